def matmul_kernel(
    a_ptr,
    b_ptr,
    c_ptr,
    M,
    N,
    K,
    stride_am,
    stride_ak,
    stride_bk,
    stride_bn,
    stride_cm,
    stride_cn,
    BLOCK_M: tl.constexpr,
    BLOCK_N: tl.constexpr,
    BLOCK_K: tl.constexpr,
    GROUP_M: tl.constexpr,
):
    pid = tl.program_id(axis=0)
    num_pid_m = tl.cdiv(M, BLOCK_M)
    num_pid_n = tl.cdiv(N, BLOCK_N)
    num_pid_in_group = GROUP_M * num_pid_n
    group_id = pid // num_pid_in_group
    first_pid_m = group_id * GROUP_M
    group_size_m = min(num_pid_m - first_pid_m, GROUP_M)
    pid_m = first_pid_m + ((pid % num_pid_in_group) % group_size_m)
    pid_n = (pid % num_pid_in_group) // group_size_m

    offs_am = (pid_m * BLOCK_M + tl.arange(0, BLOCK_M)) % M
    offs_bn = (pid_n * BLOCK_N + tl.arange(0, BLOCK_N)) % N
    offs_k = tl.arange(0, BLOCK_K)
    a_ptrs = a_ptr + offs_am[:, None] * stride_am + offs_k[None, :] * stride_ak
    b_ptrs = b_ptr + offs_k[:, None] * stride_bk + offs_bn[None, :] * stride_bn

    acc = tl.zeros((BLOCK_M, BLOCK_N), dtype=tl.float32)
    for kk in range(0, tl.cdiv(K, BLOCK_K)):
        a = tl.load(a_ptrs, mask=offs_k[None, :] < K - kk * BLOCK_K, other=0.0)
        b = tl.load(b_ptrs, mask=offs_k[:, None] < K - kk * BLOCK_K, other=0.0)
        acc = tl.dot(a, b, acc)
        a_ptrs += BLOCK_K * stride_ak
        b_ptrs += BLOCK_K * stride_bk

    c = acc.to(c_ptr.dtype.element_ty)
    offs_cm = pid_m * BLOCK_M + tl.arange(0, BLOCK_M)
    offs_cn = pid_n * BLOCK_N + tl.arange(0, BLOCK_N)
    c_ptrs = c_ptr + offs_cm[:, None] * stride_cm + offs_cn[None, :] * stride_cn
    mask = (offs_cm[:, None] < M) & (offs_cn[None, :] < N)
    tl.store(c_ptrs, c, mask=mask)

# config = {"BLOCK_K": 128, "BLOCK_M": 256, "BLOCK_N": 256, "GROUP_M": 8, "arch": "sm_100", "dtype": "fp8e5m2", "num_ctas": 1, "num_stages": 3, "num_warps": 16}
# arch = sm_100


// ===== COMPILED SASS (sm_100a) =====

	.target	sm_100a

	.elftype	@"ET_EXEC"


//--------------------- .note.nv.tkinfo           --------------------------
	.section	.note.nv.tkinfo,"",@"SHT_NOTE"
	.sectionflags	@"SHF_NOTE_NV_TKINFO"
	.tkinfo
        /*0018*/ 	.word	0x00000081
        /*0030*/ 	.string	""
        /*0030*/ 	.string	"ptxas-blackwell"
        /*0030*/ 	.string	"Cuda compilation tools, release 12.9, V12.9.86"
        /*0030*/ 	.string	"Build cuda_12.9.r12.9/compiler.36037853_0"
        /*0030*/ 	.string	"-v  -suppress-debug-info  -lineinfo  -arch sm_100a "



//--------------------- .note.nv.cuver            --------------------------
	.section	.note.nv.cuver,"",@"SHT_NOTE"
	.sectionflags	@"SHF_NOTE_NV_CUVER"
        /*0018*/ 	.short	0x0001
        /*001a*/ 	.short	0x0064
        /*001c*/ 	.short	0x0001
        /*001e*/ 	.short	0x0000
        /*0020*/ 	.short	0x0001
        /*0022*/ 	.short	0x0000


//--------------------- .nv.info                  --------------------------
	.section	.nv.info,"",@"SHT_CUDA_INFO"
	.align	4


	//----- nvinfo : EIATTR_REGCOUNT
	.align		4
        /*0000*/ 	.byte	0x04, 0x2f
        /*0002*/ 	.short	(.L_1 - .L_0)
	.align		4
.L_0:
        /*0004*/ 	.word	index@(matmul_kernel)
        /*0008*/ 	.word	0x00000020


	//----- nvinfo : EIATTR_FRAME_SIZE
	.align		4
.L_1:
        /*000c*/ 	.byte	0x04, 0x11
        /*000e*/ 	.short	(.L_3 - .L_2)
	.align		4
.L_2:
        /*0010*/ 	.word	index@(matmul_kernel)
        /*0014*/ 	.word	0x000019a0


	//----- nvinfo : EIATTR_MIN_STACK_SIZE
	.align		4
.L_3:
        /*0018*/ 	.byte	0x04, 0x12
        /*001a*/ 	.short	(.L_5 - .L_4)
	.align		4
.L_4:
        /*001c*/ 	.word	index@(matmul_kernel)
        /*0020*/ 	.word	0x000019a0
.L_5:


//--------------------- .nv.info.matmul_kernel    --------------------------
	.section	.nv.info.matmul_kernel,"",@"SHT_CUDA_INFO"
	.sectionflags	@""
	.align	4


	//----- nvinfo : EIATTR_CUDA_API_VERSION
	.align		4
        /*0000*/ 	.byte	0x04, 0x37
        /*0002*/ 	.short	(.L_7 - .L_6)
.L_6:
        /*0004*/ 	.word	0x00000081


	//----- nvinfo : EIATTR_KPARAM_INFO
	.align		4
.L_7:
        /*0008*/ 	.byte	0x04, 0x17
        /*000a*/ 	.short	(.L_9 - .L_8)
.L_8:
        /*000c*/ 	.word	0x00000000
        /*0010*/ 	.short	0x000d
        /*0012*/ 	.short	0x0048
        /*0014*/ 	.byte	0x00, 0xf4, 0x21, 0x00


	//----- nvinfo : EIATTR_KPARAM_INFO
	.align		4
.L_9:
        /*0018*/ 	.byte	0x04, 0x17
        /*001a*/ 	.short	(.L_11 - .L_10)
.L_10:
        /*001c*/ 	.word	0x00000000
        /*0020*/ 	.short	0x000c
        /*0022*/ 	.short	0x0040
        /*0024*/ 	.byte	0x00, 0xf4, 0x21, 0x00


	//----- nvinfo : EIATTR_KPARAM_INFO
	.align		4
.L_11:
        /*0028*/ 	.byte	0x04, 0x17
        /*002a*/ 	.short	(.L_13 - .L_12)
.L_12:
        /*002c*/ 	.word	0x00000000
        /*0030*/ 	.short	0x000b
        /*0032*/ 	.short	0x0038
        /*0034*/ 	.byte	0x00, 0xf0, 0x11, 0x00


	//----- nvinfo : EIATTR_KPARAM_INFO
	.align		4
.L_13:
        /*0038*/ 	.byte	0x04, 0x17
        /*003a*/ 	.short	(.L_15 - .L_14)
.L_14:
        /*003c*/ 	.word	0x00000000
        /*0040*/ 	.short	0x000a
        /*0042*/ 	.short	0x0034
        /*0044*/ 	.byte	0x00, 0xf0, 0x11, 0x00


	//----- nvinfo : EIATTR_KPARAM_INFO
	.align		4
.L_15:
        /*0048*/ 	.byte	0x04, 0x17
        /*004a*/ 	.short	(.L_17 - .L_16)
.L_16:
        /*004c*/ 	.word	0x00000000
        /*0050*/ 	.short	0x0009
        /*0052*/ 	.short	0x0030
        /*0054*/ 	.byte	0x00, 0xf0, 0x11, 0x00


	//----- nvinfo : EIATTR_KPARAM_INFO
	.align		4
.L_17:
        /*0058*/ 	.byte	0x04, 0x17
        /*005a*/ 	.short	(.L_19 - .L_18)
.L_18:
        /*005c*/ 	.word	0x00000000
        /*0060*/ 	.short	0x0008
        /*0062*/ 	.short	0x002c
        /*0064*/ 	.byte	0x00, 0xf0, 0x11, 0x00


	//----- nvinfo : EIATTR_KPARAM_INFO
	.align		4
.L_19:
        /*0068*/ 	.byte	0x04, 0x17
        /*006a*/ 	.short	(.L_21 - .L_20)
.L_20:
        /*006c*/ 	.word	0x00000000
        /*0070*/ 	.short	0x0007
        /*0072*/ 	.short	0x0028
        /*0074*/ 	.byte	0x00, 0xf0, 0x11, 0x00


	//----- nvinfo : EIATTR_KPARAM_INFO
	.align		4
.L_21:
        /*0078*/ 	.byte	0x04, 0x17
        /*007a*/ 	.short	(.L_23 - .L_22)
.L_22:
        /*007c*/ 	.word	0x00000000
        /*0080*/ 	.short	0x0006
        /*0082*/ 	.short	0x0024
        /*0084*/ 	.byte	0x00, 0xf0, 0x11, 0x00


	//----- nvinfo : EIATTR_KPARAM_INFO
	.align		4
.L_23:
        /*0088*/ 	.byte	0x04, 0x17
        /*008a*/ 	.short	(.L_25 - .L_24)
.L_24:
        /*008c*/ 	.word	0x00000000
        /*0090*/ 	.short	0x0005
        /*0092*/ 	.short	0x0020
        /*0094*/ 	.byte	0x00, 0xf0, 0x11, 0x00


	//----- nvinfo : EIATTR_KPARAM_INFO
	.align		4
.L_25:
        /*0098*/ 	.byte	0x04, 0x17
        /*009a*/ 	.short	(.L_27 - .L_26)
.L_26:
        /*009c*/ 	.word	0x00000000
        /*00a0*/ 	.short	0x0004
        /*00a2*/ 	.short	0x001c
        /*00a4*/ 	.byte	0x00, 0xf0, 0x11, 0x00


	//----- nvinfo : EIATTR_KPARAM_INFO
	.align		4
.L_27:
        /*00a8*/ 	.byte	0x04, 0x17
        /*00aa*/ 	.short	(.L_29 - .L_28)
.L_28:
        /*00ac*/ 	.word	0x00000000
        /*00b0*/ 	.short	0x0003
        /*00b2*/ 	.short	0x0018
        /*00b4*/ 	.byte	0x00, 0xf0, 0x11, 0x00


	//----- nvinfo : EIATTR_KPARAM_INFO
	.align		4
.L_29:
        /*00b8*/ 	.byte	0x04, 0x17
        /*00ba*/ 	.short	(.L_31 - .L_30)
.L_30:
        /*00bc*/ 	.word	0x00000000
        /*00c0*/ 	.short	0x0002
        /*00c2*/ 	.short	0x0010
        /*00c4*/ 	.byte	0x00, 0xf4, 0x21, 0x00


	//----- nvinfo : EIATTR_KPARAM_INFO
	.align		4
.L_31:
        /*00c8*/ 	.byte	0x04, 0x17
        /*00ca*/ 	.short	(.L_33 - .L_32)
.L_32:
        /*00cc*/ 	.word	0x00000000
        /*00d0*/ 	.short	0x0001
        /*00d2*/ 	.short	0x0008
        /*00d4*/ 	.byte	0x00, 0xf4, 0x21, 0x00


	//----- nvinfo : EIATTR_KPARAM_INFO
	.align		4
.L_33:
        /*00d8*/ 	.byte	0x04, 0x17
        /*00da*/ 	.short	(.L_35 - .L_34)
.L_34:
        /*00dc*/ 	.word	0x00000000
        /*00e0*/ 	.short	0x0000
        /*00e2*/ 	.short	0x0000
        /*00e4*/ 	.byte	0x00, 0xf4, 0x21, 0x00


	//----- nvinfo : EIATTR_SPARSE_MMA_MASK
	.align		4
.L_35:
        /*00e8*/ 	.byte	0x03, 0x50
        /*00ea*/ 	.short	0x0000


	//----- nvinfo : EIATTR_MAXREG_COUNT
	.align		4
        /*00ec*/ 	.byte	0x03, 0x1b
        /*00ee*/ 	.short	0x0080


	//----- nvinfo : EIATTR_NUM_BARRIERS
	.align		4
        /*00f0*/ 	.byte	0x02, 0x4c
        /*00f2*/ 	.byte	0x01
	.zero		1


	//----- nvinfo : EIATTR_ANNOTATIONS
	.align		4
        /*00f4*/ 	.byte	0x04, 0x55
        /*00f6*/ 	.short	(.L_37 - .L_36)


	//   ....[0]....
.L_36:
        /*00f8*/ 	.word	0x00000001
        /*00fc*/ 	.byte	0x50, 0x00, 0x00, 0x00, 0x01, 0x00, 0x00, 0x00, 0x40, 0x05, 0x00, 0x00, 0x01, 0x00, 0x00, 0x00
        /* <DEDUP_REMOVED lines=2494> */
        /*9cec*/ 	.byte	0x20, 0x95, 0x02, 0x00


	//----- nvinfo : EIATTR_VRC_CTA_INIT_COUNT
	.align		4
.L_37:
        /*9cf0*/ 	.byte	0x02, 0x4a
	.zero		1
	.zero		1


	//----- nvinfo : EIATTR_EXIT_INSTR_OFFSETS
	.align		4
        /*9cf4*/ 	.byte	0x04, 0x1c
        /*9cf6*/ 	.short	(.L_39 - .L_38)


	//   ....[0]....
.L_38:
        /*9cf8*/ 	.word	0x000298a0


	//   ....[1]....
        /*9cfc*/ 	.word	0x000298c0


	//----- nvinfo : EIATTR_REQNTID
	.align		4
.L_39:
        /*9d00*/ 	.byte	0x04, 0x10
        /*9d02*/ 	.short	(.L_41 - .L_40)
.L_40:
        /*9d04*/ 	.word	0x00000200
        /*9d08*/ 	.word	0x00000001
        /*9d0c*/ 	.word	0x00000001


	//----- nvinfo : EIATTR_CBANK_PARAM_SIZE
	.align		4
.L_41:
        /*9d10*/ 	.byte	0x03, 0x19
        /*9d12*/ 	.short	0x0050


	//----- nvinfo : EIATTR_PARAM_CBANK
	.align		4
        /*9d14*/ 	.byte	0x04, 0x0a
        /*9d16*/ 	.short	(.L_43 - .L_42)
	.align		4
.L_42:
        /*9d18*/ 	.word	index@(.nv.constant0.matmul_kernel)
        /*9d1c*/ 	.short	0x0380
        /*9d1e*/ 	.short	0x0050


	//----- nvinfo : EIATTR_SW_WAR
	.align		4
.L_43:
        /*9d20*/ 	.byte	0x04, 0x36
        /*9d22*/ 	.short	(.L_45 - .L_44)
.L_44:
        /*9d24*/ 	.word	0x00000008
.L_45:


//--------------------- .nv.compat                --------------------------
	.section	.nv.compat,"",@"SHT_CUDA_COMPAT_INFO"
	.align	4
        /*0000*/ 	.byte	0x02, 0x02, 0x02, 0x00, 0x02, 0x05, 0x05, 0x00, 0x02, 0x03, 0x00, 0x00, 0x02, 0x06, 0x01, 0x00


//--------------------- .nv.callgraph             --------------------------
	.section	.nv.callgraph,"",@"SHT_CUDA_CALLGRAPH"
	.align	4
	.sectionentsize	8
	.align		4
        /*0000*/ 	.word	0x00000000
	.align		4
        /*0004*/ 	.word	0xffffffff
	.align		4
        /*0008*/ 	.word	0x00000000
	.align		4
        /*000c*/ 	.word	0xfffffffe
	.align		4
        /*0010*/ 	.word	0x00000000
	.align		4
        /*0014*/ 	.word	0xfffffffd
	.align		4
        /*0018*/ 	.word	0x00000000
	.align		4
        /*001c*/ 	.word	0xfffffffc


//--------------------- .text.matmul_kernel       --------------------------
	.section	.text.matmul_kernel,"ax",@progbits
	.align	128
        .global         matmul_kernel
        .type           matmul_kernel,@function
        .size           matmul_kernel,(.L_x_3 - matmul_kernel)
        .other          matmul_kernel,@"STO_CUDA_ENTRY STV_DEFAULT"
matmul_kernel:
.text.matmul_kernel:
[----:B------:R-:W0:Y:S08]  /*0000*/  LDC R1, c[0x0][0x37c] ;  /* 0x0000df00ff017b82 */ /* 0x000e300000000800 */
[----:B------:R-:W1:Y:S01]  /*0010*/  LDC.64 R2, c[0x0][0x398] ;  /* 0x0000e600ff027b82 */ /* 0x000e620000000a00 */
[----:B------:R-:W2:Y:S01]  /*0020*/  S2R R15, SR_TID.X ;  /* 0x00000000000f7919 */ /* 0x000ea20000002100 */
[----:B0-----:R-:W-:Y:S01]  /*0030*/  VIADD R1, R1, 0xffffe660 ;  /* 0xffffe66001017836 */ /* 0x001fe20000000000 */
[----:B------:R-:W0:Y:S04]  /*0040*/  LDCU UR5, c[0x0][0x3a0] ;  /* 0x00007400ff0577ac */ /* 0x000e280008000800 */
[----:B------:R3:W-:Y:S01]  /*0050*/  STL [R1+0x200], RZ ;  /* 0x000200ff01007387 */ /* 0x0007e20000100800 */
[----:B------:R-:W4:Y:S01]  /*0060*/  S2UR UR6, SR_CgaCtaId ;  /* 0x00000000000679c3 */ /* 0x000f220000008800 */
[----:B------:R-:W-:Y:S01]  /*0070*/  UMOV UR4, 0x400 ;  /* 0x0000040000047882 */ /* 0x000fe20000000000 */
[----:B------:R-:W2:Y:S01]  /*0080*/  LDCU.64 UR8, c[0x0][0x358] ;  /* 0x00006b00ff0877ac */ /* 0x000ea20008000a00 */
[----:B0-----:R-:W-:Y:S01]  /*0090*/  UIADD3 UR5, UPT, UPT, UR5, 0x7f, URZ ;  /* 0x0000007f05057890 */ /* 0x001fe2000fffe0ff */
[----:B-1----:R-:W-:-:S03]  /*00a0*/  VIADD R0, R3, 0xff ;  /* 0x000000ff03007836 */ /* 0x002fc60000000000 */
[----:B------:R-:W-:Y:S02]  /*00b0*/  UISETP.GE.AND UP0, UPT, UR5, 0x80, UPT ;  /* 0x000000800500788c */ /* 0x000fe4000bf06270 */
[----:B------:R-:W-:Y:S01]  /*00c0*/  SHF.R.S32.HI R5, RZ, 0x1f, R0 ;  /* 0x0000001fff057819 */ /* 0x000fe20000011400 */
[----:B----4-:R-:W-:-:S03]  /*00d0*/  ULEA UR4, UR6, UR4, 0x18 ;  /* 0x0000000406047291 */ /* 0x010fc6000f8ec0ff */
[----:B------:R-:W-:-:S04]  /*00e0*/  LEA.HI R5, R5, R0, RZ, 0x8 ;  /* 0x0000000005057211 */ /* 0x000fc800078f40ff */
[----:B------:R-:W-:Y:S02]  /*00f0*/  SHF.R.S32.HI R0, RZ, 0x8, R5 ;  /* 0x00000008ff007819 */ /* 0x000fe40000011405 */
[----:B------:R-:W0:Y:S03]  /*0100*/  S2R R5, SR_CTAID.X ;  /* 0x0000000000057919 */ /* 0x000e260000002500 */
[----:B------:R-:W-:-:S05]  /*0110*/  IMAD.SHL.U32 R0, R0, 0x8, RZ ;  /* 0x0000000800007824 */ /* 0x000fca00078e00ff */
[-C--:B------:R-:W-:Y:S02]  /*0120*/  IABS R9, R0.reuse ;  /* 0x0000000000097213 */ /* 0x080fe40000000000 */
[----:B------:R-:W-:Y:S02]  /*0130*/  IABS R12, R0 ;  /* 0x00000000000c7213 */ /* 0x000fe40000000000 */
[----:B------:R-:W1:Y:S08]  /*0140*/  I2F.RP R4, R9 ;  /* 0x0000000900047306 */ /* 0x000e700000209400 */
[----:B-1----:R-:W1:Y:S01]  /*0150*/  MUFU.RCP R4, R4 ;  /* 0x0000000400047308 */ /* 0x002e620000001000 */
[----:B0-----:R-:W-:Y:S01]  /*0160*/  IABS R10, R5 ;  /* 0x00000005000a7213 */ /* 0x001fe20000000000 */
[----:B-1----:R-:W-:-:S02]  /*0170*/  VIADD R6, R4, 0xffffffe ;  /* 0x0ffffffe04067836 */ /* 0x002fc40000000000 */
[----:B------:R-:W-:Y:S01]  /*0180*/  IMAD.MOV R4, RZ, RZ, -R12 ;  /* 0x000000ffff047224 */ /* 0x000fe200078e0a0c */
[----:B--2---:R-:W-:-:S03]  /*0190*/  LOP3.LUT R12, R15, 0x180, RZ, 0xc0, !PT ;  /* 0x000001800f0c7812 */ /* 0x004fc600078ec0ff */
[----:B------:R0:W1:Y:S02]  /*01a0*/  F2I.FTZ.U32.TRUNC.NTZ R7, R6 ;  /* 0x0000000600077305 */ /* 0x000064000021f000 */
[----:B0-----:R-:W-:Y:S02]  /*01b0*/  IMAD.MOV.U32 R6, RZ, RZ, RZ ;  /* 0x000000ffff067224 */ /* 0x001fe400078e00ff */
[----:B-1----:R-:W-:-:S04]  /*01c0*/  IMAD.MOV R8, RZ, RZ, -R7 ;  /* 0x000000ffff087224 */ /* 0x002fc800078e0a07 */
[----:B------:R-:W-:Y:S02]  /*01d0*/  IMAD R11, R8, R9, RZ ;  /* 0x00000009080b7224 */ /* 0x000fe400078e02ff */
[----:B------:R-:W-:Y:S02]  /*01e0*/  IMAD.MOV.U32 R8, RZ, RZ, R10 ;  /* 0x000000ffff087224 */ /* 0x000fe400078e000a */
[----:B------:R-:W-:-:S06]  /*01f0*/  IMAD.HI.U32 R7, R7, R11, R6 ;  /* 0x0000000b07077227 */ /* 0x000fcc00078e0006 */
[----:B------:R-:W-:-:S04]  /*0200*/  IMAD.HI.U32 R7, R7, R8, RZ ;  /* 0x0000000807077227 */ /* 0x000fc800078e00ff */
[----:B------:R-:W-:-:S05]  /*0210*/  IMAD R4, R7, R4, R8 ;  /* 0x0000000407047224 */ /* 0x000fca00078e0208 */
[----:B------:R-:W-:-:S13]  /*0220*/  ISETP.GT.U32.AND P1, PT, R9, R4, PT ;  /* 0x000000040900720c */ /* 0x000fda0003f24070 */
[----:B------:R-:W-:Y:S02]  /*0230*/  @!P1 IMAD.IADD R4, R4, 0x1, -R9 ;  /* 0x0000000104049824 */ /* 0x000fe400078e0a09 */
[----:B------:R-:W-:Y:S01]  /*0240*/  @!P1 VIADD R7, R7, 0x1 ;  /* 0x0000000107079836 */ /* 0x000fe20000000000 */
[----:B------:R-:W-:Y:S02]  /*0250*/  ISETP.NE.AND P1, PT, R0, RZ, PT ;  /* 0x000000ff0000720c */ /* 0x000fe40003f25270 */
[----:B------:R-:W-:Y:S02]  /*0260*/  ISETP.GE.U32.AND P0, PT, R4, R9, PT ;  /* 0x000000090400720c */ /* 0x000fe40003f06070 */
[----:B------:R-:W-:-:S04]  /*0270*/  LOP3.LUT R4, R5, R0, RZ, 0x3c, !PT ;  /* 0x0000000005047212 */ /* 0x000fc800078e3cff */
[----:B------:R-:W-:Y:S01]  /*0280*/  ISETP.GE.AND P2, PT, R4, RZ, PT ;  /* 0x000000ff0400720c */ /* 0x000fe20003f46270 */
[----:B------:R-:W-:-:S06]  /*0290*/  VIADD R4, R2, 0xff ;  /* 0x000000ff02047836 */ /* 0x000fcc0000000000 */
[----:B------:R-:W-:-:S04]  /*02a0*/  @P0 VIADD R7, R7, 0x1 ;  /* 0x0000000107070836 */ /* 0x000fc80000000000 */
[----:B------:R-:W-:Y:S01]  /*02b0*/  IMAD.MOV.U32 R6, RZ, RZ, R7 ;  /* 0x000000ffff067224 */ /* 0x000fe200078e0007 */
[----:B------:R-:W-:-:S03]  /*02c0*/  SHF.R.S32.HI R7, RZ, 0x1f, R4 ;  /* 0x0000001fff077819 */ /* 0x000fc60000011404 */
[----:B------:R-:W-:Y:S01]  /*02d0*/  @!P2 IMAD.MOV R6, RZ, RZ, -R6 ;  /* 0x000000ffff06a224 */ /* 0x000fe200078e0a06 */
[----:B------:R-:W-:Y:S02]  /*02e0*/  @!P1 LOP3.LUT R6, RZ, R0, RZ, 0x33, !PT ;  /* 0x00000000ff069212 */ /* 0x000fe400078e33ff */
[----:B------:R-:W-:-:S03]  /*02f0*/  LEA.HI R7, R7, R4, RZ, 0x8 ;  /* 0x0000000407077211 */ /* 0x000fc600078f40ff */
[----:B------:R-:W-:Y:S02]  /*0300*/  IMAD.SHL.U32 R4, R6, 0x8, RZ ;  /* 0x0000000806047824 */ /* 0x000fe400078e00ff */
[----:B------:R-:W-:-:S03]  /*0310*/  IMAD.MOV R6, RZ, RZ, -R6 ;  /* 0x000000ffff067224 */ /* 0x000fc600078e0a06 */
[----:B------:R-:W-:Y:S01]  /*0320*/  LEA.HI.SX32 R7, R7, -R4, 0x18 ;  /* 0x8000000407077211 */ /* 0x000fe200078fc2ff */
[----:B------:R-:W-:Y:S02]  /*0330*/  IMAD R13, R0, R6, R5 ;  /* 0x00000006000d7224 */ /* 0x000fe400078e0205 */
[----:B------:R-:W-:Y:S01]  /*0340*/  IMAD.MOV.U32 R6, RZ, RZ, RZ ;  /* 0x000000ffff067224 */ /* 0x000fe200078e00ff */
[----:B------:R-:W-:-:S04]  /*0350*/  VIMNMX R8, PT, PT, R7, 0x8, PT ;  /* 0x0000000807087848 */ /* 0x000fc80003fe0100 */
[-C--:B------:R-:W-:Y:S02]  /*0360*/  IABS R10, R8.reuse ;  /* 0x00000008000a7213 */ /* 0x080fe40000000000 */
[----:B------:R-:W-:Y:S02]  /*0370*/  IABS R0, R8 ;  /* 0x0000000800007213 */ /* 0x000fe40000000000 */
[----:B------:R-:W0:Y:S08]  /*0380*/  I2F.RP R9, R10 ;  /* 0x0000000a00097306 */ /* 0x000e300000209400 */
[----:B0-----:R-:W0:Y:S02]  /*0390*/  MUFU.RCP R9, R9 ;  /* 0x0000000900097308 */ /* 0x001e240000001000 */
[----:B0-----:R-:W-:-:S06]  /*03a0*/  VIADD R7, R9, 0xffffffe ;  /* 0x0ffffffe09077836 */ /* 0x001fcc0000000000 */
[----:B------:R-:W0:Y:S02]  /*03b0*/  F2I.FTZ.U32.TRUNC.NTZ R7, R7 ;  /* 0x0000000700077305 */ /* 0x000e24000021f000 */
[----:B0-----:R-:W-:-:S04]  /*03c0*/  IMAD.MOV R11, RZ, RZ, -R7 ;  /* 0x000000ffff0b7224 */ /* 0x001fc800078e0a07 */
[----:B------:R-:W-:Y:S01]  /*03d0*/  IMAD.MOV.U32 R5, RZ, RZ, R11 ;  /* 0x000000ffff057224 */ /* 0x000fe200078e000b */
[----:B------:R-:W-:-:S03]  /*03e0*/  IABS R11, R13 ;  /* 0x0000000d000b7213 */ /* 0x000fc60000000000 */
[----:B------:R-:W-:-:S04]  /*03f0*/  IMAD R5, R5, R10, RZ ;  /* 0x0000000a05057224 */ /* 0x000fc800078e02ff */
[----:B------:R-:W-:-:S04]  /*0400*/  IMAD.HI.U32 R6, R7, R5, R6 ;  /* 0x0000000507067227 */ /* 0x000fc800078e0006 */
[----:B------:R-:W-:Y:S02]  /*0410*/  IMAD.MOV R5, RZ, RZ, -R0 ;  /* 0x000000ffff057224 */ /* 0x000fe400078e0a00 */
[----:B------:R-:W-:Y:S01]  /*0420*/  IMAD.HI.U32 R0, R6, R11, RZ ;  /* 0x0000000b06007227 */ /* 0x000fe200078e00ff */
[----:B------:R-:W-:-:S03]  /*0430*/  LOP3.LUT R6, R15, 0xff, RZ, 0xc0, !PT ;  /* 0x000000ff0f067812 */ /* 0x000fc600078ec0ff */
[----:B------:R-:W-:-:S05]  /*0440*/  IMAD R5, R0, R5, R11 ;  /* 0x0000000500057224 */ /* 0x000fca00078e020b */
[----:B------:R-:W-:-:S13]  /*0450*/  ISETP.GT.U32.AND P1, PT, R10, R5, PT ;  /* 0x000000050a00720c */ /* 0x000fda0003f24070 */
[----:B------:R-:W-:Y:S02]  /*0460*/  @!P1 IMAD.IADD R5, R5, 0x1, -R10 ;  /* 0x0000000105059824 */ /* 0x000fe400078e0a0a */
[----:B------:R-:W-:Y:S01]  /*0470*/  @!P1 VIADD R0, R0, 0x1 ;  /* 0x0000000100009836 */ /* 0x000fe20000000000 */
[----:B------:R-:W-:Y:S02]  /*0480*/  ISETP.NE.AND P1, PT, R8, RZ, PT ;  /* 0x000000ff0800720c */ /* 0x000fe40003f25270 */
[----:B------:R-:W-:Y:S02]  /*0490*/  ISETP.GE.U32.AND P0, PT, R5, R10, PT ;  /* 0x0000000a0500720c */ /* 0x000fe40003f06070 */
[----:B------:R-:W-:-:S04]  /*04a0*/  LOP3.LUT R5, R13, R8, RZ, 0x3c, !PT ;  /* 0x000000080d057212 */ /* 0x000fc800078e3cff */
[----:B------:R-:W-:-:S07]  /*04b0*/  ISETP.GE.AND P2, PT, R5, RZ, PT ;  /* 0x000000ff0500720c */ /* 0x000fce0003f46270 */
[----:B------:R-:W-:-:S06]  /*04c0*/  @P0 VIADD R0, R0, 0x1 ;  /* 0x0000000100000836 */ /* 0x000fcc0000000000 */
[----:B------:R-:W-:Y:S01]  /*04d0*/  @!P2 IMAD.MOV R0, RZ, RZ, -R0 ;  /* 0x000000ffff00a224 */ /* 0x000fe200078e0a00 */
[----:B------:R-:W-:-:S05]  /*04e0*/  @!P1 LOP3.LUT R0, RZ, R8, RZ, 0x33, !PT ;  /* 0x00000008ff009212 */ /* 0x000fca00078e33ff */
[----:B------:R-:W-:-:S04]  /*04f0*/  IMAD.MOV R5, RZ, RZ, -R0 ;  /* 0x000000ffff057224 */ /* 0x000fc800078e0a00 */
[----:B------:R-:W-:Y:S02]  /*0500*/  IMAD R5, R8, R5, R13 ;  /* 0x0000000508057224 */ /* 0x000fe400078e020d */
[----:B------:R-:W-:Y:S02]  /*0510*/  IMAD.SHL.U32 R13, R0, 0x100, RZ ;  /* 0x00000100000d7824 */ /* 0x000fe400078e00ff */
[----:B------:R-:W-:-:S04]  /*0520*/  IMAD.IADD R5, R4, 0x1, R5 ;  /* 0x0000000104057824 */ /* 0x000fc800078e0205 */
[----:B------:R-:W-:-:S05]  /*0530*/  IMAD R14, R5, 0x100, R6 ;  /* 0x00000100050e7824 */ /* 0x000fca00078e0206 */
[----:B------:R3:W-:Y:S04]  /*0540*/  STL [R1+0x94c], R14 ;  /* 0x00094c0e01007387 */ /* 0x0007e80000100800 */
[----:B------:R3:W-:Y:S04]  /*0550*/  STL [R1+0x204], RZ ;  /* 0x000204ff01007387 */ /* 0x0007e80000100800 */
        /* <DEDUP_REMOVED lines=126> */
[----:B------:R3:W-:Y:S01]  /*0d40*/  STL [R1+0x22c], RZ ;  /* 0x00022cff01007387 */ /* 0x0007e20000100800 */
[----:B------:R-:W-:Y:S05]  /*0d50*/  BRA.U !UP0, `(.L_x_0) ;  /* 0x0000020108147547 */ /* 0x000fea000b800000 */
[----:B------:R-:W-:Y:S01]  /*0d60*/  IABS R5, R2 ;  /* 0x0000000200057213 */ /* 0x000fe20000000000 */
[----:B------:R0:W-:Y:S01]  /*0d70*/  STL [R1+0xb30], R3 ;  /* 0x000b300301007387 */ /* 0x0001e20000100800 */
[----:B------:R-:W-:Y:S01]  /*0d80*/  IABS R16, R3 ;  /* 0x0000000300107213 */ /* 0x000fe20000000000 */
[----:B------:R-:W1:Y:S01]  /*0d90*/  LDCU UR6, c[0x0][0x3b0] ;  /* 0x00007600ff0677ac */ /* 0x000e620008000800 */
[----:B------:R-:W2:Y:S01]  /*0da0*/  I2F.RP R0, R5 ;  /* 0x0000000500007306 */ /* 0x000ea20000209400 */
[----:B------:R-:W-:Y:S01]  /*0db0*/  ISETP.NE.AND P5, PT, R2, RZ, PT ;  /* 0x000000ff0200720c */ /* 0x000fe20003fa5270 */
[----:B------:R-:W4:Y:S01]  /*0dc0*/  LDCU UR72, c[0x0][0x3a4] ;  /* 0x00007480ff4877ac */ /* 0x000f220008000800 */
[----:B------:R-:W3:Y:S05]  /*0dd0*/  LDCU.64 UR10, c[0x0][0x380] ;  /* 0x00007000ff0a77ac */ /* 0x000eea0008000a00 */
[----:B------:R-:W0:Y:S01]  /*0de0*/  I2F.RP R4, R16 ;  /* 0x0000001000047306 */ /* 0x000e220000209400 */
[----:B------:R-:W1:Y:S01]  /*0df0*/  LDCU UR77, c[0x0][0x3a8] ;  /* 0x00007500ff4d77ac */ /* 0x000e620008000800 */
[----:B------:R-:W1:Y:S06]  /*0e00*/  LDCU UR75, c[0x0][0x3ac] ;  /* 0x00007580ff4b77ac */ /* 0x000e6c0008000800 */
[----:B--2---:R-:W2:Y:S08]  /*0e10*/  MUFU.RCP R0, R0 ;  /* 0x0000000000007308 */ /* 0x004eb00000001000 */
[----:B0-----:R-:W0:Y:S01]  /*0e20*/  MUFU.RCP R4, R4 ;  /* 0x0000000400047308 */ /* 0x001e220000001000 */
[----:B--2---:R-:W-:Y:S01]  /*0e30*/  VIADD R8, R0, 0xffffffe ;  /* 0x0ffffffe00087836 */ /* 0x004fe20000000000 */
[----:B------:R-:W-:-:S06]  /*0e40*/  IABS R0, R14 ;  /* 0x0000000e00007213 */ /* 0x000fcc0000000000 */
[----:B------:R2:W1:Y:S01]  /*0e50*/  F2I.FTZ.U32.TRUNC.NTZ R9, R8 ;  /* 0x0000000800097305 */ /* 0x000462000021f000 */
[----:B0-----:R-:W-:Y:S01]  /*0e60*/  VIADD R6, R4, 0xffffffe ;  /* 0x0ffffffe04067836 */ /* 0x001fe20000000000 */
[----:B------:R-:W-:-:S06]  /*0e70*/  LEA.HI R4, R12, R13, RZ, 0x19 ;  /* 0x0000000d0c047211 */ /* 0x000fcc00078fc8ff */
[----:B------:R0:W3:Y:S01]  /*0e80*/  F2I.FTZ.U32.TRUNC.NTZ R7, R6 ;  /* 0x0000000600077305 */ /* 0x0000e2000021f000 */
[----:B--2---:R-:W-:Y:S02]  /*0e90*/  IMAD.MOV.U32 R8, RZ, RZ, RZ ;  /* 0x000000ffff087224 */ /* 0x004fe400078e00ff */
[C---:B------:R-:W-:Y:S02]  /*0ea0*/  VIADD R12, R4.reuse, 0xf4 ;  /* 0x000000f4040c7836 */ /* 0x040fe40000000000 */
[----:B------:R-:W-:Y:S02]  /*0eb0*/  VIADD R15, R4, 0xec ;  /* 0x000000ec040f7836 */ /* 0x000fe40000000000 */
[----:B-1----:R-:W-:Y:S02]  /*0ec0*/  IMAD.MOV R10, RZ, RZ, -R9 ;  /* 0x000000ffff0a7224 */ /* 0x002fe400078e0a09 */
[----:B0-----:R-:W-:Y:S01]  /*0ed0*/  IMAD.MOV.U32 R6, RZ, RZ, RZ ;  /* 0x000000ffff067224 */ /* 0x001fe200078e00ff */
[----:B---3--:R-:W-:Y:S01]  /*0ee0*/  IABS R13, R15 ;  /* 0x0000000f000d7213 */ /* 0x008fe20000000000 */
[----:B------:R-:W-:-:S02]  /*0ef0*/  IMAD R11, R10, R5, RZ ;  /* 0x000000050a0b7224 */ /* 0x000fc400078e02ff */
[----:B------:R-:W-:Y:S02]  /*0f00*/  VIADD R10, R4, 0xfc ;  /* 0x000000fc040a7836 */ /* 0x000fe40000000000 */
[----:B------:R-:W-:-:S03]  /*0f10*/  IMAD.HI.U32 R9, R9, R11, R8 ;  /* 0x0000000b09097227 */ /* 0x000fc600078e0008 */
[----:B------:R-:W-:Y:S01]  /*0f20*/  IABS R23, R10 ;  /* 0x0000000a00177213 */ /* 0x000fe20000000000 */
[----:B------:R-:W-:Y:S02]  /*0f30*/  IMAD.MOV R11, RZ, RZ, -R7 ;  /* 0x000000ffff0b7224 */ /* 0x000fe400078e0a07 */
[----:B------:R-:W-:-:S04]  /*0f40*/  IMAD.HI.U32 R9, R9, R0, RZ ;  /* 0x0000000009097227 */ /* 0x000fc800078e00ff */
[----:B------:R-:W-:Y:S02]  /*0f50*/  IMAD.MOV R9, RZ, RZ, -R9 ;  /* 0x000000ffff097224 */ /* 0x000fe400078e0a09 */
[C---:B------:R-:W-:Y:S02]  /*0f60*/  VIADD R21, R4.reuse, 0xdc ;  /* 0x000000dc04157836 */ /* 0x040fe40000000000 */
[----:B------:R-:W-:Y:S02]  /*0f70*/  IMAD R8, R5, R9, R0 ;  /* 0x0000000905087224 */ /* 0x000fe400078e0200 */
[----:B------:R-:W-:Y:S02]  /*0f80*/  IMAD R9, R11, R16, RZ ;  /* 0x000000100b097224 */ /* 0x000fe400078e02ff */
[----:B------:R-:W-:Y:S01]  /*0f90*/  VIADD R11, R4, 0xf8 ;  /* 0x000000f8040b7836 */ /* 0x000fe20000000000 */
[----:B------:R-:W-:Y:S01]  /*0fa0*/  ISETP.GT.U32.AND P0, PT, R5, R8, PT ;  /* 0x000000080500720c */ /* 0x000fe20003f04070 */
[----:B------:R-:W-:-:S03]  /*0fb0*/  IMAD.HI.U32 R0, R7, R9, R6 ;  /* 0x0000000907007227 */ /* 0x000fc600078e0006 */
[----:B------:R-:W-:Y:S01]  /*0fc0*/  IABS R9, R11 ;  /* 0x0000000b00097213 */ /* 0x000fe20000000000 */
[----:B------:R-:W-:Y:S01]  /*0fd0*/  VIADD R17, R4, 0xe0 ;  /* 0x000000e004117836 */ /* 0x000fe20000000000 */
[----:B------:R-:W-:Y:S01]  /*0fe0*/  ISETP.GE.AND P4, PT, R11, RZ, PT ;  /* 0x000000ff0b00720c */ /* 0x000fe20003f86270 */
[----:B------:R-:W-:-:S04]  /*0ff0*/  IMAD.HI.U32 R6, R0, R23, RZ ;  /* 0x0000001700067227 */ /* 0x000fc800078e00ff */
[----:B------:R-:W-:Y:S02]  /*1000*/  IMAD.MOV R7, RZ, RZ, -R6 ;  /* 0x000000ffff077224 */ /* 0x000fe400078e0a06 */
[----:B------:R-:W-:Y:S01]  /*1010*/  @!P0 IMAD.IADD R8, R8, 0x1, -R5 ;  /* 0x0000000108088824 */ /* 0x000fe200078e0a05 */
[----:B------:R-:W-:Y:S01]  /*1020*/  ISETP.GE.AND P0, PT, R10, RZ, PT ;  /* 0x000000ff0a00720c */ /* 0x000fe20003f06270 */
[----:B------:R-:W-:Y:S01]  /*1030*/  IMAD R23, R16, R7, R23 ;  /* 0x0000000710177224 */ /* 0x000fe200078e0217 */
[----:B------:R-:W-:Y:S01]  /*1040*/  IABS R7, R12 ;  /* 0x0000000c00077213 */ /* 0x000fe20000000000 */
[----:B------:R-:W-:Y:S01]  /*1050*/  IMAD.HI.U32 R6, R0, R9, RZ ;  /* 0x0000000900067227 */ /* 0x000fe200078e00ff */
[----:B------:R-:W-:Y:S02]  /*1060*/  ISETP.GT.U32.AND P1, PT, R5, R8, PT ;  /* 0x000000080500720c */ /* 0x000fe40003f24070 */
[----:B------:R-:W-:Y:S01]  /*1070*/  ISETP.GT.U32.AND P2, PT, R16, R23, PT ;  /* 0x000000171000720c */ /* 0x000fe20003f44070 */
[----:B------:R-:W-:-:S02]  /*1080*/  IMAD.MOV R6, RZ, RZ, -R6 ;  /* 0x000000ffff067224 */ /* 0x000fc400078e0a06 */
[----:B------:R-:W-:Y:S02]  /*1090*/  VIADD R19, R4, 0xd8 ;  /* 0x000000d804137836 */ /* 0x000fe40000000000 */
[----:B------:R-:W-:Y:S02]  /*10a0*/  IMAD R9, R16, R6, R9 ;  /* 0x0000000610097224 */ /* 0x000fe400078e0209 */
[----:B------:R-:W-:Y:S01]  /*10b0*/  IMAD.HI.U32 R6, R0, R13, RZ ;  /* 0x0000000d00067227 */ /* 0x000fe200078e00ff */
[----:B------:R-:W-:-:S03]  /*10c0*/  IABS R25, R19 ;  /* 0x0000001300197213 */ /* 0x000fc60000000000 */
[----:B------:R-:W-:Y:S01]  /*10d0*/  @!P1 IMAD.IADD R8, R8, 0x1, -R5 ;  /* 0x0000000108089824 */ /* 0x000fe200078e0a05 */
[----:B------:R-:W-:Y:S01]  /*10e0*/  ISETP.GE.AND P1, PT, R14, RZ, PT ;  /* 0x000000ff0e00720c */ /* 0x000fe20003f26270 */
[----:B------:R-:W-:-:S04]  /*10f0*/  IMAD.HI.U32 R5, R0, R7, RZ ;  /* 0x0000000700057227 */ /* 0x000fc800078e00ff */
[----:B------:R-:W-:Y:S02]  /*1100*/  IMAD.MOV R10, RZ, RZ, -R5 ;  /* 0x000000ffff0a7224 */ /* 0x000fe400078e0a05 */
[----:B------:R-:W-:Y:S01]  /*1110*/  @!P2 IMAD.IADD R23, R23, 0x1, -R16 ;  /* 0x000000011717a824 */ /* 0x000fe200078e0a10 */
[C---:B------:R-:W-:Y:S01]  /*1120*/  ISETP.GT.U32.AND P2, PT, R16.reuse, R9, PT ;  /* 0x000000091000720c */ /* 0x040fe20003f44070 */
[----:B------:R-:W-:Y:S01]  /*1130*/  IMAD R10, R16, R10, R7 ;  /* 0x0000000a100a7224 */ /* 0x000fe200078e0207 */
[----:B------:R-:W-:Y:S01]  /*1140*/  IABS R7, R21 ;  /* 0x0000001500077213 */ /* 0x000fe20000000000 */
[----:B------:R-:W-:Y:S01]  /*1150*/  VIADD R14, R4, 0xf0 ;  /* 0x000000f0040e7836 */ /* 0x000fe20000000000 */
[C---:B------:R-:W-:Y:S01]  /*1160*/  ISETP.GT.U32.AND P3, PT, R16.reuse, R23, PT ;  /* 0x000000171000720c */ /* 0x040fe20003f64070 */
[----:B------:R-:W-:Y:S01]  /*1170*/  IMAD.MOV.U32 R3, RZ, RZ, R8 ;  /* 0x000000ffff037224 */ /* 0x000fe200078e0008 */
[----:B------:R-:W-:Y:S01]  /*1180*/  ISETP.GT.U32.AND P6, PT, R16, R10, PT ;  /* 0x0000000a1000720c */ /* 0x000fe20003fc4070 */
[----:B------:R-:W-:Y:S01]  /*1190*/  IMAD.MOV R6, RZ, RZ, -R6 ;  /* 0x000000ffff067224 */ /* 0x000fe200078e0a06 */
[----:B------:R-:W-:Y:S01]  /*11a0*/  IABS R11, R14 ;  /* 0x0000000e000b7213 */ /* 0x000fe20000000000 */
[----:B------:R-:W-:Y:S01]  /*11b0*/  @!P1 IMAD.MOV R3, RZ, RZ, -R3 ;  /* 0x000000ffff039224 */ /* 0x000fe200078e0a03 */
[----:B------:R-:W-:Y:S01]  /*11c0*/  ISETP.GE.AND P1, PT, R12, RZ, PT ;  /* 0x000000ff0c00720c */ /* 0x000fe20003f26270 */
[----:B------:R-:W-:Y:S01]  /*11d0*/  IMAD R12, R16, R6, R13 ;  /* 0x00000006100c7224 */ /* 0x000fe200078e020d */
[----:B------:R-:W-:Y:S01]  /*11e0*/  @!P5 LOP3.LUT R3, RZ, R2, RZ, 0x33, !PT ;  /* 0x00000002ff03d212 */ /* 0x000fe200078e33ff */
[----:B------:R-:W-:Y:S01]  /*11f0*/  @!P2 IMAD.IADD R9, R9, 0x1, -R16 ;  /* 0x000000010909a824 */ /* 0x000fe200078e0a10 */
[----:B------:R-:W-:Y:S01]  /*1200*/  ISETP.GE.AND P5, PT, R14, RZ, PT ;  /* 0x000000ff0e00720c */ /* 0x000fe20003fa6270 */
[----:B------:R-:W-:-:S02]  /*1210*/  IMAD.HI.U32 R5, R0, R11, RZ ;  /* 0x0000000b00057227 */ /* 0x000fc400078e00ff */
[----:B------:R0:W-:Y:S01]  /*1220*/  STL [R1+0xe0], R3 ;  /* 0x0000e00301007387 */ /* 0x0001e20000100800 */
[----:B------:R-:W-:Y:S01]  /*1230*/  ISETP.GT.U32.AND P2, PT, R16, R9, PT ;  /* 0x000000091000720c */ /* 0x000fe20003f44070 */
[--C-:B------:R-:W-:Y:S02]  /*1240*/  @!P6 IMAD.IADD R10, R10, 0x1, -R16.reuse ;  /* 0x000000010a0ae824 */ /* 0x100fe400078e0a10 */
[----:B------:R-:W-:Y:S02]  /*1250*/  IMAD.MOV R5, RZ, RZ, -R5 ;  /* 0x000000ffff057224 */ /* 0x000fe400078e0a05 */
[----:B------:R-:W-:Y:S01]  /*1260*/  VIADD R6, R4, 0xe4 ;  /* 0x000000e404067836 */ /* 0x000fe20000000000 */
[C---:B------:R-:W-:Y:S01]  /*1270*/  ISETP.GT.U32.AND P6, PT, R16.reuse, R10, PT ;  /* 0x0000000a1000720c */ /* 0x040fe20003fc4070 */
[----:B------:R-:W-:Y:S02]  /*1280*/  IMAD R11, R16, R5, R11 ;  /* 0x00000005100b7224 */ /* 0x000fe400078e020b */
[----:B------:R-:W-:Y:S01]  /*1290*/  VIADD R5, R4, 0xe8 ;  /* 0x000000e804057836 */ /* 0x000fe20000000000 */
[----:B------:R-:W-:Y:S01]  /*12a0*/  IABS R27, R6 ;  /* 0x00000006001b7213 */ /* 0x000fe20000000000 */
[--C-:B------:R-:W-:Y:S01]  /*12b0*/  @!P3 IMAD.IADD R23, R23, 0x1, -R16.reuse ;  /* 0x000000011717b824 */ /* 0x100fe200078e0a10 */
[----:B------:R-:W-:Y:S01]  /*12c0*/  ISETP.GE.AND P3, PT, R15, RZ, PT ;  /* 0x000000ff0f00720c */ /* 0x000fe20003f66270 */
[----:B------:R-:W-:Y:S01]  /*12d0*/  @!P2 IMAD.IADD R9, R9, 0x1, -R16 ;  /* 0x000000010909a824 */ /* 0x000fe200078e0a10 */
[----:B------:R-:W-:Y:S01]  /*12e0*/  IABS R13, R5 ;  /* 0x00000005000d7213 */ /* 0x000fe20000000000 */
[----:B------:R-:W-:Y:S01]  /*12f0*/  IMAD.HI.U32 R14, R0, R27, RZ ;  /* 0x0000001b000e7227 */ /* 0x000fe200078e00ff */
[----:B------:R-:W-:-:S02]  /*1300*/  ISETP.GT.U32.AND P2, PT, R16, R11, PT ;  /* 0x0000000b1000720c */ /* 0x000fc40003f44070 */
[----:B------:R-:W-:Y:S01]  /*1310*/  IABS R15, R17 ;  /* 0x00000011000f7213 */ /* 0x000fe20000000000 */
[----:B------:R-:W-:-:S04]  /*1320*/  IMAD.HI.U32 R2, R0, R13, RZ ;  /* 0x0000000d00027227 */ /* 0x000fc800078e00ff */
[----:B------:R-:W-:Y:S01]  /*1330*/  @!P6 IMAD.IADD R10, R10, 0x1, -R16 ;  /* 0x000000010a0ae824 */ /* 0x000fe200078e0a10 */
[C---:B------:R-:W-:Y:S01]  /*1340*/  ISETP.GT.U32.AND P6, PT, R16.reuse, R12, PT ;  /* 0x0000000c1000720c */ /* 0x040fe20003fc4070 */
[----:B------:R-:W-:Y:S02]  /*1350*/  IMAD.MOV R2, RZ, RZ, -R2 ;  /* 0x000000ffff027224 */ /* 0x000fe400078e0a02 */
[----:B------:R-:W-:Y:S02]  /*1360*/  IMAD.MOV R14, RZ, RZ, -R14 ;  /* 0x000000ffff0e7224 */ /* 0x000fe400078e0a0e */
[C---:B------:R-:W-:Y:S02]  /*1370*/  IMAD R13, R16.reuse, R2, R13 ;  /* 0x00000002100d7224 */ /* 0x040fe400078e020d */
[----:B------:R-:W-:Y:S02]  /*1380*/  @!P2 IMAD.IADD R11, R11, 0x1, -R16 ;  /* 0x000000010b0ba824 */ /* 0x000fe400078e0a10 */
[C---:B------:R-:W-:Y:S01]  /*1390*/  IMAD R14, R16.reuse, R14, R27 ;  /* 0x0000000e100e7224 */ /* 0x040fe200078e021b */
[----:B------:R-:W-:Y:S01]  /*13a0*/  ISETP.GT.U32.AND P2, PT, R16, R13, PT ;  /* 0x0000000d1000720c */ /* 0x000fe20003f44070 */
[----:B0-----:R-:W-:-:S02]  /*13b0*/  IMAD.MOV.U32 R3, RZ, RZ, R23 ;  /* 0x000000ffff037224 */ /* 0x001fc400078e0017 */
[----:B------:R-:W-:Y:S01]  /*13c0*/  @!P6 IMAD.IADD R12, R12, 0x1, -R16 ;  /* 0x000000010c0ce824 */ /* 0x000fe200078e0a10 */
[C---:B------:R-:W-:Y:S01]  /*13d0*/  ISETP.GT.U32.AND P6, PT, R16.reuse, R14, PT ;  /* 0x0000000e1000720c */ /* 0x040fe20003fc4070 */
[----:B------:R-:W-:Y:S01]  /*13e0*/  @!P0 IMAD.MOV R3, RZ, RZ, -R3 ;  /* 0x000000ffff038224 */ /* 0x000fe200078e0a03 */
[----:B------:R-:W-:Y:S01]  /*13f0*/  ISETP.GT.U32.AND P0, PT, R16, R11, PT ;  /* 0x0000000b1000720c */ /* 0x000fe20003f04070 */
[----:B------:R-:W-:-:S03]  /*1400*/  IMAD.HI.U32 R8, R0, R7, RZ ;  /* 0x0000000700087227 */ /* 0x000fc600078e00ff */
[----:B------:R0:W-:Y:S01]  /*1410*/  STL [R1], R3 ;  /* 0x0000000301007387 */ /* 0x0001e20000100800 */
[----:B------:R-:W-:-:S04]  /*1420*/  IMAD.HI.U32 R18, R0, R15, RZ ;  /* 0x0000000f00127227 */ /* 0x000fc800078e00ff */
[----:B------:R-:W-:Y:S02]  /*1430*/  IMAD.MOV R8, RZ, RZ, -R8 ;  /* 0x000000ffff087224 */ /* 0x000fe400078e0a08 */
[----:B------:R-:W-:Y:S01]  /*1440*/  @!P2 IMAD.IADD R13, R13, 0x1, -R16 ;  /* 0x000000010d0da824 */ /* 0x000fe200078e0a10 */
[C---:B------:R-:W-:Y:S01]  /*1450*/  ISETP.GT.U32.AND P2, PT, R16.reuse, R12, PT ;  /* 0x0000000c1000720c */ /* 0x040fe20003f44070 */
[----:B------:R-:W-:Y:S02]  /*1460*/  IMAD.MOV R18, RZ, RZ, -R18 ;  /* 0x000000ffff127224 */ /* 0x000fe400078e0a12 */
[----:B------:R-:W-:Y:S02]  /*1470*/  IMAD R7, R16, R8, R7 ;  /* 0x0000000810077224 */ /* 0x000fe400078e0207 */
[----:B------:R-:W-:Y:S01]  /*1480*/  @!P6 IMAD.IADD R14, R14, 0x1, -R16 ;  /* 0x000000010e0ee824 */ /* 0x000fe200078e0a10 */
[----:B------:R-:W-:Y:S01]  /*1490*/  ISETP.GT.U32.AND P6, PT, R16, R13, PT ;  /* 0x0000000d1000720c */ /* 0x000fe20003fc4070 */
[----:B------:R-:W-:-:S04]  /*14a0*/  IMAD.HI.U32 R2, R0, R25, RZ ;  /* 0x0000001900027227 */ /* 0x000fc800078e00ff */
[C---:B------:R-:W-:Y:S02]  /*14b0*/  IMAD R15, R16.reuse, R18, R15 ;  /* 0x00000012100f7224 */ /* 0x040fe400078e020f */
[----:B------:R-:W-:Y:S01]  /*14c0*/  @!P0 IMAD.IADD R11, R11, 0x1, -R16 ;  /* 0x000000010b0b8824 */ /* 0x000fe200078e0a10 */
[C---:B------:R-:W-:Y:S01]  /*14d0*/  ISETP.GT.U32.AND P0, PT, R16.reuse, R7, PT ;  /* 0x000000071000720c */ /* 0x040fe20003f04070 */
[----:B------:R-:W-:Y:S02]  /*14e0*/  IMAD.MOV R2, RZ, RZ, -R2 ;  /* 0x000000ffff027224 */ /* 0x000fe400078e0a02 */
[----:B------:R-:W-:Y:S01]  /*14f0*/  @!P1 IMAD.MOV R10, RZ, RZ, -R10 ;  /* 0x000000ffff0a9224 */ /* 0x000fe200078e0a0a */
[C---:B------:R-:W-:Y:S01]  /*1500*/  ISETP.GT.U32.AND P1, PT, R16.reuse, R15, PT ;  /* 0x0000000f1000720c */ /* 0x040fe20003f24070 */
[----:B------:R-:W-:Y:S01]  /*1510*/  @!P4 IMAD.MOV R9, RZ, RZ, -R9 ;  /* 0x000000ffff09c224 */ /* 0x000fe200078e0a09 */
[C---:B------:R-:W-:Y:S01]  /*1520*/  ISETP.GT.U32.AND P4, PT, R16.reuse, R14, PT ;  /* 0x0000000e1000720c */ /* 0x040fe20003f84070 */
[----:B------:R-:W-:-:S02]  /*1530*/  IMAD R2, R16, R2, R25 ;  /* 0x0000000210027224 */ /* 0x000fc400078e0219 */
[--C-:B------:R-:W-:Y:S01]  /*1540*/  @!P6 IMAD.IADD R13, R13, 0x1, -R16.reuse ;  /* 0x000000010d0de824 */ /* 0x100fe200078e0a10 */
[----:B------:R-:W-:Y:S01]  /*1550*/  STL [R1+0xb34], R9 ;  /* 0x000b340901007387 */ /* 0x000fe20000100800 */
[----:B------:R-:W-:Y:S01]  /*1560*/  VIADD R8, R4, 0xd0 ;  /* 0x000000d004087836 */ /* 0x000fe20000000000 */
[----:B------:R-:W-:Y:S01]  /*1570*/  ISETP.GT.U32.AND P6, PT, R16, R2, PT ;  /* 0x000000021000720c */ /* 0x000fe20003fc4070 */
[----:B------:R-:W-:Y:S01]  /*1580*/  VIADD R20, R4, 0xd4 ;  /* 0x000000d404147836 */ /* 0x000fe20000000000 */
[----:B------:R-:W-:Y:S01]  /*1590*/  STL [R1+0xb38], R10 ;  /* 0x000b380a01007387 */ /* 0x000fe20000100800 */
[--C-:B------:R-:W-:Y:S01]  /*15a0*/  @!P2 IMAD.IADD R12, R12, 0x1, -R16.reuse ;  /* 0x000000010c0ca824 */ /* 0x100fe200078e0a10 */
[----:B------:R-:W-:Y:S01]  /*15b0*/  IABS R18, R8 ;  /* 0x0000000800127213 */ /* 0x000fe20000000000 */
[--C-:B------:R-:W-:Y:S01]  /*15c0*/  @!P0 IMAD.IADD R7, R7, 0x1, -R16.reuse ;  /* 0x0000000107078824 */ /* 0x100fe200078e0a10 */
[----:B------:R-:W-:Y:S01]  /*15d0*/  IABS R22, R20 ;  /* 0x0000001400167213 */ /* 0x000fe20000000000 */
[--C-:B------:R-:W-:Y:S01]  /*15e0*/  @!P1 IMAD.IADD R15, R15, 0x1, -R16.reuse ;  /* 0x000000010f0f9824 */ /* 0x100fe200078e0a10 */
[----:B------:R-:W-:Y:S01]  /*15f0*/  ISETP.GE.AND P2, PT, R5, RZ, PT ;  /* 0x000000ff0500720c */ /* 0x000fe20003f46270 */
[----:B------:R-:W-:Y:S01]  /*1600*/  @!P4 IMAD.IADD R14, R14, 0x1, -R16 ;  /* 0x000000010e0ec824 */ /* 0x000fe200078e0a10 */
[----:B------:R-:W-:Y:S01]  /*1610*/  ISETP.GE.AND P4, PT, R6, RZ, PT ;  /* 0x000000ff0600720c */ /* 0x000fe20003f86270 */
[----:B------:R-:W-:Y:S01]  /*1620*/  @!P3 IMAD.MOV R12, RZ, RZ, -R12 ;  /* 0x000000ffff0cb224 */ /* 0x000fe200078e0a0c */
[C---:B------:R-:W-:Y:S01]  /*1630*/  ISETP.GT.U32.AND P3, PT, R16.reuse, R7, PT ;  /* 0x000000071000720c */ /* 0x040fe20003f64070 */
[----:B------:R-:W-:Y:S01]  /*1640*/  @!P5 IMAD.MOV R11, RZ, RZ, -R11 ;  /* 0x000000ffff0bd224 */ /* 0x000fe200078e0a0b */
[----:B------:R-:W-:Y:S01]  /*1650*/  ISETP.GT.U32.AND P5, PT, R16, R15, PT ;  /* 0x0000000f1000720c */ /* 0x000fe20003fa4070 */
[----:B------:R-:W-:Y:S01]  /*1660*/  IMAD.HI.U32 R5, R0, R18, RZ ;  /* 0x0000001200057227 */ /* 0x000fe200078e00ff */
[----:B------:R-:W-:-:S02]  /*1670*/  ISETP.GE.AND P1, PT, R17, RZ, PT ;  /* 0x000000ff1100720c */ /* 0x000fc40003f26270 */
[----:B------:R-:W-:Y:S01]  /*1680*/  ISETP.GE.AND P0, PT, R21, RZ, PT ;  /* 0x000000ff1500720c */ /* 0x000fe20003f06270 */
[----:B------:R-:W-:Y:S01]  /*1690*/  IMAD.HI.U32 R23, R0, R22, RZ ;  /* 0x0000001600177227 */ /* 0x000fe200078e00ff */
[----:B------:R-:W-:Y:S03]  /*16a0*/  STL [R1+0xb3c], R11 ;  /* 0x000b3c0b01007387 */ /* 0x000fe60000100800 */
[----:B------:R-:W-:Y:S01]  /*16b0*/  @!P6 IMAD.IADD R2, R2, 0x1, -R16 ;  /* 0x000000010202e824 */ /* 0x000fe200078e0a10 */
[----:B------:R-:W-:Y:S01]  /*16c0*/  STL [R1+0xb40], R12 ;  /* 0x000b400c01007387 */ /* 0x000fe20000100800 */
[----:B------:R-:W-:Y:S02]  /*16d0*/  IMAD.MOV R6, RZ, RZ, -R5 ;  /* 0x000000ffff067224 */ /* 0x000fe400078e0a05 */
[----:B------:R-:W-:Y:S01]  /*16e0*/  IMAD.MOV R23, RZ, RZ, -R23 ;  /* 0x000000ffff177224 */ /* 0x000fe200078e0a17 */
[----:B------:R-:W-:Y:S01]  /*16f0*/  ISETP.GT.U32.AND P6, PT, R16, R2, PT ;  /* 0x000000021000720c */ /* 0x000fe20003fc4070 */
[----:B------:R-:W-:-:S02]  /*1700*/  VIADD R17, R4, 0xcc ;  /* 0x000000cc04117836 */ /* 0x000fc40000000000 */
[C---:B------:R-:W-:Y:S02]  /*1710*/  IMAD R18, R16.reuse, R6, R18 ;  /* 0x0000000610127224 */ /* 0x040fe400078e0212 */
[----:B------:R-:W-:Y:S01]  /*1720*/  @!P4 IMAD.MOV R14, RZ, RZ, -R14 ;  /* 0x000000ffff0ec224 */ /* 0x000fe200078e0a0e */
[----:B------:R-:W-:Y:S01]  /*1730*/  ISETP.GE.AND P4, PT, R19, RZ, PT ;  /* 0x000000ff1300720c */ /* 0x000fe20003f86270 */
[----:B------:R-:W-:Y:S01]  /*1740*/  IMAD R5, R16, R23, R22 ;  /* 0x0000001710057224 */ /* 0x000fe200078e0216 */
[----:B------:R-:W-:Y:S01]  /*1750*/  IABS R19, R17 ;  /* 0x0000001100137213 */ /* 0x000fe20000000000 */
[--C-:B------:R-:W-:Y:S01]  /*1760*/  @!P3 IMAD.IADD R7, R7, 0x1, -R16.reuse ;  /* 0x000000010707b824 */ /* 0x100fe200078e0a10 */
[----:B------:R-:W-:Y:S01]  /*1770*/  ISETP.GE.AND P3, PT, R20, RZ, PT ;  /* 0x000000ff1400720c */ /* 0x000fe20003f66270 */
[----:B------:R-:W-:Y:S01]  /*1780*/  @!P5 IMAD.IADD R15, R15, 0x1, -R16 ;  /* 0x000000010f0fd824 */ /* 0x000fe200078e0a10 */
[C---:B------:R-:W-:Y:S01]  /*1790*/  ISETP.GT.U32.AND P5, PT, R16.reuse, R18, PT ;  /* 0x000000121000720c */ /* 0x040fe20003fa4070 */
[----:B------:R-:W-:Y:S01]  /*17a0*/  @!P2 IMAD.MOV R13, RZ, RZ, -R13 ;  /* 0x000000ffff0da224 */ /* 0x000fe200078e0a0d */
[----:B------:R-:W-:Y:S01]  /*17b0*/  ISETP.GT.U32.AND P2, PT, R16, R5, PT ;  /* 0x000000051000720c */ /* 0x000fe20003f44070 */
[----:B0-----:R-:W-:-:S02]  /*17c0*/  IMAD.MOV.U32 R3, RZ, RZ, R7 ;  /* 0x000000ffff037224 */ /* 0x001fc400078e0007 */
[----:B------:R-:W-:Y:S01]  /*17d0*/  IMAD.HI.U32 R20, R0, R19, RZ ;  /* 0x0000001300147227 */ /* 0x000fe200078e00ff */
[----:B------:R-:W-:Y:S03]  /*17e0*/  STL [R1+0xb44], R13 ;  /* 0x000b440d01007387 */ /* 0x000fe60000100800 */
[----:B------:R-:W-:Y:S01]  /*17f0*/  @!P1 IMAD.MOV R15, RZ, RZ, -R15 ;  /* 0x000000ffff0f9224 */ /* 0x000fe200078e0a0f */
[----:B------:R-:W-:Y:S01]  /*1800*/  STL [R1+0xb48], R14 ;  /* 0x000b480e01007387 */ /* 0x000fe20000100800 */
[----:B------:R-:W-:Y:S02]  /*1810*/  @!P0 IMAD.MOV R3, RZ, RZ, -R3 ;  /* 0x000000ffff038224 */ /* 0x000fe400078e0a03 */
[----:B------:R-:W-:Y:S01]  /*1820*/  VIADD R6, R4, 0xc8 ;  /* 0x000000c804067836 */ /* 0x000fe20000000000 */
[----:B------:R-:W-:Y:S01]  /*1830*/  STL [R1+0xb4c], R15 ;  /* 0x000b4c0f01007387 */ /* 0x000fe20000100800 */
[----:B------:R-:W-:Y:S01]  /*1840*/  @!P6 IMAD.IADD R2, R2, 0x1, -R16 ;  /* 0x000000010202e824 */ /* 0x000fe200078e0a10 */
[----:B------:R-:W-:Y:S01]  /*1850*/  ISETP.GE.AND P6, PT, R8, RZ, PT ;  /* 0x000000ff0800720c */ /* 0x000fe20003fc6270 */
[----:B------:R-:W-:Y:S01]  /*1860*/  IMAD.MOV R20, RZ, RZ, -R20 ;  /* 0x000000ffff147224 */ /* 0x000fe200078e0a14 */
[----:B------:R0:W-:Y:S01]  /*1870*/  STL [R1+0x18], R3 ;  /* 0x0000180301007387 */ /* 0x0001e20000100800 */
[----:B------:R-:W-:Y:S01]  /*1880*/  IABS R24, R6 ;  /* 0x0000000600187213 */ /* 0x000fe20000000000 */
[----:B------:R-:W-:Y:S01]  /*1890*/  @!P5 IMAD.IADD R18, R18, 0x1, -R16 ;  /* 0x000000011212d824 */ /* 0x000fe200078e0a10 */
[----:B------:R-:W-:Y:S01]  /*18a0*/  ISETP.GE.AND P5, PT, R6, RZ, PT ;  /* 0x000000ff0600720c */ /* 0x000fe20003fa6270 */
[----:B------:R-:W-:-:S02]  /*18b0*/  IMAD R19, R16, R20, R19 ;  /* 0x0000001410137224 */ /* 0x000fc400078e0213 */
[----:B------:R-:W-:Y:S01]  /*18c0*/  @!P2 IMAD.IADD R5, R5, 0x1, -R16 ;  /* 0x000000010505a824 */ /* 0x000fe200078e0a10 */
[----:B------:R-:W-:Y:S01]  /*18d0*/  ISETP.GT.U32.AND P0, PT, R16, R18, PT ;  /* 0x000000121000720c */ /* 0x000fe20003f04070 */
[----:B------:R-:W-:Y:S01]  /*18e0*/  IMAD.HI.U32 R8, R0, R24, RZ ;  /* 0x0000001800087227 */ /* 0x000fe200078e00ff */
[----:B------:R-:W-:Y:S02]  /*18f0*/  ISETP.GE.AND P2, PT, R17, RZ, PT ;  /* 0x000000ff1100720c */ /* 0x000fe40003f46270 */
[C---:B------:R-:W-:Y:S01]  /*1900*/  ISETP.GT.U32.AND P1, PT, R16.reuse, R5, PT ;  /* 0x000000051000720c */ /* 0x040fe20003f24070 */
[----:B0-----:R-:W-:Y:S02]  /*1910*/  IMAD.MOV.U32 R3, RZ, RZ, R2 ;  /* 0x000000ffff037224 */ /* 0x001fe400078e0002 */
[----:B------:R-:W-:Y:S02]  /*1920*/  IMAD.MOV R7, RZ, RZ, -R8 ;  /* 0x000000ffff077224 */ /* 0x000fe400078e0a08 */
[----:B------:R-:W-:Y:S01]  /*1930*/  @!P4 IMAD.MOV R3, RZ, RZ, -R3 ;  /* 0x000000ffff03c224 */ /* 0x000fe200078e0a03 */
[C---:B------:R-:W-:Y:S01]  /*1940*/  ISETP.GT.U32.AND P4, PT, R16.reuse, R19, PT ;  /* 0x000000131000720c */ /* 0x040fe20003f84070 */
[----:B------:R-:W-:-:S02]  /*1950*/  IMAD R24, R16, R7, R24 ;  /* 0x0000000710187224 */ /* 0x000fc400078e0218 */
[----:B------:R-:W-:Y:S01]  /*1960*/  VIADD R7, R4, 0xc4 ;  /* 0x000000c404077836 */ /* 0x000fe20000000000 */
[----:B------:R0:W-:Y:S01]  /*1970*/  STL [R1+0x30], R3 ;  /* 0x0000300301007387 */ /* 0x0001e20000100800 */
[--C-:B------:R-:W-:Y:S01]  /*1980*/  @!P0 IMAD.IADD R18, R18, 0x1, -R16.reuse ;  /* 0x0000000112128824 */ /* 0x100fe200078e0a10 */
[----:B------:R-:W-:Y:S01]  /*1990*/  ISETP.GT.U32.AND P0, PT, R16, R24, PT ;  /* 0x000000181000720c */ /* 0x000fe20003f04070 */
[--C-:B------:R-:W-:Y:S01]  /*19a0*/  @!P1 IMAD.IADD R5, R5, 0x1, -R16.reuse ;  /* 0x0000000105059824 */ /* 0x100fe200078e0a10 */
[----:B------:R-:W-:Y:S01]  /*19b0*/  IABS R21, R7 ;  /* 0x0000000700157213 */ /* 0x000fe20000000000 */
[C---:B------:R-:W-:Y:S01]  /*19c0*/  VIADD R2, R4.reuse, 0xc0 ;  /* 0x000000c004027836 */ /* 0x040fe20000000000 */
[----:B------:R-:W-:Y:S01]  /*19d0*/  ISETP.GE.AND P1, PT, R7, RZ, PT ;  /* 0x000000ff0700720c */ /* 0x000fe20003f26270 */
[----:B------:R-:W-:Y:S02]  /*19e0*/  VIADD R6, R4, 0xbc ;  /* 0x000000bc04067836 */ /* 0x000fe40000000000 */
[----:B------:R-:W-:Y:S01]  /*19f0*/  @!P4 IMAD.IADD R19, R19, 0x1, -R16 ;  /* 0x000000011313c824 */ /* 0x000fe200078e0a10 */
[----:B------:R-:W-:Y:S01]  /*1a00*/  IABS R17, R2 ;  /* 0x0000000200117213 */ /* 0x000fe20000000000 */
[----:B------:R-:W-:Y:S01]  /*1a10*/  IMAD.HI.U32 R7, R0, R21, RZ ;  /* 0x0000001500077227 */ /* 0x000fe200078e00ff */
[----:B------:R-:W-:-:S02]  /*1a20*/  IABS R8, R6 ;  /* 0x0000000600087213 */ /* 0x000fc40000000000 */
[----:B------:R-:W-:Y:S01]  /*1a30*/  ISETP.GT.U32.AND P4, PT, R16, R19, PT ;  /* 0x000000131000720c */ /* 0x000fe20003f84070 */
[----:B0-----:R-:W-:Y:S02]  /*1a40*/  IMAD.MOV.U32 R3, RZ, RZ, R5 ;  /* 0x000000ffff037224 */ /* 0x001fe400078e0005 */
[----:B------:R-:W-:Y:S02]  /*1a50*/  IMAD.MOV R7, RZ, RZ, -R7 ;  /* 0x000000ffff077224 */ /* 0x000fe400078e0a07 */
[----:B------:R-:W-:Y:S01]  /*1a60*/  @!P3 IMAD.MOV R3, RZ, RZ, -R3 ;  /* 0x000000ffff03b224 */ /* 0x000fe200078e0a03 */
[----:B------:R-:W-:Y:S01]  /*1a70*/  ISETP.GE.AND P3, PT, R2, RZ, PT ;  /* 0x000000ff0200720c */ /* 0x000fe20003f66270 */
[----:B------:R-:W-:Y:S02]  /*1a80*/  IMAD R21, R16, R7, R21 ;  /* 0x0000000710157224 */ /* 0x000fe400078e0215 */
[----:B------:R-:W-:Y:S01]  /*1a90*/  @!P0 IMAD.IADD R24, R24, 0x1, -R16 ;  /* 0x0000000118188824 */ /* 0x000fe200078e0a10 */
[----:B------:R0:W-:Y:S01]  /*1aa0*/  STL [R1+0xc0], R3 ;  /* 0x0000c00301007387 */ /* 0x0001e20000100800 */
[----:B------:R-:W-:-:S03]  /*1ab0*/  IMAD.HI.U32 R5, R0, R17, RZ ;  /* 0x0000001100057227 */ /* 0x000fc600078e00ff */
[C---:B------:R-:W-:Y:S01]  /*1ac0*/  ISETP.GT.U32.AND P0, PT, R16.reuse, R24, PT ;  /* 0x000000181000720c */ /* 0x040fe20003f04070 */
[----:B------:R-:W-:Y:S01]  /*1ad0*/  @!P4 IMAD.IADD R19, R19, 0x1, -R16 ;  /* 0x000000011313c824 */ /* 0x000fe200078e0a10 */
[----:B------:R-:W-:Y:S01]  /*1ae0*/  ISETP.GT.U32.AND P4, PT, R16, R21, PT ;  /* 0x000000151000720c */ /* 0x000fe20003f84070 */
[----:B------:R-:W-:-:S04]  /*1af0*/  IMAD.HI.U32 R2, R0, R8, RZ ;  /* 0x0000000800027227 */ /* 0x000fc800078e00ff */
[----:B0-----:R-:W-:Y:S02]  /*1b00*/  IMAD.MOV.U32 R3, RZ, RZ, R18 ;  /* 0x000000ffff037224 */ /* 0x001fe400078e0012 */
[----:B------:R-:W-:Y:S02]  /*1b10*/  IMAD.MOV R5, RZ, RZ, -R5 ;  /* 0x000000ffff057224 */ /* 0x000fe400078e0a05 */
[----:B------:R-:W-:Y:S01]  /*1b20*/  @!P6 IMAD.MOV R3, RZ, RZ, -R3 ;  /* 0x000000ffff03e224 */ /* 0x000fe200078e0a03 */
[----:B------:R-:W-:Y:S01]  /*1b30*/  ISETP.GE.AND P6, PT, R6, RZ, PT ;  /* 0x000000ff0600720c */ /* 0x000fe20003fc6270 */
[----:B------:R-:W-:Y:S02]  /*1b40*/  IMAD.MOV R6, RZ, RZ, -R2 ;  /* 0x000000ffff067224 */ /* 0x000fe400078e0a02 */
[----:B------:R-:W-:Y:S01]  /*1b50*/  VIADD R2, R4, 0xb8 ;  /* 0x000000b804027836 */ /* 0x000fe20000000000 */
[----:B------:R0:W-:Y:S01]  /*1b60*/  STL [R1+0xc8], R3 ;  /* 0x0000c80301007387 */ /* 0x0001e20000100800 */
[----:B------:R-:W-:-:S02]  /*1b70*/  IMAD R17, R16, R5, R17 ;  /* 0x0000000510117224 */ /* 0x000fc400078e0211 */
[----:B------:R-:W-:Y:S01]  /*1b80*/  @!P4 IMAD.IADD R21, R21, 0x1, -R16 ;  /* 0x000000011515c824 */ /* 0x000fe200078e0a10 */
[----:B------:R-:W-:Y:S01]  /*1b90*/  IABS R7, R2 ;  /* 0x0000000200077213 */ /* 0x000fe20000000000 */
[----:B------:R-:W-:Y:S02]  /*1ba0*/  IMAD R8, R16, R6, R8 ;  /* 0x0000000610087224 */ /* 0x000fe400078e0208 */
[----:B------:R-:W-:Y:S01]  /*1bb0*/  @!P0 IMAD.IADD R24, R24, 0x1, -R16 ;  /* 0x0000000118188824 */ /* 0x000fe200078e0a10 */
[----:B------:R-:W-:Y:S01]  /*1bc0*/  ISETP.GT.U32.AND P0, PT, R16, R17, PT ;  /* 0x000000111000720c */ /* 0x000fe20003f04070 */
[----:B------:R-:W-:Y:S01]  /*1bd0*/  VIADD R20, R4, 0xb4 ;  /* 0x000000b404147836 */ /* 0x000fe20000000000 */
[----:B------:R-:W-:Y:S01]  /*1be0*/  ISETP.GT.U32.AND P4, PT, R16, R21, PT ;  /* 0x000000151000720c */ /* 0x000fe20003f84070 */
[----:B0-----:R-:W-:Y:S02]  /*1bf0*/  IMAD.MOV.U32 R3, RZ, RZ, R19 ;  /* 0x000000ffff037224 */ /* 0x001fe400078e0013 */
[----:B------:R-:W-:Y:S01]  /*1c00*/  IMAD.HI.U32 R19, R0, R7, RZ ;  /* 0x0000000700137227 */ /* 0x000fe200078e00ff */
[----:B------:R-:W-:-:S03]  /*1c10*/  IABS R23, R20 ;  /* 0x0000001400177213 */ /* 0x000fc60000000000 */
[----:B------:R-:W-:Y:S01]  /*1c20*/  @!P2 IMAD.MOV R3, RZ, RZ, -R3 ;  /* 0x000000ffff03a224 */ /* 0x000fe200078e0a03 */
[----:B------:R-:W-:Y:S01]  /*1c30*/  ISETP.GT.U32.AND P2, PT, R16, R8, PT ;  /* 0x000000081000720c */ /* 0x000fe20003f44070 */
[----:B------:R-:W-:Y:S02]  /*1c40*/  IMAD.MOV R19, RZ, RZ, -R19 ;  /* 0x000000ffff137224 */ /* 0x000fe400078e0a13 */
[--C-:B------:R-:W-:Y:S01]  /*1c50*/  @!P0 IMAD.IADD R17, R17, 0x1, -R16.reuse ;  /* 0x0000000111118824 */ /* 0x100fe200078e0a10 */
[----:B------:R0:W-:Y:S01]  /*1c60*/  STL [R1+0xc4], R3 ;  /* 0x0000c40301007387 */ /* 0x0001e20000100800 */
[----:B------:R-:W-:Y:S02]  /*1c70*/  @!P4 IMAD.IADD R21, R21, 0x1, -R16 ;  /* 0x000000011515c824 */ /* 0x000fe400078e0a10 */
[----:B------:R-:W-:Y:S01]  /*1c80*/  VIADD R5, R4, 0xb0 ;  /* 0x000000b004057836 */ /* 0x000fe20000000000 */
[----:B------:R-:W-:Y:S01]  /*1c90*/  ISETP.GT.U32.AND P0, PT, R16, R17, PT ;  /* 0x000000111000720c */ /* 0x000fe20003f04070 */
[----:B------:R-:W-:-:S02]  /*1ca0*/  VIADD R6, R4, 0xac ;  /* 0x000000ac04067836 */ /* 0x000fc40000000000 */
[----:B------:R-:W-:Y:S01]  /*1cb0*/  VIADD R14, R4, 0x24 ;  /* 0x00000024040e7836 */ /* 0x000fe20000000000 */
[----:B------:R-:W-:Y:S01]  /*1cc0*/  IABS R22, R5 ;  /* 0x0000000500167213 */ /* 0x000fe20000000000 */
[----:B------:R-:W-:Y:S01]  /*1cd0*/  @!P2 IMAD.IADD R8, R8, 0x1, -R16 ;  /* 0x000000010808a824 */ /* 0x000fe200078e0a10 */
[----:B------:R-:W-:Y:S01]  /*1ce0*/  IABS R18, R6 ;  /* 0x0000000600127213 */ /* 0x000fe20000000000 */
[----:B0-----:R-:W-:Y:S02]  /*1cf0*/  IMAD.MOV.U32 R3, RZ, RZ, R24 ;  /* 0x000000ffff037224 */ /* 0x001fe400078e0018 */
[----:B------:R-:W-:Y:S01]  /*1d00*/  IMAD.HI.U32 R24, R0, R23, RZ ;  /* 0x0000001700187227 */ /* 0x000fe200078e00ff */
[----:B------:R-:W-:-:S03]  /*1d10*/  ISETP.GT.U32.AND P2, PT, R16, R8, PT ;  /* 0x000000081000720c */ /* 0x000fc60003f44070 */
[----:B------:R-:W-:Y:S01]  /*1d20*/  @!P5 IMAD.MOV R3, RZ, RZ, -R3 ;  /* 0x000000ffff03d224 */ /* 0x000fe200078e0a03 */
[----:B------:R-:W-:Y:S01]  /*1d30*/  ISETP.GE.AND P5, PT, R2, RZ, PT ;  /* 0x000000ff0200720c */ /* 0x000fe20003fa6270 */
[----:B------:R-:W-:Y:S02]  /*1d40*/  IMAD R2, R16, R19, R7 ;  /* 0x0000001310027224 */ /* 0x000fe400078e0207 */
[----:B------:R-:W-:Y:S01]  /*1d50*/  IMAD.HI.U32 R7, R0, R22, RZ ;  /* 0x0000001600077227 */ /* 0x000fe200078e00ff */
[----:B------:R0:W-:Y:S02]  /*1d60*/  STL [R1+0xbc], R3 ;  /* 0x0000bc0301007387 */ /* 0x0001e40000100800 */
[----:B------:R-:W-:Y:S01]  /*1d70*/  ISETP.GT.U32.AND P4, PT, R16, R2, PT ;  /* 0x000000021000720c */ /* 0x000fe20003f84070 */
[----:B------:R-:W-:Y:S02]  /*1d80*/  IMAD.MOV R24, RZ, RZ, -R24 ;  /* 0x000000ffff187224 */ /* 0x000fe400078e0a18 */
[----:B------:R-:W-:-:S04]  /*1d90*/  IMAD.HI.U32 R19, R0, R18, RZ ;  /* 0x0000001200137227 */ /* 0x000fc800078e00ff */
[----:B------:R-:W-:Y:S02]  /*1da0*/  IMAD.MOV R7, RZ, RZ, -R7 ;  /* 0x000000ffff077224 */ /* 0x000fe400078e0a07 */
[----:B0-----:R-:W-:Y:S02]  /*1db0*/  IMAD.MOV.U32 R3, RZ, RZ, R21 ;  /* 0x000000ffff037224 */ /* 0x001fe400078e0015 */
[--C-:B------:R-:W-:Y:S01]  /*1dc0*/  @!P0 IMAD.IADD R17, R17, 0x1, -R16.reuse ;  /* 0x0000000111118824 */ /* 0x100fe200078e0a10 */
[----:B------:R-:W-:Y:S01]  /*1dd0*/  ISETP.GE.AND P0, PT, R20, RZ, PT ;  /* 0x000000ff1400720c */ /* 0x000fe20003f06270 */
[----:B------:R-:W-:Y:S02]  /*1de0*/  @!P4 IMAD.IADD R2, R2, 0x1, -R16 ;  /* 0x000000010202c824 */ /* 0x000fe400078e0a10 */
[----:B------:R-:W-:Y:S02]  /*1df0*/  @!P1 IMAD.MOV R3, RZ, RZ, -R3 ;  /* 0x000000ffff039224 */ /* 0x000fe400078e0a03 */
[C---:B------:R-:W-:Y:S01]  /*1e00*/  IMAD R20, R16.reuse, R24, R23 ;  /* 0x0000001810147224 */ /* 0x040fe200078e0217 */
[C---:B------:R-:W-:Y:S01]  /*1e10*/  ISETP.GT.U32.AND P1, PT, R16.reuse, R2, PT ;  /* 0x000000021000720c */ /* 0x040fe20003f24070 */
[----:B------:R-:W-:Y:S01]  /*1e20*/  IMAD.MOV R19, RZ, RZ, -R19 ;  /* 0x000000ffff137224 */ /* 0x000fe200078e0a13 */
[----:B------:R0:W-:Y:S01]  /*1e30*/  STL [R1+0x88], R3 ;  /* 0x0000880301007387 */ /* 0x0001e20000100800 */
[C---:B------:R-:W-:Y:S01]  /*1e40*/  IMAD R22, R16.reuse, R7, R22 ;  /* 0x0000000710167224 */ /* 0x040fe200078e0216 */
[----:B------:R-:W-:Y:S01]  /*1e50*/  ISETP.GT.U32.AND P4, PT, R16, R20, PT ;  /* 0x000000141000720c */ /* 0x000fe20003f84070 */
[----:B------:R-:W-:-:S02]  /*1e60*/  @!P2 IMAD.IADD R8, R8, 0x1, -R16 ;  /* 0x000000010808a824 */ /* 0x000fc400078e0a10 */
[C---:B------:R-:W-:Y:S01]  /*1e70*/  IMAD R18, R16.reuse, R19, R18 ;  /* 0x0000001310127224 */ /* 0x040fe200078e0212 */
[----:B------:R-:W-:Y:S01]  /*1e80*/  ISETP.GT.U32.AND P2, PT, R16, R22, PT ;  /* 0x000000161000720c */ /* 0x000fe20003f44070 */
[----:B------:R-:W-:Y:S02]  /*1e90*/  IMAD.MOV.U32 R9, RZ, RZ, R17 ;  /* 0x000000ffff097224 */ /* 0x000fe400078e0011 */
[----:B------:R-:W-:Y:S02]  /*1ea0*/  VIADD R7, R4, 0xa8 ;  /* 0x000000a804077836 */ /* 0x000fe40000000000 */
[----:B0-----:R-:W-:Y:S02]  /*1eb0*/  IMAD.MOV.U32 R3, RZ, RZ, R8 ;  /* 0x000000ffff037224 */ /* 0x001fe400078e0008 */
[----:B------:R-:W-:Y:S01]  /*1ec0*/  @!P3 IMAD.MOV R9, RZ, RZ, -R9 ;  /* 0x000000ffff09b224 */ /* 0x000fe200078e0a09 */
[----:B------:R-:W-:Y:S01]  /*1ed0*/  ISETP.GE.AND P3, PT, R5, RZ, PT ;  /* 0x000000ff0500720c */ /* 0x000fe20003f66270 */
[----:B------:R-:W-:Y:S01]  /*1ee0*/  @!P6 IMAD.MOV R3, RZ, RZ, -R3 ;  /* 0x000000ffff03e224 */ /* 0x000fe200078e0a03 */
[----:B------:R-:W-:Y:S01]  /*1ef0*/  ISETP.GT.U32.AND P6, PT, R16, R18, PT ;  /* 0x000000121000720c */ /* 0x000fe20003fc4070 */
[----:B------:R-:W-:Y:S01]  /*1f00*/  VIADD R5, R4, 0xa4 ;  /* 0x000000a404057836 */ /* 0x000fe20000000000 */
[----:B------:R-:W-:Y:S01]  /*1f10*/  IABS R21, R7 ;  /* 0x0000000700157213 */ /* 0x000fe20000000000 */
[--C-:B------:R-:W-:Y:S01]  /*1f20*/  @!P1 IMAD.IADD R2, R2, 0x1, -R16.reuse ;  /* 0x0000000102029824 */ /* 0x100fe200078e0a10 */
[----:B------:R-:W-:Y:S01]  /*1f30*/  ISETP.GE.AND P1, PT, R6, RZ, PT ;  /* 0x000000ff0600720c */ /* 0x000fe20003f26270 */
[--C-:B------:R-:W-:Y:S01]  /*1f40*/  @!P4 IMAD.IADD R20, R20, 0x1, -R16.reuse ;  /* 0x000000011414c824 */ /* 0x100fe200078e0a10 */
[----:B------:R-:W-:Y:S01]  /*1f50*/  IABS R6, R5 ;  /* 0x0000000500067213 */ /* 0x000fe20000000000 */
[----:B------:R-:W-:Y:S01]  /*1f60*/  IMAD.HI.U32 R8, R0, R21, RZ ;  /* 0x0000001500087227 */ /* 0x000fe200078e00ff */
[----:B------:R-:W-:Y:S01]  /*1f70*/  ISETP.GE.AND P4, PT, R7, RZ, PT ;  /* 0x000000ff0700720c */ /* 0x000fe20003f86270 */
[----:B------:R-:W-:Y:S02]  /*1f80*/  STL [R1+0x90], R9 ;  /* 0x0000900901007387 */ /* 0x000fe40000100800 */
[----:B------:R-:W-:Y:S01]  /*1f90*/  @!P2 IMAD.IADD R22, R22, 0x1, -R16 ;  /* 0x000000011616a824 */ /* 0x000fe200078e0a10 */
[----:B------:R-:W-:Y:S01]  /*1fa0*/  ISETP.GT.U32.AND P2, PT, R16, R20, PT ;  /* 0x000000141000720c */ /* 0x000fe20003f44070 */
[----:B------:R-:W-:Y:S01]  /*1fb0*/  IMAD.MOV R7, RZ, RZ, -R8 ;  /* 0x000000ffff077224 */ /* 0x000fe200078e0a08 */
[----:B------:R0:W-:Y:S01]  /*1fc0*/  STL [R1+0x94], R3 ;  /* 0x0000940301007387 */ /* 0x0001e20000100800 */
[----:B------:R-:W-:-:S02]  /*1fd0*/  IMAD.MOV.U32 R8, RZ, RZ, R6 ;  /* 0x000000ffff087224 */ /* 0x000fc400078e0006 */
[----:B------:R-:W-:Y:S01]  /*1fe0*/  @!P6 IMAD.IADD R18, R18, 0x1, -R16 ;  /* 0x000000011212e824 */ /* 0x000fe200078e0a10 */
[----:B------:R-:W-:Y:S01]  /*1ff0*/  ISETP.GT.U32.AND P6, PT, R16, R22, PT ;  /* 0x000000161000720c */ /* 0x000fe20003fc4070 */
[----:B------:R-:W-:-:S04]  /*2000*/  IMAD.HI.U32 R6, R0, R8, RZ ;  /* 0x0000000800067227 */ /* 0x000fc800078e00ff */
[----:B------:R-:W-:Y:S02]  /*2010*/  IMAD.MOV R6, RZ, RZ, -R6 ;  /* 0x000000ffff067224 */ /* 0x000fe400078e0a06 */
[----:B0-----:R-:W-:Y:S02]  /*2020*/  IMAD.MOV.U32 R3, RZ, RZ, R2 ;  /* 0x000000ffff037224 */ /* 0x001fe400078e0002 */
[C---:B------:R-:W-:Y:S02]  /*2030*/  IMAD R8, R16.reuse, R6, R8 ;  /* 0x0000000610087224 */ /* 0x040fe400078e0208 */
[C---:B------:R-:W-:Y:S02]  /*2040*/  IMAD R21, R16.reuse, R7, R21 ;  /* 0x0000000710157224 */ /* 0x040fe400078e0215 */
[----:B------:R-:W-:Y:S01]  /*2050*/  @!P5 IMAD.MOV R3, RZ, RZ, -R3 ;  /* 0x000000ffff03d224 */ /* 0x000fe200078e0a03 */
[----:B------:R-:W-:Y:S01]  /*2060*/  ISETP.GT.U32.AND P5, PT, R16, R18, PT ;  /* 0x000000121000720c */ /* 0x000fe20003fa4070 */
[--C-:B------:R-:W-:Y:S01]  /*2070*/  @!P6 IMAD.IADD R22, R22, 0x1, -R16.reuse ;  /* 0x000000011616e824 */ /* 0x100fe200078e0a10 */
[----:B------:R-:W-:Y:S01]  /*2080*/  ISETP.GT.U32.AND P6, PT, R16, R8, PT ;  /* 0x000000081000720c */ /* 0x000fe20003fc4070 */
[----:B------:R-:W-:Y:S01]  /*2090*/  @!P2 IMAD.IADD R20, R20, 0x1, -R16 ;  /* 0x000000011414a824 */ /* 0x000fe200078e0a10 */
[----:B------:R-:W-:Y:S01]  /*20a0*/  ISETP.GT.U32.AND P2, PT, R16, R21, PT ;  /* 0x000000151000720c */ /* 0x000fe20003f44070 */
[C---:B------:R-:W-:Y:S01]  /*20b0*/  VIADD R2, R4.reuse, 0x9c ;  /* 0x0000009c04027836 */ /* 0x040fe20000000000 */
[----:B------:R0:W-:Y:S01]  /*20c0*/  STL [R1+0xb8], R3 ;  /* 0x0000b80301007387 */ /* 0x0001e20000100800 */
[----:B------:R-:W-:-:S02]  /*20d0*/  VIADD R19, R4, 0x98 ;  /* 0x0000009804137836 */ /* 0x000fc40000000000 */
[----:B------:R-:W-:Y:S01]  /*20e0*/  VIADD R17, R4, 0xa0 ;  /* 0x000000a004117836 */ /* 0x000fe20000000000 */
[----:B------:R-:W-:Y:S01]  /*20f0*/  IABS R6, R2 ;  /* 0x0000000200067213 */ /* 0x000fe20000000000 */
[----:B------:R-:W-:Y:S01]  /*2100*/  IMAD.MOV.U32 R9, RZ, RZ, R22 ;  /* 0x000000ffff097224 */ /* 0x000fe200078e0016 */
[----:B------:R-:W-:Y:S01]  /*2110*/  IABS R23, R19 ;  /* 0x0000001300177213 */ /* 0x000fe20000000000 */
[--C-:B------:R-:W-:Y:S01]  /*2120*/  @!P5 IMAD.IADD R18, R18, 0x1, -R16.reuse ;  /* 0x000000011212d824 */ /* 0x100fe200078e0a10 */
[----:B------:R-:W-:Y:S01]  /*2130*/  ISETP.GE.AND P5, PT, R5, RZ, PT ;  /* 0x000000ff0500720c */ /* 0x000fe20003fa6270 */
[----:B------:R-:W-:Y:S01]  /*2140*/  @!P6 IMAD.IADD R8, R8, 0x1, -R16 ;  /* 0x000000010808e824 */ /* 0x000fe200078e0a10 */
[----:B------:R-:W-:Y:S01]  /*2150*/  IABS R7, R17 ;  /* 0x0000001100077213 */ /* 0x000fe20000000000 */
[----:B0-----:R-:W-:Y:S02]  /*2160*/  IMAD.MOV.U32 R3, RZ, RZ, R20 ;  /* 0x000000ffff037224 */ /* 0x001fe400078e0014 */
[----:B------:R-:W-:Y:S01]  /*2170*/  IMAD.MOV.U32 R5, RZ, RZ, R23 ;  /* 0x000000ffff057224 */ /* 0x000fe200078e0017 */
[----:B------:R-:W-:Y:S01]  /*2180*/  ISETP.GT.U32.AND P6, PT, R16, R8, PT ;  /* 0x000000081000720c */ /* 0x000fe20003fc4070 */
[----:B------:R-:W-:-:S04]  /*2190*/  IMAD.HI.U32 R24, R0, R6, RZ ;  /* 0x0000000600187227 */ /* 0x000fc800078e00ff */
[----:B------:R-:W-:Y:S01]  /*21a0*/  @!P2 IMAD.IADD R21, R21, 0x1, -R16 ;  /* 0x000000011515a824 */ /* 0x000fe200078e0a10 */
[----:B------:R-:W-:Y:S01]  /*21b0*/  ISETP.GE.AND P2, PT, R17, RZ, PT ;  /* 0x000000ff1100720c */ /* 0x000fe20003f46270 */
[----:B------:R-:W-:Y:S02]  /*21c0*/  @!P0 IMAD.MOV R3, RZ, RZ, -R3 ;  /* 0x000000ffff038224 */ /* 0x000fe400078e0a03 */
[----:B------:R-:W-:Y:S01]  /*21d0*/  IMAD.HI.U32 R17, R0, R5, RZ ;  /* 0x0000000500117227 */ /* 0x000fe200078e00ff */
[----:B------:R-:W-:Y:S02]  /*21e0*/  ISETP.GT.U32.AND P0, PT, R16, R21, PT ;  /* 0x000000151000720c */ /* 0x000fe40003f04070 */
[----:B------:R0:W-:Y:S01]  /*21f0*/  STL [R1+0x8c], R3 ;  /* 0x00008c0301007387 */ /* 0x0001e20000100800 */
[----:B------:R-:W-:Y:S02]  /*2200*/  IMAD.MOV R20, RZ, RZ, -R24 ;  /* 0x000000ffff147224 */ /* 0x000fe400078e0a18 */
[----:B------:R-:W-:-:S04]  /*2210*/  IMAD.HI.U32 R23, R0, R7, RZ ;  /* 0x0000000700177227 */ /* 0x000fc800078e00ff */
[----:B------:R-:W-:Y:S02]  /*2220*/  IMAD.MOV R17, RZ, RZ, -R17 ;  /* 0x000000ffff117224 */ /* 0x000fe400078e0a11 */
[C---:B------:R-:W-:Y:S02]  /*2230*/  IMAD R6, R16.reuse, R20, R6 ;  /* 0x0000001410067224 */ /* 0x040fe400078e0206 */
[----:B0-----:R-:W-:Y:S02]  /*2240*/  IMAD.MOV.U32 R3, RZ, RZ, R18 ;  /* 0x000000ffff037224 */ /* 0x001fe400078e0012 */
[----:B------:R-:W-:Y:S02]  /*2250*/  IMAD.MOV R23, RZ, RZ, -R23 ;  /* 0x000000ffff177224 */ /* 0x000fe400078e0a17 */
[C---:B------:R-:W-:Y:S02]  /*2260*/  IMAD R5, R16.reuse, R17, R5 ;  /* 0x0000001110057224 */ /* 0x040fe400078e0205 */
[----:B------:R-:W-:Y:S01]  /*2270*/  @!P1 IMAD.MOV R3, RZ, RZ, -R3 ;  /* 0x000000ffff039224 */ /* 0x000fe200078e0a03 */
[C---:B------:R-:W-:Y:S01]  /*2280*/  ISETP.GT.U32.AND P1, PT, R16.reuse, R6, PT ;  /* 0x000000061000720c */ /* 0x040fe20003f24070 */
[----:B------:R-:W-:-:S02]  /*2290*/  IMAD R7, R16, R23, R7 ;  /* 0x0000001710077224 */ /* 0x000fc400078e0207 */
[--C-:B------:R-:W-:Y:S01]  /*22a0*/  @!P6 IMAD.IADD R8, R8, 0x1, -R16.reuse ;  /* 0x000000010808e824 */ /* 0x100fe200078e0a10 */
[C---:B------:R-:W-:Y:S01]  /*22b0*/  ISETP.GT.U32.AND P6, PT, R16.reuse, R5, PT ;  /* 0x000000051000720c */ /* 0x040fe20003fc4070 */
[----:B------:R-:W-:Y:S01]  /*22c0*/  @!P3 IMAD.MOV R9, RZ, RZ, -R9 ;  /* 0x000000ffff09b224 */ /* 0x000fe200078e0a09 */
[----:B------:R-:W-:Y:S01]  /*22d0*/  ISETP.GT.U32.AND P3, PT, R16, R7, PT ;  /* 0x000000071000720c */ /* 0x000fe20003f64070 */
[C---:B------:R-:W-:Y:S02]  /*22e0*/  VIADD R17, R4.reuse, 0x90 ;  /* 0x0000009004117836 */ /* 0x040fe40000000000 */
[----:B------:R-:W-:Y:S01]  /*22f0*/  VIADD R24, R4, 0x94 ;  /* 0x0000009404187836 */ /* 0x000fe20000000000 */
[----:B------:R-:W-:Y:S01]  /*2300*/  STL [R1+0x7c], R9 ;  /* 0x00007c0901007387 */ /* 0x000fe20000100800 */
[--C-:B------:R-:W-:Y:S01]  /*2310*/  @!P0 IMAD.IADD R21, R21, 0x1, -R16.reuse ;  /* 0x0000000115158824 */ /* 0x100fe200078e0a10 */
[----:B------:R-:W-:Y:S01]  /*2320*/  IABS R18, R17 ;  /* 0x0000001100127213 */ /* 0x000fe20000000000 */
[--C-:B------:R-:W-:Y:S01]  /*2330*/  @!P1 IMAD.IADD R6, R6, 0x1, -R16.reuse ;  /* 0x0000000106069824 */ /* 0x100fe200078e0a10 */
[----:B------:R-:W-:Y:S01]  /*2340*/  ISETP.GE.AND P0, PT, R2, RZ, PT ;  /* 0x000000ff0200720c */ /* 0x000fe20003f06270 */
[----:B------:R0:W-:Y:S01]  /*2350*/  STL [R1+0x80], R3 ;  /* 0x0000800301007387 */ /* 0x0001e20000100800 */
[----:B------:R-:W-:Y:S01]  /*2360*/  IABS R2, R24 ;  /* 0x0000001800027213 */ /* 0x000fe20000000000 */
[--C-:B------:R-:W-:Y:S01]  /*2370*/  @!P6 IMAD.IADD R5, R5, 0x1, -R16.reuse ;  /* 0x000000010505e824 */ /* 0x100fe200078e0a10 */
[----:B------:R-:W-:Y:S01]  /*2380*/  ISETP.GT.U32.AND P6, PT, R16, R6, PT ;  /* 0x000000061000720c */ /* 0x000fe20003fc4070 */
[----:B------:R-:W-:Y:S01]  /*2390*/  @!P3 IMAD.IADD R7, R7, 0x1, -R16 ;  /* 0x000000010707b824 */ /* 0x000fe200078e0a10 */
[----:B------:R-:W-:Y:S01]  /*23a0*/  ISETP.GE.AND P3, PT, R19, RZ, PT ;  /* 0x000000ff1300720c */ /* 0x000fe20003f66270 */
[----:B------:R-:W-:-:S03]  /*23b0*/  IMAD.HI.U32 R22, R0, R18, RZ ;  /* 0x0000001200167227 */ /* 0x000fc600078e00ff */
[----:B------:R-:W-:Y:S01]  /*23c0*/  ISETP.GT.U32.AND P1, PT, R16, R7, PT ;  /* 0x000000071000720c */ /* 0x000fe20003f24070 */
[----:B------:R-:W-:Y:S02]  /*23d0*/  IMAD.MOV R22, RZ, RZ, -R22 ;  /* 0x000000ffff167224 */ /* 0x000fe400078e0a16 */
[----:B------:R-:W-:-:S04]  /*23e0*/  IMAD.HI.U32 R20, R0, R2, RZ ;  /* 0x0000000200147227 */ /* 0x000fc800078e00ff */
[----:B------:R-:W-:Y:S02]  /*23f0*/  IMAD R18, R16, R22, R18 ;  /* 0x0000001610127224 */ /* 0x000fe400078e0212 */
[----:B0-----:R-:W-:Y:S02]  /*2400*/  IMAD.MOV.U32 R3, RZ, RZ, R21 ;  /* 0x000000ffff037224 */ /* 0x001fe400078e0015 */
[----:B------:R-:W-:Y:S02]  /*2410*/  IMAD.MOV R20, RZ, RZ, -R20 ;  /* 0x000000ffff147224 */ /* 0x000fe400078e0a14 */
[----:B------:R-:W-:Y:S01]  /*2420*/  @!P6 IMAD.IADD R6, R6, 0x1, -R16 ;  /* 0x000000010606e824 */ /* 0x000fe200078e0a10 */
[C---:B------:R-:W-:Y:S01]  /*2430*/  ISETP.GT.U32.AND P6, PT, R16.reuse, R18, PT ;  /* 0x000000121000720c */ /* 0x040fe20003fc4070 */
[----:B------:R-:W-:Y:S01]  /*2440*/  @!P4 IMAD.MOV R3, RZ, RZ, -R3 ;  /* 0x000000ffff03c224 */ /* 0x000fe200078e0a03 */
[C---:B------:R-:W-:Y:S01]  /*2450*/  ISETP.GT.U32.AND P4, PT, R16.reuse, R5, PT ;  /* 0x000000051000720c */ /* 0x040fe20003f84070 */
[----:B------:R-:W-:-:S02]  /*2460*/  IMAD R2, R16, R20, R2 ;  /* 0x0000001410027224 */ /* 0x000fc400078e0202 */
[----:B------:R-:W-:Y:S01]  /*2470*/  VIADD R19, R4, 0x8c ;  /* 0x0000008c04137836 */ /* 0x000fe20000000000 */
[----:B------:R0:W-:Y:S01]  /*2480*/  STL [R1+0x84], R3 ;  /* 0x0000840301007387 */ /* 0x0001e20000100800 */
[--C-:B------:R-:W-:Y:S01]  /*2490*/  @!P1 IMAD.IADD R7, R7, 0x1, -R16.reuse ;  /* 0x0000000107079824 */ /* 0x100fe200078e0a10 */
[----:B------:R-:W-:Y:S01]  /*24a0*/  ISETP.GT.U32.AND P1, PT, R16, R2, PT ;  /* 0x000000021000720c */ /* 0x000fe20003f24070 */
[C---:B------:R-:W-:Y:S01]  /*24b0*/  VIADD R20, R4.reuse, 0x88 ;  /* 0x0000008804147836 */ /* 0x040fe20000000000 */
[----:B------:R-:W-:Y:S01]  /*24c0*/  IABS R21, R19 ;  /* 0x0000001300157213 */ /* 0x000fe20000000000 */
[----:B------:R-:W-:Y:S02]  /*24d0*/  VIADD R22, R4, 0x84 ;  /* 0x0000008404167836 */ /* 0x000fe40000000000 */
[----:B------:R-:W-:Y:S01]  /*24e0*/  @!P6 IMAD.IADD R18, R18, 0x1, -R16 ;  /* 0x000000011212e824 */ /* 0x000fe200078e0a10 */
[----:B------:R-:W-:Y:S01]  /*24f0*/  IABS R23, R20 ;  /* 0x0000001400177213 */ /* 0x000fe20000000000 */
[----:B------:R-:W-:-:S04]  /*2500*/  IMAD.HI.U32 R25, R0, R21, RZ ;  /* 0x0000001500197227 */ /* 0x000fc800078e00ff */
[----:B0-----:R-:W-:Y:S02]  /*2510*/  IMAD.MOV.U32 R3, RZ, RZ, R8 ;  /* 0x000000ffff037224 */ /* 0x001fe400078e0008 */
[----:B------:R-:W-:Y:S01]  /*2520*/  @!P4 IMAD.IADD R5, R5, 0x1, -R16 ;  /* 0x000000010505c824 */ /* 0x000fe200078e0a10 */
[----:B------:R-:W-:Y:S01]  /*2530*/  ISETP.GE.AND P4, PT, R24, RZ, PT ;  /* 0x000000ff1800720c */ /* 0x000fe20003f86270 */
[----:B------:R-:W-:Y:S01]  /*2540*/  IMAD.MOV R24, RZ, RZ, -R25 ;  /* 0x000000ffff187224 */ /* 0x000fe200078e0a19 */
[----:B------:R-:W-:Y:S01]  /*2550*/  IABS R25, R22 ;  /* 0x0000001600197213 */ /* 0x000fe20000000000 */
[----:B------:R-:W-:Y:S01]  /*2560*/  @!P5 IMAD.MOV R3, RZ, RZ, -R3 ;  /* 0x000000ffff03d224 */ /* 0x000fe200078e0a03 */
[----:B------:R-:W-:Y:S01]  /*2570*/  ISETP.GT.U32.AND P5, PT, R16, R18, PT ;  /* 0x000000121000720c */ /* 0x000fe20003fa4070 */
[----:B------:R-:W-:-:S03]  /*2580*/  IMAD.HI.U32 R26, R0, R23, RZ ;  /* 0x00000017001a7227 */ /* 0x000fc600078e00ff */
[----:B------:R0:W-:Y:S01]  /*2590*/  STL [R1+0x78], R3 ;  /* 0x0000780301007387 */ /* 0x0001e20000100800 */
[----:B------:R-:W-:Y:S01]  /*25a0*/  @!P1 IMAD.IADD R2, R2, 0x1, -R16 ;  /* 0x0000000102029824 */ /* 0x000fe200078e0a10 */
[----:B------:R-:W-:Y:S01]  /*25b0*/  ISETP.GE.AND P1, PT, R17, RZ, PT ;  /* 0x000000ff1100720c */ /* 0x000fe20003f26270 */
[C---:B------:R-:W-:Y:S02]  /*25c0*/  IMAD R21, R16.reuse, R24, R21 ;  /* 0x0000001810157224 */ /* 0x040fe400078e0215 */
[----:B------:R-:W-:Y:S01]  /*25d0*/  IMAD.MOV R26, RZ, RZ, -R26 ;  /* 0x000000ffff1a7224 */ /* 0x000fe200078e0a1a */
[C---:B------:R-:W-:Y:S01]  /*25e0*/  ISETP.GT.U32.AND P6, PT, R16.reuse, R2, PT ;  /* 0x000000021000720c */ /* 0x040fe20003fc4070 */
[----:B------:R-:W-:Y:S01]  /*25f0*/  @!P2 IMAD.MOV R7, RZ, RZ, -R7 ;  /* 0x000000ffff07a224 */ /* 0x000fe200078e0a07 */
[C---:B------:R-:W-:Y:S01]  /*2600*/  ISETP.GT.U32.AND P2, PT, R16.reuse, R21, PT ;  /* 0x000000151000720c */ /* 0x040fe20003f44070 */
[----:B------:R-:W-:Y:S01]  /*2610*/  IMAD R23, R16, R26, R23 ;  /* 0x0000001a10177224 */ /* 0x000fe200078e0217 */
[----:B------:R-:W-:Y:S01]  /*2620*/  IABS R26, R14 ;  /* 0x0000000e001a7213 */ /* 0x000fe20000000000 */
[----:B0-----:R-:W-:Y:S01]  /*2630*/  IMAD.MOV.U32 R3, RZ, RZ, R5 ;  /* 0x000000ffff037224 */ /* 0x001fe200078e0005 */
[----:B------:R0:W-:Y:S01]  /*2640*/  STL [R1+0x74], R7 ;  /* 0x0000740701007387 */ /* 0x0001e20000100800 */
[----:B------:R-:W-:Y:S01]  /*2650*/  @!P5 IMAD.IADD R18, R18, 0x1, -R16 ;  /* 0x000000011212d824 */ /* 0x000fe200078e0a10 */
[----:B------:R-:W-:Y:S01]  /*2660*/  ISETP.GT.U32.AND P5, PT, R16, R23, PT ;  /* 0x000000171000720c */ /* 0x000fe20003fa4070 */
[----:B------:R-:W-:-:S04]  /*2670*/  IMAD.HI.U32 R5, R0, R25, RZ ;  /* 0x0000001900057227 */ /* 0x000fc800078e00ff */
[----:B------:R-:W-:Y:S01]  /*2680*/  @!P0 IMAD.MOV R6, RZ, RZ, -R6 ;  /* 0x000000ffff068224 */ /* 0x000fe200078e0a06 */
[----:B------:R-:W-:Y:S01]  /*2690*/  ISETP.GE.AND P0, PT, R19, RZ, PT ;  /* 0x000000ff1300720c */ /* 0x000fe20003f06270 */
[----:B------:R-:W-:Y:S01]  /*26a0*/  @!P3 IMAD.MOV R3, RZ, RZ, -R3 ;  /* 0x000000ffff03b224 */ /* 0x000fe200078e0a03 */
[----:B------:R-:W-:Y:S01]  /*26b0*/  ISETP.GE.AND P3, PT, R20, RZ, PT ;  /* 0x000000ff1400720c */ /* 0x000fe20003f66270 */
[--C-:B------:R-:W-:Y:S01]  /*26c0*/  @!P6 IMAD.IADD R2, R2, 0x1, -R16.reuse ;  /* 0x000000010202e824 */ /* 0x100fe200078e0a10 */
[----:B------:R1:W-:Y:S01]  /*26d0*/  STL [R1+0x70], R6 ;  /* 0x0000700601007387 */ /* 0x0003e20000100800 */
[----:B------:R-:W-:Y:S01]  /*26e0*/  IMAD.MOV R5, RZ, RZ, -R5 ;  /* 0x000000ffff057224 */ /* 0x000fe200078e0a05 */
[----:B------:R-:W-:Y:S01]  /*26f0*/  ISETP.GE.AND P6, PT, R22, RZ, PT ;  /* 0x000000ff1600720c */ /* 0x000fe20003fc6270 */
[----:B------:R-:W-:Y:S01]  /*2700*/  @!P2 IMAD.IADD R21, R21, 0x1, -R16 ;  /* 0x000000011515a824 */ /* 0x000fe200078e0a10 */
[----:B------:R2:W-:Y:S01]  /*2710*/  STL [R1+0x68], R3 ;  /* 0x0000680301007387 */ /* 0x0005e20000100800 */
[----:B------:R-:W-:-:S02]  /*2720*/  IMAD R5, R16, R5, R25 ;  /* 0x0000000510057224 */ /* 0x000fc400078e0219 */
[----:B------:R-:W-:Y:S01]  /*2730*/  @!P5 IMAD.IADD R23, R23, 0x1, -R16 ;  /* 0x000000011717d824 */ /* 0x000fe200078e0a10 */
[----:B------:R-:W-:Y:S01]  /*2740*/  ISETP.GT.U32.AND P2, PT, R16, R21, PT ;  /* 0x000000151000720c */ /* 0x000fe20003f44070 */
[C---:B0-----:R-:W-:Y:S02]  /*2750*/  VIADD R7, R4.reuse, 0x80 ;  /* 0x0000008004077836 */ /* 0x041fe40000000000 */
[----:B-1----:R-:W-:Y:S01]  /*2760*/  VIADD R6, R4, 0x7c ;  /* 0x0000007c04067836 */ /* 0x002fe20000000000 */
[----:B------:R-:W-:Y:S01]  /*2770*/  ISETP.GT.U32.AND P5, PT, R16, R23, PT ;  /* 0x000000171000720c */ /* 0x000fe20003fa4070 */
[----:B------:R-:W-:Y:S01]  /*2780*/  @!P1 IMAD.MOV R18, RZ, RZ, -R18 ;  /* 0x000000ffff129224 */ /* 0x000fe200078e0a12 */
[----:B------:R-:W-:Y:S01]  /*2790*/  IABS R20, R7 ;  /* 0x0000000700147213 */ /* 0x000fe20000000000 */
[----:B--2---:R-:W-:Y:S01]  /*27a0*/  IMAD.MOV.U32 R3, RZ, RZ, R2 ;  /* 0x000000ffff037224 */ /* 0x004fe200078e0002 */
[----:B------:R-:W-:Y:S01]  /*27b0*/  IABS R24, R6 ;  /* 0x0000000600187213 */ /* 0x000fe20000000000 */
[----:B------:R-:W-:Y:S01]  /*27c0*/  VIADD R2, R4, 0x78 ;  /* 0x0000007804027836 */ /* 0x000fe20000000000 */
[----:B------:R-:W-:Y:S01]  /*27d0*/  STL [R1+0xb10], R18 ;  /* 0x000b101201007387 */ /* 0x000fe20000100800 */
[----:B------:R-:W-:Y:S01]  /*27e0*/  @!P4 IMAD.MOV R3, RZ, RZ, -R3 ;  /* 0x000000ffff03c224 */ /* 0x000fe200078e0a03 */
[----:B------:R-:W-:Y:S01]  /*27f0*/  ISETP.GT.U32.AND P4, PT, R16, R5, PT ;  /* 0x000000051000720c */ /* 0x000fe20003f84070 */
[----:B------:R-:W-:Y:S01]  /*2800*/  @!P2 IMAD.IADD R21, R21, 0x1, -R16 ;  /* 0x000000011515a824 */ /* 0x000fe200078e0a10 */
[----:B------:R-:W-:Y:S01]  /*2810*/  ISETP.GE.AND P2, PT, R6, RZ, PT ;  /* 0x000000ff0600720c */ /* 0x000fe20003f46270 */
[----:B------:R-:W-:Y:S01]  /*2820*/  IMAD.HI.U32 R8, R0, R20, RZ ;  /* 0x0000001400087227 */ /* 0x000fe200078e00ff */
[----:B------:R0:W-:Y:S01]  /*2830*/  STL [R1+0x54], R3 ;  /* 0x0000540301007387 */ /* 0x0001e20000100800 */
[----:B------:R-:W-:-:S02]  /*2840*/  ISETP.GE.AND P1, PT, R7, RZ, PT ;  /* 0x000000ff0700720c */ /* 0x000fc40003f26270 */
[----:B------:R-:W-:Y:S01]  /*2850*/  IMAD.HI.U32 R6, R0, R24, RZ ;  /* 0x0000001800067227 */ /* 0x000fe200078e00ff */
[----:B------:R-:W-:-:S03]  /*2860*/  IABS R7, R2 ;  /* 0x0000000200077213 */ /* 0x000fc60000000000 */
[----:B------:R-:W-:Y:S02]  /*2870*/  IMAD.MOV R8, RZ, RZ, -R8 ;  /* 0x000000ffff087224 */ /* 0x000fe400078e0a08 */
[----:B------:R-:W-:Y:S02]  /*2880*/  @!P4 IMAD.IADD R5, R5, 0x1, -R16 ;  /* 0x000000010505c824 */ /* 0x000fe400078e0a10 */
[----:B------:R-:W-:Y:S02]  /*2890*/  IMAD.MOV R6, RZ, RZ, -R6 ;  /* 0x000000ffff067224 */ /* 0x000fe400078e0a06 */
[----:B------:R-:W-:Y:S01]  /*28a0*/  @!P5 IMAD.IADD R23, R23, 0x1, -R16 ;  /* 0x000000011717d824 */ /* 0x000fe200078e0a10 */
[C---:B------:R-:W-:Y:S01]  /*28b0*/  ISETP.GT.U32.AND P4, PT, R16.reuse, R5, PT ;  /* 0x000000051000720c */ /* 0x040fe20003f84070 */
[----:B------:R-:W-:Y:S02]  /*28c0*/  IMAD R20, R16, R8, R20 ;  /* 0x0000000810147224 */ /* 0x000fe400078e0214 */
[----:B------:R-:W-:-:S02]  /*28d0*/  IMAD.MOV.U32 R19, RZ, RZ, R21 ;  /* 0x000000ffff137224 */ /* 0x000fc400078e0015 */
[C---:B------:R-:W-:Y:S01]  /*28e0*/  IMAD R24, R16.reuse, R6, R24 ;  /* 0x0000000610187224 */ /* 0x040fe200078e0218 */
[----:B------:R-:W-:Y:S01]  /*28f0*/  ISETP.GT.U32.AND P5, PT, R16, R20, PT ;  /* 0x000000141000720c */ /* 0x000fe20003fa4070 */
[----:B0-----:R-:W-:Y:S02]  /*2900*/  IMAD.MOV.U32 R3, RZ, RZ, R23 ;  /* 0x000000ffff037224 */ /* 0x001fe400078e0017 */
[----:B------:R-:W-:Y:S01]  /*2910*/  @!P0 IMAD.MOV R19, RZ, RZ, -R19 ;  /* 0x000000ffff138224 */ /* 0x000fe200078e0a13 */
[----:B------:R-:W-:Y:S01]  /*2920*/  ISETP.GE.AND P0, PT, R2, RZ, PT ;  /* 0x000000ff0200720c */ /* 0x000fe20003f06270 */
[----:B------:R-:W-:Y:S01]  /*2930*/  @!P3 IMAD.MOV R3, RZ, RZ, -R3 ;  /* 0x000000ffff03b224 */ /* 0x000fe200078e0a03 */
[----:B------:R-:W-:Y:S01]  /*2940*/  ISETP.GT.U32.AND P3, PT, R16, R24, PT ;  /* 0x000000181000720c */ /* 0x000fe20003f64070 */
[----:B------:R-:W-:Y:S01]  /*2950*/  IMAD.HI.U32 R2, R0, R7, RZ ;  /* 0x0000000700027227 */ /* 0x000fe200078e00ff */
[----:B------:R-:W-:Y:S03]  /*2960*/  STL [R1+0xb14], R19 ;  /* 0x000b141301007387 */ /* 0x000fe60000100800 */
[----:B------:R-:W-:Y:S01]  /*2970*/  IMAD.MOV R2, RZ, RZ, -R2 ;  /* 0x000000ffff027224 */ /* 0x000fe200078e0a02 */
[----:B------:R0:W-:Y:S01]  /*2980*/  STL [R1+0xb4], R3 ;  /* 0x0000b40301007387 */ /* 0x0001e20000100800 */
[----:B------:R-:W-:-:S02]  /*2990*/  @!P4 IMAD.IADD R5, R5, 0x1, -R16 ;  /* 0x000000010505c824 */ /* 0x000fc400078e0a10 */
[----:B------:R-:W-:Y:S02]  /*29a0*/  VIADD R23, R4, 0x74 ;  /* 0x0000007404177836 */ /* 0x000fe40000000000 */
[----:B------:R-:W-:Y:S02]  /*29b0*/  IMAD R7, R16, R2, R7 ;  /* 0x0000000210077224 */ /* 0x000fe400078e0207 */
[--C-:B------:R-:W-:Y:S01]  /*29c0*/  @!P5 IMAD.IADD R20, R20, 0x1, -R16.reuse ;  /* 0x000000011414d824 */ /* 0x100fe200078e0a10 */
[----:B------:R-:W-:Y:S01]  /*29d0*/  ISETP.GE.AND P4, PT, R23, RZ, PT ;  /* 0x000000ff1700720c */ /* 0x000fe20003f86270 */
[----:B------:R-:W-:Y:S01]  /*29e0*/  @!P3 IMAD.IADD R24, R24, 0x1, -R16 ;  /* 0x000000011818b824 */ /* 0x000fe200078e0a10 */
[----:B------:R-:W-:Y:S01]  /*29f0*/  IABS R23, R23 ;  /* 0x0000001700177213 */ /* 0x000fe20000000000 */
[----:B0-----:R-:W-:Y:S01]  /*2a00*/  IMAD.MOV.U32 R3, RZ, RZ, R5 ;  /* 0x000000ffff037224 */ /* 0x001fe200078e0005 */
[----:B------:R-:W-:Y:S01]  /*2a10*/  ISETP.GT.U32.AND P5, PT, R16, R20, PT ;  /* 0x000000141000720c */ /* 0x000fe20003fa4070 */
[----:B------:R-:W-:Y:S01]  /*2a20*/  VIADD R25, R4, 0x70 ;  /* 0x0000007004197836 */ /* 0x000fe20000000000 */
[C---:B------:R-:W-:Y:S01]  /*2a30*/  ISETP.GT.U32.AND P3, PT, R16.reuse, R24, PT ;  /* 0x000000181000720c */ /* 0x040fe20003f64070 */
[----:B------:R-:W-:Y:S01]  /*2a40*/  @!P6 IMAD.MOV R3, RZ, RZ, -R3 ;  /* 0x000000ffff03e224 */ /* 0x000fe200078e0a03 */
[----:B------:R-:W-:Y:S01]  /*2a50*/  ISETP.GT.U32.AND P6, PT, R16, R7, PT ;  /* 0x000000071000720c */ /* 0x000fe20003fc4070 */
[----:B------:R-:W-:Y:S01]  /*2a60*/  IMAD.HI.U32 R22, R0, R23, RZ ;  /* 0x0000001700167227 */ /* 0x000fe200078e00ff */
[----:B------:R-:W-:-:S02]  /*2a70*/  IABS R21, R25 ;  /* 0x0000001900157213 */ /* 0x000fc40000000000 */
[----:B------:R0:W-:Y:S01]  /*2a80*/  STL [R1+0xb0], R3 ;  /* 0x0000b00301007387 */ /* 0x0001e20000100800 */
[----:B------:R-:W-:Y:S02]  /*2a90*/  IMAD.MOV R22, RZ, RZ, -R22 ;  /* 0x000000ffff167224 */ /* 0x000fe400078e0a16 */
[----:B------:R-:W-:-:S04]  /*2aa0*/  IMAD.HI.U32 R17, R0, R21, RZ ;  /* 0x0000001500117227 */ /* 0x000fc800078e00ff */
[----:B------:R-:W-:Y:S02]  /*2ab0*/  IMAD R23, R16, R22, R23 ;  /* 0x0000001610177224 */ /* 0x000fe400078e0217 */
[--C-:B------:R-:W-:Y:S02]  /*2ac0*/  @!P6 IMAD.IADD R7, R7, 0x1, -R16.reuse ;  /* 0x000000010707e824 */ /* 0x100fe400078e0a10 */
[C---:B------:R-:W-:Y:S02]  /*2ad0*/  VIADD R6, R4.reuse, 0x6c ;  /* 0x0000006c04067836 */ /* 0x040fe40000000000 */
[----:B------:R-:W-:Y:S01]  /*2ae0*/  VIADD R2, R4, 0x68 ;  /* 0x0000006804027836 */ /* 0x000fe20000000000 */
[----:B------:R-:W-:Y:S01]  /*2af0*/  ISETP.GT.U32.AND P6, PT, R16, R7, PT ;  /* 0x000000071000720c */ /* 0x000fe20003fc4070 */
[----:B------:R-:W-:Y:S01]  /*2b00*/  IMAD.MOV R17, RZ, RZ, -R17 ;  /* 0x000000ffff117224 */ /* 0x000fe200078e0a11 */
[----:B------:R-:W-:Y:S01]  /*2b10*/  IABS R8, R6 ;  /* 0x0000000600087213 */ /* 0x000fe20000000000 */
[--C-:B------:R-:W-:Y:S01]  /*2b20*/  @!P5 IMAD.IADD R20, R20, 0x1, -R16.reuse ;  /* 0x000000011414d824 */ /* 0x100fe200078e0a10 */
[----:B------:R-:W-:Y:S01]  /*2b30*/  IABS R5, R2 ;  /* 0x0000000200057213 */ /* 0x000fe20000000000 */
[----:B------:R-:W-:Y:S01]  /*2b40*/  @!P3 IMAD.IADD R24, R24, 0x1, -R16 ;  /* 0x000000011818b824 */ /* 0x000fe200078e0a10 */
[C---:B------:R-:W-:Y:S01]  /*2b50*/  ISETP.GT.U32.AND P3, PT, R16.reuse, R23, PT ;  /* 0x000000171000720c */ /* 0x040fe20003f64070 */
[----:B------:R-:W-:Y:S01]  /*2b60*/  IMAD R21, R16, R17, R21 ;  /* 0x0000001110157224 */ /* 0x000fe200078e0215 */
[----:B------:R-:W-:Y:S01]  /*2b70*/  ISETP.GE.AND P5, PT, R25, RZ, PT ;  /* 0x000000ff1900720c */ /* 0x000fe20003fa6270 */
[----:B------:R-:W-:-:S02]  /*2b80*/  IMAD.MOV.U32 R9, RZ, RZ, R20 ;  /* 0x000000ffff097224 */ /* 0x000fc400078e0014 */
[----:B0-----:R-:W-:Y:S02]  /*2b90*/  IMAD.MOV.U32 R3, RZ, RZ, R24 ;  /* 0x000000ffff037224 */ /* 0x001fe400078e0018 */
[----:B------:R-:W-:Y:S01]  /*2ba0*/  @!P1 IMAD.MOV R9, RZ, RZ, -R9 ;  /* 0x000000ffff099224 */ /* 0x000fe200078e0a09 */
[----:B------:R-:W-:Y:S01]  /*2bb0*/  ISETP.GT.U32.AND P1, PT, R16, R21, PT ;  /* 0x000000151000720c */ /* 0x000fe20003f24070 */
[----:B------:R-:W-:-:S03]  /*2bc0*/  IMAD.HI.U32 R25, R0, R8, RZ ;  /* 0x0000000800197227 */ /* 0x000fc600078e00ff */
[----:B------:R-:W-:Y:S01]  /*2bd0*/  STL [R1+0x48], R9 ;  /* 0x0000480901007387 */ /* 0x000fe20000100800 */
[----:B------:R-:W-:-:S04]  /*2be0*/  IMAD.HI.U32 R17, R0, R5, RZ ;  /* 0x0000000500117227 */ /* 0x000fc800078e00ff */
[----:B------:R-:W-:Y:S01]  /*2bf0*/  @!P2 IMAD.MOV R3, RZ, RZ, -R3 ;  /* 0x000000ffff03a224 */ /* 0x000fe200078e0a03 */
[----:B------:R-:W-:Y:S01]  /*2c00*/  ISETP.GE.AND P2, PT, R6, RZ, PT ;  /* 0x000000ff0600720c */ /* 0x000fe20003f46270 */
[----:B------:R-:W-:Y:S02]  /*2c10*/  IMAD.MOV R20, RZ, RZ, -R25 ;  /* 0x000000ffff147224 */ /* 0x000fe400078e0a19 */
[----:B------:R-:W-:Y:S01]  /*2c20*/  IMAD.MOV R17, RZ, RZ, -R17 ;  /* 0x000000ffff117224 */ /* 0x000fe200078e0a11 */
[----:B------:R0:W-:Y:S01]  /*2c30*/  STL [R1+0x1c], R3 ;  /* 0x00001c0301007387 */ /* 0x0001e20000100800 */
[--C-:B------:R-:W-:Y:S02]  /*2c40*/  @!P3 IMAD.IADD R23, R23, 0x1, -R16.reuse ;  /* 0x000000011717b824 */ /* 0x100fe400078e0a10 */
[----:B------:R-:W-:Y:S02]  /*2c50*/  @!P6 IMAD.IADD R7, R7, 0x1, -R16 ;  /* 0x000000010707e824 */ /* 0x000fe400078e0a10 */
[----:B------:R-:W-:Y:S01]  /*2c60*/  VIADD R22, R4, 0x64 ;  /* 0x0000006404167836 */ /* 0x000fe20000000000 */
[C---:B------:R-:W-:Y:S01]  /*2c70*/  ISETP.GT.U32.AND P3, PT, R16.reuse, R23, PT ;  /* 0x000000171000720c */ /* 0x040fe20003f64070 */
[----:B------:R-:W-:-:S02]  /*2c80*/  IMAD R8, R16, R20, R8 ;  /* 0x0000001410087224 */ /* 0x000fc400078e0208 */
[C---:B------:R-:W-:Y:S01]  /*2c90*/  IMAD R5, R16.reuse, R17, R5 ;  /* 0x0000001110057224 */ /* 0x040fe200078e0205 */
[----:B------:R-:W-:Y:S01]  /*2ca0*/  IABS R6, R22 ;  /* 0x0000001600067213 */ /* 0x000fe20000000000 */
[----:B0-----:R-:W-:Y:S01]  /*2cb0*/  IMAD.MOV.U32 R3, RZ, RZ, R7 ;  /* 0x000000ffff037224 */ /* 0x001fe200078e0007 */
[C---:B------:R-:W-:Y:S01]  /*2cc0*/  ISETP.GT.U32.AND P6, PT, R16.reuse, R8, PT ;  /* 0x000000081000720c */ /* 0x040fe20003fc4070 */
[----:B------:R-:W-:Y:S02]  /*2cd0*/  @!P1 IMAD.IADD R21, R21, 0x1, -R16 ;  /* 0x0000000115159824 */ /* 0x000fe400078e0a10 */
[----:B------:R-:W-:Y:S01]  /*2ce0*/  @!P0 IMAD.MOV R3, RZ, RZ, -R3 ;  /* 0x000000ffff038224 */ /* 0x000fe200078e0a03 */
[----:B------:R-:W-:Y:S01]  /*2cf0*/  ISETP.GT.U32.AND P0, PT, R16, R5, PT ;  /* 0x000000051000720c */ /* 0x000fe20003f04070 */
[----:B------:R-:W-:Y:S01]  /*2d00*/  IMAD.HI.U32 R7, R0, R6, RZ ;  /* 0x0000000600077227 */ /* 0x000fe200078e00ff */
[----:B------:R-:W-:Y:S02]  /*2d10*/  ISETP.GT.U32.AND P1, PT, R16, R21, PT ;  /* 0x000000151000720c */ /* 0x000fe40003f24070 */
[----:B------:R0:W-:Y:S01]  /*2d20*/  STL [R1+0x40], R3 ;  /* 0x0000400301007387 */ /* 0x0001e20000100800 */
[----:B------:R-:W-:-:S02]  /*2d30*/  VIADD R20, R4, 0x60 ;  /* 0x0000006004147836 */ /* 0x000fc40000000000 */
[----:B------:R-:W-:Y:S02]  /*2d40*/  IMAD.MOV R7, RZ, RZ, -R7 ;  /* 0x000000ffff077224 */ /* 0x000fe400078e0a07 */
[--C-:B------:R-:W-:Y:S01]  /*2d50*/  @!P3 IMAD.IADD R23, R23, 0x1, -R16.reuse ;  /* 0x000000011717b824 */ /* 0x100fe200078e0a10 */
[----:B------:R-:W-:Y:S01]  /*2d60*/  IABS R17, R20 ;  /* 0x0000001400117213 */ /* 0x000fe20000000000 */
[----:B------:R-:W-:Y:S01]  /*2d70*/  @!P6 IMAD.IADD R8, R8, 0x1, -R16 ;  /* 0x000000010808e824 */ /* 0x000fe200078e0a10 */
[----:B------:R-:W-:Y:S01]  /*2d80*/  ISETP.GE.AND P3, PT, R2, RZ, PT ;  /* 0x000000ff0200720c */ /* 0x000fe20003f66270 */
[C---:B------:R-:W-:Y:S02]  /*2d90*/  IMAD R6, R16.reuse, R7, R6 ;  /* 0x0000000710067224 */ /* 0x040fe400078e0206 */
[----:B0-----:R-:W-:Y:S01]  /*2da0*/  IMAD.MOV.U32 R3, RZ, RZ, R23 ;  /* 0x000000ffff037224 */ /* 0x001fe200078e0017 */
[----:B------:R-:W-:Y:S01]  /*2db0*/  ISETP.GT.U32.AND P6, PT, R16, R8, PT ;  /* 0x000000081000720c */ /* 0x000fe20003fc4070 */
[--C-:B------:R-:W-:Y:S01]  /*2dc0*/  @!P0 IMAD.IADD R5, R5, 0x1, -R16.reuse ;  /* 0x0000000105058824 */ /* 0x100fe200078e0a10 */
[----:B------:R-:W-:Y:S01]  /*2dd0*/  ISETP.GE.AND P0, PT, R22, RZ, PT ;  /* 0x000000ff1600720c */ /* 0x000fe20003f06270 */
[----:B------:R-:W-:Y:S01]  /*2de0*/  @!P1 IMAD.IADD R21, R21, 0x1, -R16 ;  /* 0x0000000115159824 */ /* 0x000fe200078e0a10 */
[C---:B------:R-:W-:Y:S01]  /*2df0*/  ISETP.GT.U32.AND P1, PT, R16.reuse, R6, PT ;  /* 0x000000061000720c */ /* 0x040fe20003f24070 */
[----:B------:R-:W-:Y:S01]  /*2e00*/  @!P4 IMAD.MOV R3, RZ, RZ, -R3 ;  /* 0x000000ffff03c224 */ /* 0x000fe200078e0a03 */
[----:B------:R-:W-:Y:S01]  /*2e10*/  ISETP.GT.U32.AND P4, PT, R16, R5, PT ;  /* 0x000000051000720c */ /* 0x000fe20003f84070 */
[----:B------:R-:W-:-:S03]  /*2e20*/  IMAD.HI.U32 R2, R0, R17, RZ ;  /* 0x0000001100027227 */ /* 0x000fc600078e00ff */
[----:B------:R0:W-:Y:S01]  /*2e30*/  STL [R1+0x44], R3 ;  /* 0x0000440301007387 */ /* 0x0001e20000100800 */
[----:B------:R-:W-:Y:S02]  /*2e40*/  VIADD R7, R4, 0x5c ;  /* 0x0000005c04077836 */ /* 0x000fe40000000000 */
[----:B------:R-:W-:Y:S02]  /*2e50*/  IMAD.MOV R2, RZ, RZ, -R2 ;  /* 0x000000ffff027224 */ /* 0x000fe400078e0a02 */
[--C-:B------:R-:W-:Y:S01]  /*2e60*/  @!P6 IMAD.IADD R8, R8, 0x1, -R16.reuse ;  /* 0x000000010808e824 */ /* 0x100fe200078e0a10 */
[----:B------:R-:W-:Y:S01]  /*2e70*/  ISETP.GE.AND P6, PT, R7, RZ, PT ;  /* 0x000000ff0700720c */ /* 0x000fe20003fc6270 */
[----:B------:R-:W-:Y:S02]  /*2e80*/  IMAD R17, R16, R2, R17 ;  /* 0x0000000210117224 */ /* 0x000fe400078e0211 */
[--C-:B------:R-:W-:Y:S02]  /*2e90*/  @!P1 IMAD.IADD R6, R6, 0x1, -R16.reuse ;  /* 0x0000000106069824 */ /* 0x100fe400078e0a10 */
[----:B0-----:R-:W-:Y:S01]  /*2ea0*/  IMAD.MOV.U32 R3, RZ, RZ, R21 ;  /* 0x000000ffff037224 */ /* 0x001fe200078e0015 */
[----:B------:R-:W-:Y:S01]  /*2eb0*/  IABS R21, R7 ;  /* 0x0000000700157213 */ /* 0x000fe20000000000 */
[----:B------:R-:W-:Y:S01]  /*2ec0*/  @!P4 IMAD.IADD R5, R5, 0x1, -R16 ;  /* 0x000000010505c824 */ /* 0x000fe200078e0a10 */
[C---:B------:R-:W-:Y:S01]  /*2ed0*/  ISETP.GT.U32.AND P4, PT, R16.reuse, R17, PT ;  /* 0x000000111000720c */ /* 0x040fe20003f84070 */
[----:B------:R-:W-:Y:S01]  /*2ee0*/  @!P5 IMAD.MOV R3, RZ, RZ, -R3 ;  /* 0x000000ffff03d224 */ /* 0x000fe200078e0a03 */
[----:B------:R-:W-:Y:S01]  /*2ef0*/  ISETP.GT.U32.AND P1, PT, R16, R6, PT ;  /* 0x000000061000720c */ /* 0x000fe20003f24070 */
[----:B------:R-:W-:Y:S01]  /*2f00*/  IMAD.MOV.U32 R7, RZ, RZ, R21 ;  /* 0x000000ffff077224 */ /* 0x000fe200078e0015 */
[----:B------:R-:W-:Y:S01]  /*2f10*/  ISETP.GE.AND P5, PT, R20, RZ, PT ;  /* 0x000000ff1400720c */ /* 0x000fe20003fa6270 */
[----:B------:R-:W-:Y:S01]  /*2f20*/  VIADD R20, R4, 0x58 ;  /* 0x0000005804147836 */ /* 0x000fe20000000000 */
[----:B------:R0:W-:Y:S01]  /*2f30*/  STL [R1+0xa0], R3 ;  /* 0x0000a00301007387 */ /* 0x0001e20000100800 */
[----:B------:R-:W-:-:S04]  /*2f40*/  IMAD.HI.U32 R2, R0, R7, RZ ;  /* 0x0000000700027227 */ /* 0x000fc800078e00ff */
[----:B------:R-:W-:Y:S02]  /*2f50*/  IMAD.MOV.U32 R9, RZ, RZ, R8 ;  /* 0x000000ffff097224 */ /* 0x000fe400078e0008 */
[----:B------:R-:W-:Y:S02]  /*2f60*/  IMAD.MOV R2, RZ, RZ, -R2 ;  /* 0x000000ffff027224 */ /* 0x000fe400078e0a02 */
[----:B------:R-:W-:Y:S01]  /*2f70*/  @!P2 IMAD.MOV R9, RZ, RZ, -R9 ;  /* 0x000000ffff09a224 */ /* 0x000fe200078e0a09 */
[----:B------:R-:W-:Y:S01]  /*2f80*/  ISETP.GE.AND P2, PT, R20, RZ, PT ;  /* 0x000000ff1400720c */ /* 0x000fe20003f46270 */
[----:B------:R-:W-:Y:S01]  /*2f90*/  IMAD R7, R16, R2, R7 ;  /* 0x0000000210077224 */ /* 0x000fe200078e0207 */
[----:B------:R-:W-:Y:S01]  /*2fa0*/  IABS R20, R20 ;  /* 0x0000001400147213 */ /* 0x000fe20000000000 */
[--C-:B------:R-:W-:Y:S01]  /*2fb0*/  @!P4 IMAD.IADD R17, R17, 0x1, -R16.reuse ;  /* 0x000000011111c824 */ /* 0x100fe200078e0a10 */
[----:B------:R-:W-:Y:S01]  /*2fc0*/  STL [R1+0xa4], R9 ;  /* 0x0000a40901007387 */ /* 0x000fe20000100800 */
[----:B------:R-:W-:Y:S01]  /*2fd0*/  @!P1 IMAD.IADD R6, R6, 0x1, -R16 ;  /* 0x0000000106069824 */ /* 0x000fe200078e0a10 */
[----:B------:R-:W-:Y:S01]  /*2fe0*/  ISETP.GT.U32.AND P1, PT, R16, R7, PT ;  /* 0x000000071000720c */ /* 0x000fe20003f24070 */
[----:B------:R-:W-:Y:S01]  /*2ff0*/  IMAD.HI.U32 R2, R0, R20, RZ ;  /* 0x0000001400027227 */ /* 0x000fe200078e00ff */
[----:B------:R-:W-:-:S03]  /*3000*/  ISETP.GT.U32.AND P4, PT, R16, R17, PT ;  /* 0x000000111000720c */ /* 0x000fc60003f84070 */
[----:B0-----:R-:W-:Y:S02]  /*3010*/  IMAD.MOV.U32 R3, RZ, RZ, R5 ;  /* 0x000000ffff037224 */ /* 0x001fe400078e0005 */
[----:B------:R-:W-:Y:S02]  /*3020*/  IMAD.MOV R2, RZ, RZ, -R2 ;  /* 0x000000ffff027224 */ /* 0x000fe400078e0a02 */
[----:B------:R-:W-:Y:S02]  /*3030*/  VIADD R21, R4, 0x54 ;  /* 0x0000005404157836 */ /* 0x000fe40000000000 */
[----:B------:R-:W-:Y:S02]  /*3040*/  @!P3 IMAD.MOV R3, RZ, RZ, -R3 ;  /* 0x000000ffff03b224 */ /* 0x000fe400078e0a03 */
[----:B------:R-:W-:Y:S01]  /*3050*/  IMAD R20, R16, R2, R20 ;  /* 0x0000000210147224 */ /* 0x000fe200078e0214 */
[----:B------:R-:W-:Y:S01]  /*3060*/  ISETP.GE.AND P3, PT, R21, RZ, PT ;  /* 0x000000ff1500720c */ /* 0x000fe20003f66270 */
[--C-:B------:R-:W-:Y:S01]  /*3070*/  @!P1 IMAD.IADD R7, R7, 0x1, -R16.reuse ;  /* 0x0000000107079824 */ /* 0x100fe200078e0a10 */
[----:B------:R0:W-:Y:S01]  /*3080*/  STL [R1+0xac], R3 ;  /* 0x0000ac0301007387 */ /* 0x0001e20000100800 */
[----:B------:R-:W-:Y:S01]  /*3090*/  @!P4 IMAD.IADD R17, R17, 0x1, -R16 ;  /* 0x000000011111c824 */ /* 0x000fe200078e0a10 */
[----:B------:R-:W-:Y:S01]  /*30a0*/  IABS R21, R21 ;  /* 0x0000001500157213 */ /* 0x000fe20000000000 */
[----:B------:R-:W-:Y:S01]  /*30b0*/  VIADD R5, R4, 0x50 ;  /* 0x0000005004057836 */ /* 0x000fe20000000000 */
[----:B------:R-:W-:Y:S01]  /*30c0*/  ISETP.GT.U32.AND P4, PT, R16, R20, PT ;  /* 0x000000141000720c */ /* 0x000fe20003f84070 */
[----:B------:R-:W-:Y:S01]  /*30d0*/  VIADD R12, R4, 0x1c ;  /* 0x0000001c040c7836 */ /* 0x000fe20000000000 */
[----:B------:R-:W-:Y:S01]  /*30e0*/  ISETP.GT.U32.AND P1, PT, R16, R7, PT ;  /* 0x000000071000720c */ /* 0x000fe20003f24070 */
[----:B------:R-:W-:-:S03]  /*30f0*/  IMAD.HI.U32 R22, R0, R21, RZ ;  /* 0x0000001500167227 */ /* 0x000fc600078e00ff */
[----:B------:R-:W-:Y:S01]  /*3100*/  IABS R28, R12 ;  /* 0x0000000c001c7213 */ /* 0x000fe20000000000 */
[----:B0-----:R-:W-:Y:S02]  /*3110*/  IMAD.MOV.U32 R3, RZ, RZ, R6 ;  /* 0x000000ffff037224 */ /* 0x001fe400078e0006 */
[----:B------:R-:W-:Y:S02]  /*3120*/  VIADD R6, R4, 0x4c ;  /* 0x0000004c04067836 */ /* 0x000fe40000000000 */
[----:B------:R-:W-:Y:S01]  /*3130*/  @!P0 IMAD.MOV R3, RZ, RZ, -R3 ;  /* 0x000000ffff038224 */ /* 0x000fe200078e0a03 */
[----:B------:R-:W-:Y:S01]  /*3140*/  ISETP.GE.AND P0, PT, R5, RZ, PT ;  /* 0x000000ff0500720c */ /* 0x000fe20003f06270 */
[----:B------:R-:W-:Y:S01]  /*3150*/  IMAD.MOV R22, RZ, RZ, -R22 ;  /* 0x000000ffff167224 */ /* 0x000fe200078e0a16 */
[----:B------:R-:W-:Y:S01]  /*3160*/  IABS R5, R5 ;  /* 0x0000000500057213 */ /* 0x000fe20000000000 */
[----:B------:R-:W-:Y:S01]  /*3170*/  @!P4 IMAD.IADD R20, R20, 0x1, -R16 ;  /* 0x000000011414c824 */ /* 0x000fe200078e0a10 */
[----:B------:R0:W-:Y:S01]  /*3180*/  STL [R1+0xa8], R3 ;  /* 0x0000a80301007387 */ /* 0x0001e20000100800 */
[----:B------:R-:W-:Y:S01]  /*3190*/  IMAD R21, R16, R22, R21 ;  /* 0x0000001610157224 */ /* 0x000fe200078e0215 */
[----:B------:R-:W-:Y:S01]  /*31a0*/  IABS R2, R6 ;  /* 0x0000000600027213 */ /* 0x000fe20000000000 */
[----:B------:R-:W-:Y:S01]  /*31b0*/  IMAD.HI.U32 R8, R0, R5, RZ ;  /* 0x0000000500087227 */ /* 0x000fe200078e00ff */
[----:B------:R-:W-:-:S03]  /*31c0*/  ISETP.GT.U32.AND P4, PT, R16, R20, PT ;  /* 0x000000141000720c */ /* 0x000fc60003f84070 */
[----:B------:R-:W-:Y:S02]  /*31d0*/  IMAD.MOV R8, RZ, RZ, -R8 ;  /* 0x000000ffff087224 */ /* 0x000fe400078e0a08 */
[----:B------:R-:W-:Y:S01]  /*31e0*/  @!P1 IMAD.IADD R7, R7, 0x1, -R16 ;  /* 0x0000000107079824 */ /* 0x000fe200078e0a10 */
[----:B------:R-:W-:Y:S01]  /*31f0*/  ISETP.GE.AND P1, PT, R6, RZ, PT ;  /* 0x000000ff0600720c */ /* 0x000fe20003f26270 */
[----:B0-----:R-:W-:Y:S02]  /*3200*/  IMAD.MOV.U32 R3, RZ, RZ, R17 ;  /* 0x000000ffff037224 */ /* 0x001fe400078e0011 */
[----:B------:R-:W-:-:S04]  /*3210*/  IMAD.HI.U32 R6, R0, R2, RZ ;  /* 0x0000000200067227 */ /* 0x000fc800078e00ff */
[----:B------:R-:W-:Y:S01]  /*3220*/  @!P5 IMAD.MOV R3, RZ, RZ, -R3 ;  /* 0x000000ffff03d224 */ /* 0x000fe200078e0a03 */
[C---:B------:R-:W-:Y:S01]  /*3230*/  ISETP.GT.U32.AND P5, PT, R16.reuse, R21, PT ;  /* 0x000000151000720c */ /* 0x040fe20003fa4070 */
[----:B------:R-:W-:Y:S02]  /*3240*/  IMAD R5, R16, R8, R5 ;  /* 0x0000000810057224 */ /* 0x000fe400078e0205 */
[----:B------:R-:W-:Y:S01]  /*3250*/  IMAD.MOV R6, RZ, RZ, -R6 ;  /* 0x000000ffff067224 */ /* 0x000fe200078e0a06 */
[----:B------:R0:W-:Y:S01]  /*3260*/  STL [R1+0x9c], R3 ;  /* 0x00009c0301007387 */ /* 0x0001e20000100800 */
[----:B------:R-:W-:Y:S02]  /*3270*/  VIADD R22, R4, 0x48 ;  /* 0x0000004804167836 */ /* 0x000fe40000000000 */
[----:B------:R-:W-:Y:S02]  /*3280*/  IMAD R2, R16, R6, R2 ;  /* 0x0000000610027224 */ /* 0x000fe400078e0202 */
[--C-:B------:R-:W-:Y:S01]  /*3290*/  @!P4 IMAD.IADD R20, R20, 0x1, -R16.reuse ;  /* 0x000000011414c824 */ /* 0x100fe200078e0a10 */
[----:B------:R-:W-:Y:S01]  /*32a0*/  IABS R24, R22 ;  /* 0x0000001600187213 */ /* 0x000fe20000000000 */
[----:B------:R-:W-:Y:S01]  /*32b0*/  VIADD R8, R4, 0x40 ;  /* 0x0000004004087836 */ /* 0x000fe20000000000 */
[----:B------:R-:W-:Y:S01]  /*32c0*/  ISETP.GT.U32.AND P4, PT, R16, R2, PT ;  /* 0x000000021000720c */ /* 0x000fe20003f84070 */
[----:B------:R-:W-:-:S02]  /*32d0*/  @!P5 IMAD.IADD R21, R21, 0x1, -R16 ;  /* 0x000000011515d824 */ /* 0x000fc400078e0a10 */
[----:B0-----:R-:W-:Y:S01]  /*32e0*/  IMAD.MOV.U32 R3, RZ, RZ, R7 ;  /* 0x000000ffff037224 */ /* 0x001fe200078e0007 */
[----:B------:R-:W-:Y:S01]  /*32f0*/  IABS R6, R8 ;  /* 0x0000000800067213 */ /* 0x000fe20000000000 */
[----:B------:R-:W-:Y:S01]  /*3300*/  IMAD.HI.U32 R23, R0, R24, RZ ;  /* 0x0000001800177227 */ /* 0x000fe200078e00ff */
[----:B------:R-:W-:-:S03]  /*3310*/  ISETP.GT.U32.AND P5, PT, R16, R21, PT ;  /* 0x000000151000720c */ /* 0x000fc60003fa4070 */
[----:B------:R-:W-:Y:S01]  /*3320*/  @!P6 IMAD.MOV R3, RZ, RZ, -R3 ;  /* 0x000000ffff03e224 */ /* 0x000fe200078e0a03 */
[----:B------:R-:W-:Y:S01]  /*3330*/  ISETP.GT.U32.AND P6, PT, R16, R5, PT ;  /* 0x000000051000720c */ /* 0x000fe20003fc4070 */
[----:B------:R-:W-:Y:S02]  /*3340*/  VIADD R7, R4, 0x44 ;  /* 0x0000004404077836 */ /* 0x000fe40000000000 */
[----:B------:R-:W-:Y:S01]  /*3350*/  IMAD.MOV R23, RZ, RZ, -R23 ;  /* 0x000000ffff177224 */ /* 0x000fe200078e0a17 */
[----:B------:R0:W-:Y:S01]  /*3360*/  STL [R1+0x98], R3 ;  /* 0x0000980301007387 */ /* 0x0001e20000100800 */
[----:B------:R-:W-:Y:S01]  /*3370*/  @!P4 IMAD.IADD R2, R2, 0x1, -R16 ;  /* 0x000000010202c824 */ /* 0x000fe200078e0a10 */
[----:B------:R-:W-:Y:S01]  /*3380*/  IABS R17, R7 ;  /* 0x0000000700117213 */ /* 0x000fe20000000000 */
[C---:B------:R-:W-:Y:S02]  /*3390*/  IMAD R24, R16.reuse, R23, R24 ;  /* 0x0000001710187224 */ /* 0x040fe400078e0218 */
[--C-:B------:R-:W-:Y:S01]  /*33a0*/  @!P5 IMAD.IADD R21, R21, 0x1, -R16.reuse ;  /* 0x000000011515d824 */ /* 0x100fe200078e0a10 */
[----:B------:R-:W-:Y:S01]  /*33b0*/  ISETP.GT.U32.AND P4, PT, R16, R2, PT ;  /* 0x000000021000720c */ /* 0x000fe20003f84070 */
        /* <DEDUP_REMOVED lines=8> */
[----:B------:R-:W-:Y:S01]  /*3440*/  ISETP.GE.AND P2, PT, R22, RZ, PT ;  /* 0x000000ff1600720c */ /* 0x000fe20003f46270 */
[----:B------:R-:W-:Y:S02]  /*3450*/  IMAD.MOV R20, RZ, RZ, -R20 ;  /* 0x000000ffff147224 */ /* 0x000fe400078e0a14 */
[--C-:B------:R-:W-:Y:S01]  /*3460*/  @!P5 IMAD.IADD R24, R24, 0x1, -R16.reuse ;  /* 0x000000011818d824 */ /* 0x100fe200078e0a10 */
[----:B------:R0:W-:Y:S01]  /*3470*/  STL [R1+0x64], R3 ;  /* 0x0000640301007387 */ /* 0x0001e20000100800 */
[--C-:B------:R-:W-:Y:S02]  /*3480*/  @!P4 IMAD.IADD R2, R2, 0x1, -R16.reuse ;  /* 0x000000010202c824 */ /* 0x100fe400078e0a10 */
[----:B------:R-:W-:Y:S01]  /*3490*/  VIADD R11, R4, 0x14 ;  /* 0x00000014040b7836 */ /* 0x000fe20000000000 */
[----:B------:R-:W-:Y:S01]  /*34a0*/  ISETP.GT.U32.AND P5, PT, R16, R24, PT ;  /* 0x000000181000720c */ /* 0x000fe20003fa4070 */
[----:B------:R-:W-:Y:S01]  /*34b0*/  @!P6 IMAD.IADD R5, R5, 0x1, -R16 ;  /* 0x000000010505e824 */ /* 0x000fe200078e0a10 */
[----:B------:R-:W-:Y:S01]  /*34c0*/  ISETP.GE.AND P6, PT, R8, RZ, PT ;  /* 0x000000ff0800720c */ /* 0x000fe20003fc6270 */
[----:B------:R-:W-:-:S02]  /*34d0*/  IMAD R8, R16, R20, R17 ;  /* 0x0000001410087224 */ /* 0x000fc400078e0211 */
[----:B------:R-:W-:Y:S02]  /*34e0*/  VIADD R15, R4, 0x28 ;  /* 0x00000028040f7836 */ /* 0x000fe40000000000 */
[----:B0-----:R-:W-:Y:S01]  /*34f0*/  IMAD.MOV.U32 R3, RZ, RZ, R21 ;  /* 0x000000ffff037224 */ /* 0x001fe200078e0015 */
[----:B------:R-:W-:Y:S01]  /*3500*/  ISETP.GT.U32.AND P4, PT, R16, R8, PT ;  /* 0x000000081000720c */ /* 0x000fe20003f84070 */
[----:B------:R-:W-:Y:S01]  /*3510*/  IMAD.HI.U32 R21, R0, R6, RZ ;  /* 0x0000000600157227 */ /* 0x000fe200078e00ff */
[----:B------:R-:W-:-:S03]  /*3520*/  IABS R25, R15 ;  /* 0x0000000f00197213 */ /* 0x000fc60000000000 */
[----:B------:R-:W-:Y:S01]  /*3530*/  @!P3 IMAD.MOV R3, RZ, RZ, -R3 ;  /* 0x000000ffff03b224 */ /* 0x000fe200078e0a03 */
[----:B------:R-:W-:Y:S01]  /*3540*/  ISETP.GE.AND P3, PT, R7, RZ, PT ;  /* 0x000000ff0700720c */ /* 0x000fe20003f66270 */
[----:B------:R-:W-:Y:S02]  /*3550*/  IMAD.MOV R21, RZ, RZ, -R21 ;  /* 0x000000ffff157224 */ /* 0x000fe400078e0a15 */
[----:B------:R-:W-:Y:S01]  /*3560*/  @!P5 IMAD.IADD R24, R24, 0x1, -R16 ;  /* 0x000000011818d824 */ /* 0x000fe200078e0a10 */
[----:B------:R0:W-:Y:S01]  /*3570*/  STL [R1+0x60], R3 ;  /* 0x0000600301007387 */ /* 0x0001e20000100800 */
[----:B------:R-:W-:Y:S02]  /*3580*/  IMAD R6, R16, R21, R6 ;  /* 0x0000001510067224 */ /* 0x000fe400078e0206 */
[----:B------:R-:W-:Y:S02]  /*3590*/  @!P4 IMAD.IADD R8, R8, 0x1, -R16 ;  /* 0x000000010808c824 */ /* 0x000fe400078e0a10 */
[----:B------:R-:W-:Y:S01]  /*35a0*/  VIADD R21, R4, 0x38 ;  /* 0x0000003804157836 */ /* 0x000fe20000000000 */
[----:B------:R-:W-:Y:S01]  /*35b0*/  ISETP.GT.U32.AND P5, PT, R16, R6, PT ;  /* 0x000000061000720c */ /* 0x000fe20003fa4070 */
[----:B------:R-:W-:Y:S01]  /*35c0*/  VIADD R7, R4, 0x34 ;  /* 0x0000003404077836 */ /* 0x000fe20000000000 */
[----:B------:R-:W-:Y:S01]  /*35d0*/  ISETP.GT.U32.AND P4, PT, R16, R8, PT ;  /* 0x000000081000720c */ /* 0x000fe20003f84070 */
[----:B------:R-:W-:-:S02]  /*35e0*/  VIADD R13, R4, 0x20 ;  /* 0x00000020040d7836 */ /* 0x000fc40000000000 */
[----:B0-----:R-:W-:Y:S01]  /*35f0*/  IMAD.MOV.U32 R3, RZ, RZ, R5 ;  /* 0x000000ffff037224 */ /* 0x001fe200078e0005 */
[----:B------:R-:W-:Y:S01]  /*3600*/  IABS R22, R7 ;  /* 0x0000000700167213 */ /* 0x000fe20000000000 */
[C---:B------:R-:W-:Y:S01]  /*3610*/  VIADD R5, R4.reuse, 0x3c ;  /* 0x0000003c04057836 */ /* 0x040fe20000000000 */
[----:B------:R-:W-:Y:S01]  /*3620*/  IABS R27, R13 ;  /* 0x0000000d001b7213 */ /* 0x000fe20000000000 */
[----:B------:R-:W-:Y:S02]  /*3630*/  @!P0 IMAD.MOV R3, RZ, RZ, -R3 ;  /* 0x000000ffff038224 */ /* 0x000fe400078e0a03 */
[----:B------:R-:W-:Y:S01]  /*3640*/  VIADD R10, R4, 0x10 ;  /* 0x00000010040a7836 */ /* 0x000fe20000000000 */
[----:B------:R-:W-:Y:S01]  /*3650*/  IABS R20, R5 ;  /* 0x0000000500147213 */ /* 0x000fe20000000000 */
[--C-:B------:R-:W-:Y:S01]  /*3660*/  @!P5 IMAD.IADD R6, R6, 0x1, -R16.reuse ;  /* 0x000000010606d824 */ /* 0x100fe200078e0a10 */
[----:B------:R0:W-:Y:S01]  /*3670*/  STL [R1+0x58], R3 ;  /* 0x0000580301007387 */ /* 0x0001e20000100800 */
[----:B------:R-:W-:Y:S01]  /*3680*/  @!P4 IMAD.IADD R8, R8, 0x1, -R16 ;  /* 0x000000010808c824 */ /* 0x000fe200078e0a10 */
[----:B------:R-:W-:Y:S01]  /*3690*/  ISETP.GE.AND P0, PT, R5, RZ, PT ;  /* 0x000000ff0500720c */ /* 0x000fe20003f06270 */
[----:B------:R-:W-:Y:S01]  /*36a0*/  VIADD R5, R4, 0x30 ;  /* 0x0000003004057836 */ /* 0x000fe20000000000 */
[----:B------:R-:W-:Y:S01]  /*36b0*/  ISETP.GT.U32.AND P5, PT, R16, R6, PT ;  /* 0x000000061000720c */ /* 0x000fe20003fa4070 */
[C---:B------:R-:W-:Y:S01]  /*36c0*/  VIADD R9, R4.reuse, 0xc ;  /* 0x0000000c04097836 */ /* 0x040fe20000000000 */
[----:B------:R-:W-:Y:S01]  /*36d0*/  ISETP.GE.AND P4, PT, R7, RZ, PT ;  /* 0x000000ff0700720c */ /* 0x000fe20003f86270 */
[----:B------:R-:W-:Y:S01]  /*36e0*/  VIADD R19, R4, 0x4 ;  /* 0x0000000404137836 */ /* 0x000fe20000000000 */
[----:B------:R-:W-:Y:S01]  /*36f0*/  IABS R23, R5 ;  /* 0x0000000500177213 */ /* 0x000fe20000000000 */
[----:B0-----:R-:W-:-:S02]  /*3700*/  IMAD.MOV.U32 R3, RZ, RZ, R2 ;  /* 0x000000ffff037224 */ /* 0x001fc400078e0002 */
[----:B------:R-:W-:-:S04]  /*3710*/  IMAD.HI.U32 R2, R0, R20, RZ ;  /* 0x0000001400027227 */ /* 0x000fc800078e00ff */
[----:B------:R-:W-:Y:S01]  /*3720*/  @!P1 IMAD.MOV R3, RZ, RZ, -R3 ;  /* 0x000000ffff039224 */ /* 0x000fe200078e0a03 */
[----:B------:R-:W-:Y:S01]  /*3730*/  ISETP.GE.AND P1, PT, R21, RZ, PT ;  /* 0x000000ff1500720c */ /* 0x000fe20003f26270 */
[----:B------:R-:W-:Y:S01]  /*3740*/  IMAD.MOV R2, RZ, RZ, -R2 ;  /* 0x000000ffff027224 */ /* 0x000fe200078e0a02 */
[----:B------:R-:W-:Y:S01]  /*3750*/  IABS R21, R21 ;  /* 0x0000001500157213 */ /* 0x000fe20000000000 */
[----:B------:R-:W-:Y:S01]  /*3760*/  @!P5 IMAD.IADD R6, R6, 0x1, -R16 ;  /* 0x000000010606d824 */ /* 0x000fe200078e0a10 */
[----:B------:R0:W-:Y:S01]  /*3770*/  STL [R1+0x50], R3 ;  /* 0x0000500301007387 */ /* 0x0001e20000100800 */
[----:B------:R-:W-:Y:S01]  /*3780*/  IMAD R20, R16, R2, R20 ;  /* 0x0000000210147224 */ /* 0x000fe200078e0214 */
[----:B------:R-:W-:Y:S01]  /*3790*/  ISETP.GE.AND P5, PT, R5, RZ, PT ;  /* 0x000000ff0500720c */ /* 0x000fe20003fa6270 */
[----:B------:R-:W-:-:S04]  /*37a0*/  IMAD.HI.U32 R17, R0, R21, RZ ;  /* 0x0000001500117227 */ /* 0x000fc800078e00ff */
[----:B------:R-:W-:Y:S02]  /*37b0*/  IMAD.MOV R17, RZ, RZ, -R17 ;  /* 0x000000ffff117224 */ /* 0x000fe400078e0a11 */
[----:B------:R-:W-:-:S04]  /*37c0*/  IMAD.HI.U32 R2, R0, R22, RZ ;  /* 0x0000001600027227 */ /* 0x000fc800078e00ff */
[----:B0-----:R-:W-:Y:S02]  /*37d0*/  IMAD.MOV.U32 R3, RZ, RZ, R24 ;  /* 0x000000ffff037224 */ /* 0x001fe400078e0018 */
[C---:B------:R-:W-:Y:S02]  /*37e0*/  IMAD R21, R16.reuse, R17, R21 ;  /* 0x0000001110157224 */ /* 0x040fe400078e0215 */
[----:B------:R-:W-:Y:S01]  /*37f0*/  @!P2 IMAD.MOV R3, RZ, RZ, -R3 ;  /* 0x000000ffff03a224 */ /* 0x000fe200078e0a03 */
[----:B------:R-:W-:Y:S01]  /*3800*/  ISETP.GT.U32.AND P2, PT, R16, R20, PT ;  /* 0x000000141000720c */ /* 0x000fe20003f44070 */
[----:B------:R-:W-:Y:S02]  /*3810*/  IMAD.MOV R2, RZ, RZ, -R2 ;  /* 0x000000ffff027224 */ /* 0x000fe400078e0a02 */
[----:B------:R-:W-:Y:S01]  /*3820*/  IMAD.HI.U32 R7, R0, R23, RZ ;  /* 0x0000001700077227 */ /* 0x000fe200078e00ff */
[----:B------:R0:W-:Y:S03]  /*3830*/  STL [R1+0x38], R3 ;  /* 0x0000380301007387 */ /* 0x0001e60000100800 */
[----:B------:R-:W-:-:S02]  /*3840*/  IMAD R22, R16, R2, R22 ;  /* 0x0000000210167224 */ /* 0x000fc400078e0216 */
[----:B------:R-:W-:Y:S02]  /*3850*/  VIADD R2, R4, 0x2c ;  /* 0x0000002c04027836 */ /* 0x000fe40000000000 */
[----:B------:R-:W-:Y:S02]  /*3860*/  IMAD.MOV R7, RZ, RZ, -R7 ;  /* 0x000000ffff077224 */ /* 0x000fe400078e0a07 */
[----:B------:R-:W-:Y:S01]  /*3870*/  @!P2 IMAD.IADD R20, R20, 0x1, -R16 ;  /* 0x000000011414a824 */ /* 0x000fe200078e0a10 */
[----:B------:R-:W-:Y:S01]  /*3880*/  IABS R24, R2 ;  /* 0x0000000200187213 */ /* 0x000fe20000000000 */
[----:B0-----:R-:W-:Y:S01]  /*3890*/  IMAD.MOV.U32 R3, RZ, RZ, R8 ;  /* 0x000000ffff037224 */ /* 0x001fe200078e0008 */
[C---:B------:R-:W-:Y:S01]  /*38a0*/  ISETP.GT.U32.AND P2, PT, R16.reuse, R22, PT ;  /* 0x000000161000720c */ /* 0x040fe20003f44070 */
[C---:B------:R-:W-:Y:S01]  /*38b0*/  IMAD R23, R16.reuse, R7, R23 ;  /* 0x0000000710177224 */ /* 0x040fe200078e0217 */
[----:B------:R-:W-:Y:S01]  /*38c0*/  IABS R7, R11 ;  /* 0x0000000b00077213 */ /* 0x000fe20000000000 */
[----:B------:R-:W-:Y:S01]  /*38d0*/  @!P3 IMAD.MOV R3, RZ, RZ, -R3 ;  /* 0x000000ffff03b224 */ /* 0x000fe200078e0a03 */
[----:B------:R-:W-:Y:S01]  /*38e0*/  ISETP.GT.U32.AND P3, PT, R16, R21, PT ;  /* 0x000000151000720c */ /* 0x000fe20003f64070 */
[----:B------:R-:W-:Y:S01]  /*38f0*/  IMAD.HI.U32 R5, R0, R24, RZ ;  /* 0x0000001800057227 */ /* 0x000fe200078e00ff */
[----:B------:R-:W-:-:S02]  /*3900*/  IABS R8, R9 ;  /* 0x0000000900087213 */ /* 0x000fc40000000000 */
[----:B------:R0:W-:Y:S01]  /*3910*/  STL [R1+0x34], R3 ;  /* 0x0000340301007387 */ /* 0x0001e20000100800 */
[----:B------:R-:W-:-:S03]  /*3920*/  IMAD.MOV R5, RZ, RZ, -R5 ;  /* 0x000000ffff057224 */ /* 0x000fc600078e0a05 */
[----:B------:R1:W-:Y:S01]  /*3930*/  STL [R1+0xb50], R15 ;  /* 0x000b500f01007387 */ /* 0x0003e20000100800 */
[----:B------:R-:W-:Y:S02]  /*3940*/  IMAD R24, R16, R5, R24 ;  /* 0x0000000510187224 */ /* 0x000fe400078e0218 */
[--C-:B------:R-:W-:Y:S02]  /*3950*/  @!P2 IMAD.IADD R22, R22, 0x1, -R16.reuse ;  /* 0x000000011616a824 */ /* 0x100fe400078e0a10 */
[----:B------:R-:W-:Y:S01]  /*3960*/  @!P3 IMAD.IADD R21, R21, 0x1, -R16 ;  /* 0x000000011515b824 */ /* 0x000fe200078e0a10 */
[C---:B------:R-:W-:Y:S01]  /*3970*/  ISETP.GT.U32.AND P3, PT, R16.reuse, R20, PT ;  /* 0x000000141000720c */ /* 0x040fe20003f64070 */
[----:B0-----:R-:W-:Y:S01]  /*3980*/  IMAD.MOV.U32 R3, RZ, RZ, R6 ;  /* 0x000000ffff037224 */ /* 0x001fe200078e0006 */
[----:B------:R-:W-:Y:S01]  /*3990*/  ISETP.GT.U32.AND P2, PT, R16, R22, PT ;  /* 0x000000161000720c */ /* 0x000fe20003f44070 */
[----:B------:R-:W-:Y:S01]  /*39a0*/  IMAD.HI.U32 R6, R0, R26, RZ ;  /* 0x0000001a00067227 */ /* 0x000fe200078e00ff */
[----:B-1----:R-:W-:-:S03]  /*39b0*/  IABS R15, R4 ;  /* 0x00000004000f7213 */ /* 0x002fc60000000000 */
[----:B------:R-:W-:Y:S01]  /*39c0*/  @!P6 IMAD.MOV R3, RZ, RZ, -R3 ;  /* 0x000000ffff03e224 */ /* 0x000fe200078e0a03 */
[----:B------:R-:W-:Y:S01]  /*39d0*/  ISETP.GT.U32.AND P6, PT, R16, R21, PT ;  /* 0x000000151000720c */ /* 0x000fe20003fc4070 */
[----:B------:R-:W-:Y:S02]  /*39e0*/  IMAD.MOV R6, RZ, RZ, -R6 ;  /* 0x000000ffff067224 */ /* 0x000fe400078e0a06 */
[----:B------:R-:W-:Y:S01]  /*39f0*/  IMAD.HI.U32 R5, R0, R25, RZ ;  /* 0x0000001900057227 */ /* 0x000fe200078e00ff */
[----:B------:R0:W-:Y:S03]  /*3a00*/  STL [R1+0x28], R3 ;  /* 0x0000280301007387 */ /* 0x0001e60000100800 */
[--C-:B------:R-:W-:Y:S01]  /*3a10*/  @!P2 IMAD.IADD R22, R22, 0x1, -R16.reuse ;  /* 0x000000011616a824 */ /* 0x100fe200078e0a10 */
[----:B------:R-:W-:Y:S01]  /*3a20*/  ISETP.GE.AND P2, PT, R2, RZ, PT ;  /* 0x000000ff0200720c */ /* 0x000fe20003f46270 */
[--C-:B------:R-:W-:Y:S01]  /*3a30*/  @!P3 IMAD.IADD R20, R20, 0x1, -R16.reuse ;  /* 0x000000011414b824 */ /* 0x100fe200078e0a10 */
[----:B------:R-:W-:Y:S01]  /*3a40*/  ISETP.GT.U32.AND P3, PT, R16, R23, PT ;  /* 0x000000171000720c */ /* 0x000fe20003f64070 */
[----:B------:R-:W-:Y:S01]  /*3a50*/  IMAD.HI.U32 R2, R0, R28, RZ ;  /* 0x0000001c00027227 */ /* 0x000fe200078e00ff */
[----:B------:R1:W-:Y:S03]  /*3a60*/  STL [R1+0xb54], R14 ;  /* 0x000b540e01007387 */ /* 0x0003e60000100800 */
[----:B------:R-:W-:Y:S01]  /*3a70*/  @!P6 IMAD.IADD R21, R21, 0x1, -R16 ;  /* 0x000000011515e824 */ /* 0x000fe200078e0a10 */
[C---:B------:R-:W-:Y:S01]  /*3a80*/  ISETP.GT.U32.AND P6, PT, R16.reuse, R24, PT ;  /* 0x000000181000720c */ /* 0x040fe20003fc4070 */
[----:B------:R-:W-:Y:S01]  /*3a90*/  IMAD R26, R16, R6, R26 ;  /* 0x00000006101a7224 */ /* 0x000fe200078e021a */
[----:B------:R-:W-:Y:S01]  /*3aa0*/  IABS R6, R10 ;  /* 0x0000000a00067213 */ /* 0x000fe20000000000 */
[----:B------:R-:W-:-:S02]  /*3ab0*/  IMAD.MOV R2, RZ, RZ, -R2 ;  /* 0x000000ffff027224 */ /* 0x000fc400078e0a02 */
[----:B0-----:R-:W-:Y:S02]  /*3ac0*/  VIADD R3, R4, 0x8 ;  /* 0x0000000804037836 */ /* 0x001fe40000000000 */
[----:B------:R-:W-:Y:S02]  /*3ad0*/  IMAD R28, R16, R2, R28 ;  /* 0x00000002101c7224 */ /* 0x000fe400078e021c */
[----:B------:R-:W-:Y:S01]  /*3ae0*/  IMAD.HI.U32 R2, R0, R29, RZ ;  /* 0x0000001d00027227 */ /* 0x000fe200078e00ff */
[----:B------:R-:W-:-:S03]  /*3af0*/  IABS R17, R3 ;  /* 0x0000000300117213 */ /* 0x000fc60000000000 */
[----:B------:R-:W-:Y:S02]  /*3b00*/  @!P6 IMAD.IADD R24, R24, 0x1, -R16 ;  /* 0x000000011818e824 */ /* 0x000fe400078e0a10 */
[----:B------:R-:W-:Y:S02]  /*3b10*/  IMAD.MOV R2, RZ, RZ, -R2 ;  /* 0x000000ffff027224 */ /* 0x000fe400078e0a02 */
[----:B------:R-:W-:Y:S01]  /*3b20*/  @!P3 IMAD.IADD R23, R23, 0x1, -R16 ;  /* 0x000000011717b824 */ /* 0x000fe200078e0a10 */
[C---:B------:R-:W-:Y:S01]  /*3b30*/  ISETP.GT.U32.AND P6, PT, R16.reuse, R24, PT ;  /* 0x000000181000720c */ /* 0x040fe20003fc4070 */
[----:B------:R-:W-:Y:S02]  /*3b40*/  IMAD R29, R16, R2, R29 ;  /* 0x00000002101d7224 */ /* 0x000fe400078e021d */
[----:B------:R-:W-:Y:S01]  /*3b50*/  IMAD.HI.U32 R2, R0, R7, RZ ;  /* 0x0000000700027227 */ /* 0x000fe200078e00ff */
[----:B------:R-:W-:-:S03]  /*3b60*/  ISETP.GT.U32.AND P3, PT, R16, R23, PT ;  /* 0x000000171000720c */ /* 0x000fc60003f64070 */
[----:B------:R-:W-:Y:S02]  /*3b70*/  IMAD.MOV R2, RZ, RZ, -R2 ;  /* 0x000000ffff027224 */ /* 0x000fe400078e0a02 */
[----:B-1----:R-:W-:-:S04]  /*3b80*/  IMAD.HI.U32 R14, R0, R15, RZ ;  /* 0x0000000f000e7227 */ /* 0x002fc800078e00ff */
[----:B------:R-:W-:Y:S01]  /*3b90*/  @!P6 IMAD.IADD R24, R24, 0x1, -R16 ;  /* 0x000000011818e824 */ /* 0x000fe200078e0a10 */
[C---:B------:R-:W-:Y:S01]  /*3ba0*/  ISETP.GT.U32.AND P6, PT, R16.reuse, R26, PT ;  /* 0x0000001a1000720c */ /* 0x040fe20003fc4070 */
[----:B------:R-:W-:Y:S02]  /*3bb0*/  IMAD R7, R16, R2, R7 ;  /* 0x0000000210077224 */ /* 0x000fe400078e0207 */
[----:B------:R-:W-:-:S04]  /*3bc0*/  IMAD.HI.U32 R2, R0, R17, RZ ;  /* 0x0000001100027227 */ /* 0x000fc800078e00ff */
[----:B------:R-:W-:Y:S02]  /*3bd0*/  IMAD.MOV R2, RZ, RZ, -R2 ;  /* 0x000000ffff027224 */ /* 0x000fe400078e0a02 */
[--C-:B------:R-:W-:Y:S02]  /*3be0*/  @!P3 IMAD.IADD R23, R23, 0x1, -R16.reuse ;  /* 0x000000011717b824 */ /* 0x100fe400078e0a10 */
[----:B------:R-:W-:Y:S02]  /*3bf0*/  IMAD.MOV R5, RZ, RZ, -R5 ;  /* 0x000000ffff057224 */ /* 0x000fe400078e0a05 */
[----:B------:R-:W-:Y:S01]  /*3c00*/  @!P6 IMAD.IADD R26, R26, 0x1, -R16 ;  /* 0x000000011a1ae824 */ /* 0x000fe200078e0a10 */
[----:B------:R-:W-:Y:S01]  /*3c10*/  ISETP.GT.U32.AND P6, PT, R16, R28, PT ;  /* 0x0000001c1000720c */ /* 0x000fe20003fc4070 */
[----:B------:R-:W-:Y:S02]  /*3c20*/  @!P0 IMAD.MOV R20, RZ, RZ, -R20 ;  /* 0x000000ffff148224 */ /* 0x000fe400078e0a14 */
[----:B------:R-:W-:-:S02]  /*3c30*/  @!P1 IMAD.MOV R21, RZ, RZ, -R21 ;  /* 0x000000ffff159224 */ /* 0x000fc400078e0a15 */
[----:B------:R-:W-:Y:S02]  /*3c40*/  @!P4 IMAD.MOV R22, RZ, RZ, -R22 ;  /* 0x000000ffff16c224 */ /* 0x000fe400078e0a16 */
[----:B------:R-:W-:Y:S02]  /*3c50*/  @!P5 IMAD.MOV R23, RZ, RZ, -R23 ;  /* 0x000000ffff17d224 */ /* 0x000fe400078e0a17 */
[----:B------:R-:W-:Y:S02]  /*3c60*/  IMAD R25, R16, R5, R25 ;  /* 0x0000000510197224 */ /* 0x000fe400078e0219 */
[----:B------:R-:W-:-:S03]  /*3c70*/  IMAD.HI.U32 R5, R0, R27, RZ ;  /* 0x0000001b00057227 */ /* 0x000fc600078e00ff */
[----:B------:R-:W-:Y:S01]  /*3c80*/  ISETP.GT.U32.AND P3, PT, R16, R25, PT ;  /* 0x000000191000720c */ /* 0x000fe20003f64070 */
[----:B------:R-:W-:Y:S01]  /*3c90*/  @!P6 IMAD.IADD R28, R28, 0x1, -R16 ;  /* 0x000000011c1ce824 */ /* 0x000fe200078e0a10 */
[----:B------:R-:W-:Y:S01]  /*3ca0*/  ISETP.GE.AND P6, PT, R4, RZ, PT ;  /* 0x000000ff0400720c */ /* 0x000fe20003fc6270 */
[----:B------:R-:W-:Y:S02]  /*3cb0*/  IMAD R4, R16, R2, R17 ;  /* 0x0000000210047224 */ /* 0x000fe400078e0211 */
[----:B------:R-:W-:Y:S02]  /*3cc0*/  IMAD.MOV R2, RZ, RZ, -R14 ;  /* 0x000000ffff027224 */ /* 0x000fe400078e0a0e */
[----:B------:R-:W2:Y:S01]  /*3cd0*/  LDL.LU R14, [R1+0xb54] ;  /* 0x000b5400010e7983 */ /* 0x000ea20000300800 */
[----:B------:R-:W-:-:S03]  /*3ce0*/  IMAD.MOV R5, RZ, RZ, -R5 ;  /* 0x000000ffff057224 */ /* 0x000fc600078e0a05 */
[----:B------:R-:W-:Y:S01]  /*3cf0*/  STL [R1+0xaf0], R20 ;  /* 0x000af01401007387 */ /* 0x000fe20000100800 */
[C---:B------:R-:W-:Y:S02]  /*3d00*/  IMAD R2, R16.reuse, R2, R15 ;  /* 0x0000000210027224 */ /* 0x040fe400078e020f */
[----:B------:R-:W-:Y:S01]  /*3d10*/  IMAD R27, R16, R5, R27 ;  /* 0x00000005101b7224 */ /* 0x000fe200078e021b */
[----:B------:R0:W-:Y:S01]  /*3d20*/  STL [R1+0xaf4], R21 ;  /* 0x000af41501007387 */ /* 0x0001e20000100800 */
[----:B------:R-:W-:Y:S02]  /*3d30*/  @!P3 IMAD.IADD R25, R25, 0x1, -R16 ;  /* 0x000000011919b824 */ /* 0x000fe400078e0a10 */
[----:B------:R-:W-:Y:S01]  /*3d40*/  IMAD.HI.U32 R5, R0, R6, RZ ;  /* 0x0000000600057227 */ /* 0x000fe200078e00ff */
[----:B------:R1:W-:Y:S01]  /*3d50*/  STL [R1+0xaf8], R22 ;  /* 0x000af81601007387 */ /* 0x0003e20000100800 */
[C---:B------:R-:W-:Y:S02]  /*3d60*/  ISETP.GT.U32.AND P3, PT, R16.reuse, R27, PT ;  /* 0x0000001b1000720c */ /* 0x040fe40003f64070 */
[----:B------:R-:W-:Y:S01]  /*3d70*/  IMAD.MOV R5, RZ, RZ, -R5 ;  /* 0x000000ffff057224 */ /* 0x000fe200078e0a05 */
[----:B------:R3:W-:Y:S01]  /*3d80*/  STL [R1+0xafc], R23 ;  /* 0x000afc1701007387 */ /* 0x0007e20000100800 */
[----:B------:R-:W-:-:S02]  /*3d90*/  ISETP.GT.U32.AND P0, PT, R16, R25, PT ;  /* 0x000000191000720c */ /* 0x000fc40003f04070 */
[----:B------:R-:W-:Y:S01]  /*3da0*/  IMAD R6, R16, R5, R6 ;  /* 0x0000000510067224 */ /* 0x000fe200078e0206 */
[----:B------:R-:W4:Y:S01]  /*3db0*/  LDL.LU R15, [R1+0xb50] ;  /* 0x000b5000010f7983 */ /* 0x000f220000300800 */
[----:B------:R-:W-:Y:S01]  /*3dc0*/  IMAD.HI.U32 R5, R0, R8, RZ ;  /* 0x0000000800057227 */ /* 0x000fe200078e00ff */
[----:B------:R-:W-:-:S03]  /*3dd0*/  ISETP.GT.U32.AND P1, PT, R16, R26, PT ;  /* 0x0000001a1000720c */ /* 0x000fc60003f24070 */
[----:B------:R-:W-:Y:S02]  /*3de0*/  IMAD.MOV R5, RZ, RZ, -R5 ;  /* 0x000000ffff057224 */ /* 0x000fe400078e0a05 */
[----:B------:R-:W-:Y:S01]  /*3df0*/  @!P3 IMAD.IADD R27, R27, 0x1, -R16 ;  /* 0x000000011b1bb824 */ /* 0x000fe200078e0a10 */
[C---:B------:R-:W-:Y:S01]  /*3e00*/  ISETP.GT.U32.AND P3, PT, R16.reuse, R29, PT ;  /* 0x0000001d1000720c */ /* 0x040fe20003f64070 */
[----:B0-----:R-:W0:Y:S01]  /*3e10*/  S2R R21, SR_TID.X ;  /* 0x0000000000157919 */ /* 0x001e220000002100 */
[C---:B------:R-:W-:Y:S01]  /*3e20*/  IMAD R5, R16.reuse, R5, R8 ;  /* 0x0000000510057224 */ /* 0x040fe200078e0208 */
[----:B------:R-:W-:Y:S02]  /*3e30*/  ISETP.GT.U32.AND P4, PT, R16, R28, PT ;  /* 0x0000001c1000720c */ /* 0x000fe40003f84070 */
[----:B------:R-:W-:-:S08]  /*3e40*/  IABS R8, R19 ;  /* 0x0000001300087213 */ /* 0x000fd00000000000 */
[----:B------:R-:W-:Y:S01]  /*3e50*/  @!P3 IMAD.IADD R29, R29, 0x1, -R16 ;  /* 0x000000011d1db824 */ /* 0x000fe200078e0a10 */
[C---:B------:R-:W-:Y:S01]  /*3e60*/  ISETP.GT.U32.AND P3, PT, R16.reuse, R27, PT ;  /* 0x0000001b1000720c */ /* 0x040fe20003f64070 */
[----:B------:R-:W-:Y:S01]  /*3e70*/  @!P2 IMAD.MOV R24, RZ, RZ, -R24 ;  /* 0x000000ffff18a224 */ /* 0x000fe200078e0a18 */
[----:B------:R-:W-:Y:S01]  /*3e80*/  ISETP.GT.U32.AND P2, PT, R16, R7, PT ;  /* 0x000000071000720c */ /* 0x000fe20003f44070 */
[----:B------:R-:W-:-:S04]  /*3e90*/  IMAD.HI.U32 R0, R0, R8, RZ ;  /* 0x0000000800007227 */ /* 0x000fc800078e00ff */
[--C-:B------:R-:W-:Y:S01]  /*3ea0*/  @!P0 IMAD.IADD R25, R25, 0x1, -R16.reuse ;  /* 0x0000000119198824 */ /* 0x100fe200078e0a10 */
[----:B------:R-:W-:Y:S01]  /*3eb0*/  ISETP.GT.U32.AND P0, PT, R16, R6, PT ;  /* 0x000000061000720c */ /* 0x000fe20003f04070 */
[----:B------:R-:W-:-:S04]  /*3ec0*/  @!P1 IMAD.IADD R26, R26, 0x1, -R16 ;  /* 0x000000011a1a9824 */ /* 0x000fc800078e0a10 */
[----:B------:R-:W-:Y:S01]  /*3ed0*/  @!P3 IMAD.IADD R27, R27, 0x1, -R16 ;  /* 0x000000011b1bb824 */ /* 0x000fe200078e0a10 */
[C---:B------:R-:W-:Y:S02]  /*3ee0*/  ISETP.GT.U32.AND P3, PT, R16.reuse, R4, PT ;  /* 0x000000041000720c */ /* 0x040fe40003f64070 */
[C---:B------:R-:W-:Y:S01]  /*3ef0*/  ISETP.GT.U32.AND P1, PT, R16.reuse, R5, PT ;  /* 0x000000051000720c */ /* 0x040fe20003f24070 */
[----:B------:R-:W-:Y:S01]  /*3f00*/  IMAD.MOV R0, RZ, RZ, -R0 ;  /* 0x000000ffff007224 */ /* 0x000fe200078e0a00 */
[----:B------:R-:W-:Y:S01]  /*3f10*/  ISETP.GT.U32.AND P5, PT, R16, R29, PT ;  /* 0x0000001d1000720c */ /* 0x000fe20003fa4070 */
[----:B------:R-:W-:Y:S01]  /*3f20*/  @!P4 IMAD.IADD R28, R28, 0x1, -R16 ;  /* 0x000000011c1cc824 */ /* 0x000fe200078e0a10 */
[C---:B------:R-:W-:Y:S01]  /*3f30*/  ISETP.GT.U32.AND P4, PT, R16.reuse, R2, PT ;  /* 0x000000021000720c */ /* 0x040fe20003f84070 */
[----:B------:R-:W-:Y:S02]  /*3f40*/  IMAD R8, R16, R0, R8 ;  /* 0x0000000010087224 */ /* 0x000fe400078e0208 */
[----:B------:R-:W-:-:S02]  /*3f50*/  @!P2 IMAD.IADD R7, R7, 0x1, -R16 ;  /* 0x000000010707a824 */ /* 0x000fc400078e0a10 */
[--C-:B------:R-:W-:Y:S02]  /*3f60*/  @!P0 IMAD.IADD R6, R6, 0x1, -R16.reuse ;  /* 0x0000000106068824 */ /* 0x100fe400078e0a10 */
[--C-:B------:R-:W-:Y:S01]  /*3f70*/  @!P3 IMAD.IADD R4, R4, 0x1, -R16.reuse ;  /* 0x000000010404b824 */ /* 0x100fe200078e0a10 */
[----:B------:R-:W-:Y:S01]  /*3f80*/  ISETP.GT.U32.AND P3, PT, R16, R8, PT ;  /* 0x000000081000720c */ /* 0x000fe20003f64070 */
[--C-:B------:R-:W-:Y:S01]  /*3f90*/  @!P1 IMAD.IADD R5, R5, 0x1, -R16.reuse ;  /* 0x0000000105059824 */ /* 0x100fe200078e0a10 */
[----:B------:R-:W-:Y:S01]  /*3fa0*/  ISETP.GE.AND P0, PT, R13, RZ, PT ;  /* 0x000000ff0d00720c */ /* 0x000fe20003f06270 */
[--C-:B------:R-:W-:Y:S01]  /*3fb0*/  @!P5 IMAD.IADD R29, R29, 0x1, -R16.reuse ;  /* 0x000000011d1dd824 */ /* 0x100fe200078e0a10 */
[----:B------:R-:W-:Y:S01]  /*3fc0*/  ISETP.GE.AND P1, PT, R12, RZ, PT ;  /* 0x000000ff0c00720c */ /* 0x000fe20003f26270 */
[----:B------:R-:W-:Y:S01]  /*3fd0*/  @!P4 IMAD.IADD R2, R2, 0x1, -R16 ;  /* 0x000000010202c824 */ /* 0x000fe200078e0a10 */
[----:B------:R-:W-:Y:S01]  /*3fe0*/  ISETP.GE.AND P4, PT, R18, RZ, PT ;  /* 0x000000ff1200720c */ /* 0x000fe20003f86270 */
[C---:B0-----:R-:W-:Y:S01]  /*3ff0*/  IMAD.SHL.U32 R0, R21.reuse, 0x20, RZ ;  /* 0x0000002015007824 */ /* 0x041fe200078e00ff */
[----:B------:R-:W-:-:S02]  /*4000*/  LOP3.LUT R18, R21, 0x180, RZ, 0xc0, !PT ;  /* 0x0000018015127812 */ /* 0x000fc400078ec0ff */
[----:B------:R-:W-:-:S03]  /*4010*/  LOP3.LUT R20, R21, 0x3, RZ, 0xc0, !PT ;  /* 0x0000000315147812 */ /* 0x000fc600078ec0ff */
[----:B------:R-:W-:Y:S01]  /*4020*/  @!P3 IMAD.IADD R8, R8, 0x1, -R16 ;  /* 0x000000010808b824 */ /* 0x000fe200078e0a10 */
[C---:B------:R-:W-:Y:S01]  /*4030*/  ISETP.GT.U32.AND P3, PT, R16.reuse, R7, PT ;  /* 0x000000071000720c */ /* 0x040fe20003f64070 */
[----:B------:R-:W-:Y:S01]  /*4040*/  @!P0 IMAD.MOV R27, RZ, RZ, -R27 ;  /* 0x000000ffff1b8224 */ /* 0x000fe200078e0a1b */
[----:B-1----:R-:W-:Y:S01]  /*4050*/  SHF.R.U32.HI R22, RZ, 0x2, R21 ;  /* 0x00000002ff167819 */ /* 0x002fe20000011615 */
[----:B------:R-:W-:Y:S01]  /*4060*/  @!P1 IMAD.MOV R28, RZ, RZ, -R28 ;  /* 0x000000ffff1c9224 */ /* 0x000fe200078e0a1c */
[----:B---3--:R-:W-:Y:S02]  /*4070*/  SHF.R.U32.HI R23, RZ, 0x3, R18 ;  /* 0x00000003ff177819 */ /* 0x008fe40000011612 */
[----:B------:R-:W-:Y:S01]  /*4080*/  ISETP.GT.U32.AND P0, PT, R16, R5, PT ;  /* 0x000000051000720c */ /* 0x000fe20003f04070 */
[----:B------:R-:W-:Y:S01]  /*4090*/  STL [R1+0xb00], R24 ;  /* 0x000b001801007387 */ /* 0x000fe20000100800 */
[----:B------:R-:W-:Y:S01]  /*40a0*/  LOP3.LUT R18, R0, 0xc00, RZ, 0xc0, !PT ;  /* 0x00000c0000127812 */ /* 0x000fe200078ec0ff */
[----:B------:R-:W-:Y:S01]  /*40b0*/  IMAD R0, R20, 0x420, RZ ;  /* 0x0000042014007824 */ /* 0x000fe200078e02ff */
[----:B------:R-:W-:-:S02]  /*40c0*/  ISETP.GT.U32.AND P1, PT, R16, R4, PT ;  /* 0x000000041000720c */ /* 0x000fc40003f24070 */
[----:B------:R-:W-:Y:S01]  /*40d0*/  SGXT.U32 R22, R22, 0x3 ;  /* 0x000000031616781a */ /* 0x000fe20000000000 */
[----:B------:R-:W-:-:S03]  /*40e0*/  @!P4 IMAD.MOV R29, RZ, RZ, -R29 ;  /* 0x000000ffff1dc224 */ /* 0x000fc600078e0a1d */
[----:B------:R-:W-:Y:S01]  /*40f0*/  LOP3.LUT R0, R0, R22, R23, 0x1e, !PT ;  /* 0x0000001600007212 */ /* 0x000fe200078e1e17 */
[--C-:B------:R-:W-:Y:S01]  /*4100*/  @!P3 IMAD.IADD R7, R7, 0x1, -R16.reuse ;  /* 0x000000010707b824 */ /* 0x100fe200078e0a10 */
[----:B------:R-:W-:Y:S01]  /*4110*/  LOP3.LUT R17, R21, 0x7, RZ, 0xc0, !PT ;  /* 0x0000000715117812 */ /* 0x000fe200078ec0ff */
[--C-:B------:R-:W-:Y:S01]  /*4120*/  @!P0 IMAD.IADD R5, R5, 0x1, -R16.reuse ;  /* 0x0000000105058824 */ /* 0x100fe200078e0a10 */
[----:B------:R-:W-:Y:S01]  /*4130*/  ISETP.GE.AND P3, PT, R11, RZ, PT ;  /* 0x000000ff0b00720c */ /* 0x000fe20003f66270 */
[----:B------:R-:W-:Y:S01]  /*4140*/  IMAD.SHL.U32 R21, R21, 0x2, RZ ;  /* 0x0000000215157824 */ /* 0x000fe200078e00ff */
[----:B------:R-:W-:Y:S01]  /*4150*/  ISETP.GE.AND P0, PT, R9, RZ, PT ;  /* 0x000000ff0900720c */ /* 0x000fe20003f06270 */
[----:B------:R-:W-:Y:S01]  /*4160*/  @!P1 IMAD.IADD R4, R4, 0x1, -R16 ;  /* 0x0000000104049824 */ /* 0x000fe200078e0a10 */
[----:B------:R-:W-:Y:S01]  /*4170*/  ISETP.GE.AND P1, PT, R3, RZ, PT ;  /* 0x000000ff0300720c */ /* 0x000fe20003f26270 */
[C---:B------:R-:W-:Y:S02]  /*4180*/  IMAD.SHL.U32 R20, R17.reuse, 0x10, RZ ;  /* 0x0000001011147824 */ /* 0x040fe400078e00ff */
[----:B------:R-:W-:-:S03]  /*4190*/  IMAD R18, R17, 0x80, R18 ;  /* 0x0000008011127824 */ /* 0x000fc600078e0212 */
[----:B------:R-:W-:Y:S02]  /*41a0*/  LOP3.LUT R17, R20, 0x30, R21, 0x78, !PT ;  /* 0x0000003014117812 */ /* 0x000fe400078e7815 */
[----:B--2---:R-:W-:Y:S02]  /*41b0*/  ISETP.GE.AND P2, PT, R14, RZ, PT ;  /* 0x000000ff0e00720c */ /* 0x004fe40003f46270 */
[----:B----4-:R-:W-:-:S11]  /*41c0*/  ISETP.GE.AND P5, PT, R15, RZ, PT ;  /* 0x000000ff0f00720c */ /* 0x010fd60003fa6270 */
[----:B------:R-:W-:Y:S01]  /*41d0*/  @!P2 IMAD.MOV R26, RZ, RZ, -R26 ;  /* 0x000000ffff1aa224 */ /* 0x000fe200078e0a1a */
[----:B------:R-:W-:Y:S01]  /*41e0*/  ISETP.GT.U32.AND P2, PT, R16, R6, PT ;  /* 0x000000061000720c */ /* 0x000fe20003f44070 */
[----:B------:R-:W2:Y:S04]  /*41f0*/  LDL.LU R15, [R1+0xb4c] ;  /* 0x000b4c00010f7983 */ /* 0x000ea80000300800 */
[----:B------:R-:W3:Y:S04]  /*4200*/  LDL.LU R14, [R1+0xb48] ;  /* 0x000b4800010e7983 */ /* 0x000ee80000300800 */
[----:B------:R-:W4:Y:S01]  /*4210*/  LDL.LU R13, [R1+0xb44] ;  /* 0x000b4400010d7983 */ /* 0x000f220000300800 */
[----:B------:R-:W-:-:S03]  /*4220*/  @!P5 IMAD.MOV R25, RZ, RZ, -R25 ;  /* 0x000000ffff19d224 */ /* 0x000fc600078e0a19 */
[----:B------:R-:W2:Y:S04]  /*4230*/  LDL.LU R12, [R1+0xb40] ;  /* 0x000b4000010c7983 */ /* 0x000ea80000300800 */
[----:B------:R-:W-:Y:S04]  /*4240*/  STL [R1+0xb04], R25 ;  /* 0x000b041901007387 */ /* 0x000fe80000100800 */
[----:B------:R-:W-:Y:S01]  /*4250*/  STL [R1+0xb08], R26 ;  /* 0x000b081a01007387 */ /* 0x000fe20000100800 */
[----:B------:R-:W-:-:S03]  /*4260*/  @!P2 IMAD.IADD R6, R6, 0x1, -R16 ;  /* 0x000000010606a824 */ /* 0x000fc600078e0a10 */
[----:B------:R-:W-:Y:S01]  /*4270*/  STL [R1+0xb0c], R27 ;  /* 0x000b0c1b01007387 */ /* 0x000fe20000100800 */
[----:B------:R-:W-:-:S03]  /*4280*/  ISETP.GE.AND P2, PT, R10, RZ, PT ;  /* 0x000000ff0a00720c */ /* 0x000fc60003f46270 */
[----:B------:R-:W-:Y:S04]  /*4290*/  STL [R1+0xb18], R28 ;  /* 0x000b181c01007387 */ /* 0x000fe80000100800 */
[----:B------:R-:W-:Y:S04]  /*42a0*/  STL [R1+0xb1c], R29 ;  /* 0x000b1c1d01007387 */ /* 0x000fe80000100800 */
[----:B------:R0:W-:Y:S04]  /*42b0*/  STL [R1+0xa40], R0 ;  /* 0x000a400001007387 */ /* 0x0001e80000100800 */
[----:B------:R-:W2:Y:S04]  /*42c0*/  LDL.LU R11, [R1+0xb3c] ;  /* 0x000b3c00010b7983 */ /* 0x000ea80000300800 */
[----:B------:R-:W2:Y:S04]  /*42d0*/  LDL.LU R10, [R1+0xb38] ;  /* 0x000b3800010a7983 */ /* 0x000ea80000300800 */
[----:B------:R-:W2:Y:S04]  /*42e0*/  LDL.LU R9, [R1+0xb34] ;  /* 0x000b340001097983 */ /* 0x000ea80000300800 */
[----:B------:R-:W2:Y:S04]  /*42f0*/  LDL.LU R3, [R1+0xb30] ;  /* 0x000b300001037983 */ /* 0x000ea80000300800 */
[----:B------:R-:W3:Y:S01]  /*4300*/  LDL.LU R20, [R1] ;  /* 0x0000000001147983 */ /* 0x000ee20000300800 */
[----:B------:R-:W-:Y:S01]  /*4310*/  ISETP.GT.U32.AND P5, PT, R16, R2, PT ;  /* 0x000000021000720c */ /* 0x000fe20003fa4070 */
[----:B0-----:R-:W-:-:S02]  /*4320*/  IMAD.IADD R0, R18, 0x1, R17 ;  /* 0x0000000112007824 */ /* 0x001fc400078e0211 */
[----:B------:R-:W4:Y:S10]  /*4330*/  LDL.LU R28, [R1+0x18] ;  /* 0x00001800011c7983 */ /* 0x000f340000300800 */
[----:B------:R-:W-:Y:S01]  /*4340*/  @!P5 IMAD.IADD R2, R2, 0x1, -R16 ;  /* 0x000000010202d824 */ /* 0x000fe200078e0a10 */
[----:B------:R-:W-:-:S02]  /*4350*/  ISETP.GE.AND P5, PT, R19, RZ, PT ;  /* 0x000000ff1300720c */ /* 0x000fc40003fa6270 */
[----:B------:R-:W4:Y:S04]  /*4360*/  LDL.LU R19, [R1+0x30] ;  /* 0x0000300001137983 */ /* 0x000f280000300800 */
[----:B------:R3:W-:Y:S04]  /*4370*/  STL [R1+0x3a0], R0 ;  /* 0x0003a00001007387 */ /* 0x0007e80000100800 */
[----:B------:R-:W4:Y:S01]  /*4380*/  LDL.LU R18, [R1+0xc0] ;  /* 0x0000c00001127983 */ /* 0x000f220000300800 */
[----:B------:R-:W-:Y:S01]  /*4390*/  ISETP.GT.U32.AND P4, PT, R16, R8, PT ;  /* 0x000000081000720c */ /* 0x000fe20003f84070 */
[----:B------:R-:W-:-:S02]  /*43a0*/  @!P3 IMAD.MOV R7, RZ, RZ, -R7 ;  /* 0x000000ffff07b224 */ /* 0x000fc400078e0a07 */
[----:B------:R-:W4:Y:S01]  /*43b0*/  LDL.LU R27, [R1+0xc8] ;  /* 0x0000c800011b7983 */ /* 0x000f220000300800 */
[----:B------:R-:W-:-:S03]  /*43c0*/  @!P2 IMAD.MOV R6, RZ, RZ, -R6 ;  /* 0x000000ffff06a224 */ /* 0x000fc600078e0a06 */
[----:B------:R-:W4:Y:S01]  /*43d0*/  LDL.LU R26, [R1+0xc4] ;  /* 0x0000c400011a7983 */ /* 0x000f220000300800 */
[----:B------:R-:W-:-:S03]  /*43e0*/  @!P0 IMAD.MOV R5, RZ, RZ, -R5 ;  /* 0x000000ffff058224 */ /* 0x000fc600078e0a05 */
[----:B------:R-:W4:Y:S02]  /*43f0*/  LDL.LU R25, [R1+0xbc] ;  /* 0x0000bc0001197983 */ /* 0x000f240000300800 */
[----:B------:R-:W-:Y:S02]  /*4400*/  @!P4 IMAD.IADD R8, R8, 0x1, -R16 ;  /* 0x000000010808c824 */ /* 0x000fe400078e0a10 */
[----:B------:R-:W0:Y:S01]  /*4410*/  LDC.64 R16, c[0x0][0x388] ;  /* 0x0000e200ff107b82 */ /* 0x000e220000000a00 */
[----:B------:R-:W4:Y:S04]  /*4420*/  LDL.LU R24, [R1+0x88] ;  /* 0x0000880001187983 */ /* 0x000f280000300800 */
[----:B0-----:R-:W-:Y:S04]  /*4430*/  STL [R1+0xb20], R16 ;  /* 0x000b201001007387 */ /* 0x001fe80000100800 */
[----:B------:R-:W-:Y:S04]  /*4440*/  STL [R1+0xad4], R17 ;  /* 0x000ad41101007387 */ /* 0x000fe80000100800 */
[----:B------:R-:W-:Y:S04]  /*4450*/  STL [R1+0xb24], R7 ;  /* 0x000b240701007387 */ /* 0x000fe80000100800 */
[----:B------:R0:W-:Y:S04]  /*4460*/  STL [R1+0xb28], R6 ;  /* 0x000b280601007387 */ /* 0x0001e80000100800 */
[----:B------:R1:W-:Y:S01]  /*4470*/  STL [R1+0xb2c], R5 ;  /* 0x000b2c0501007387 */ /* 0x0003e20000100800 */
[----:B--2---:R-:W-:-:S02]  /*4480*/  ISETP.NE.AND P4, PT, R3, RZ, PT ;  /* 0x000000ff0300720c */ /* 0x004fc40003f85270 */
[----:B------:R-:W-:-:S04]  /*4490*/  LOP3.LUT R3, RZ, R3, RZ, 0x33, !PT ;  /* 0x00000003ff037212 */ /* 0x000fc800078e33ff */
[C---:B---3--:R-:W-:Y:S02]  /*44a0*/  SEL R0, R3.reuse, R20, !P4 ;  /* 0x0000001403007207 */ /* 0x048fe40006000000 */
[C---:B0-----:R-:W-:Y:S02]  /*44b0*/  SEL R6, R3.reuse, R9, !P4 ;  /* 0x0000000903067207 */ /* 0x041fe40006000000 */
[C---:B-1----:R-:W-:Y:S01]  /*44c0*/  SEL R5, R3.reuse, R10, !P4 ;  /* 0x0000000a03057207 */ /* 0x042fe20006000000 */
[----:B------:R0:W-:Y:S04]  /*44d0*/  STL [R1+0x14], R0 ;  /* 0x0000140001007387 */ /* 0x0001e80000100800 */
[----:B------:R-:W-:Y:S04]  /*44e0*/  STL [R1+0x10], R6 ;  /* 0x0000100601007387 */ /* 0x000fe80000100800 */
[----:B------:R-:W2:Y:S01]  /*44f0*/  LDL.LU R23, [R1+0x90] ;  /* 0x0000900001177983 */ /* 0x000ea20000300800 */
[----:B0-----:R-:W-:-:S03]  /*4500*/  SEL R0, R3, R11, !P4 ;  /* 0x0000000b03007207 */ /* 0x001fc60006000000 */
[----:B------:R-:W-:Y:S04]  /*4510*/  STL [R1+0xc], R5 ;  /* 0x00000c0501007387 */ /* 0x000fe80000100800 */
[----:B------:R-:W3:Y:S04]  /*4520*/  LDL.LU R22, [R1+0x94] ;  /* 0x0000940001167983 */ /* 0x000ee80000300800 */
[----:B------:R0:W-:Y:S04]  /*4530*/  STL [R1+0x8], R0 ;  /* 0x0000080001007387 */ /* 0x0001e80000100800 */
[----:B------:R-:W3:Y:S04]  /*4540*/  LDL.LU R21, [R1+0xb8] ;  /* 0x0000b80001157983 */ /* 0x000ee80000300800 */
[----:B------:R-:W3:Y:S01]  /*4550*/  LDL.LU R20, [R1+0x8c] ;  /* 0x00008c0001147983 */ /* 0x000ee20000300800 */
[----:B0-----:R-:W-:-:S02]  /*4560*/  SEL R0, R3, R12, !P4 ;  /* 0x0000000c03007207 */ /* 0x001fc40006000000 */
[----:B----4-:R-:W-:-:S03]  /*4570*/  SEL R5, R3, R28, !P4 ;  /* 0x0000001c03057207 */ /* 0x010fc60006000000 */
[----:B------:R0:W-:Y:S01]  /*4580*/  STL [R1+0x4], R0 ;  /* 0x0000040001007387 */ /* 0x0001e20000100800 */
[C---:B------:R-:W-:Y:S02]  /*4590*/  SEL R6, R3.reuse, R19, !P4 ;  /* 0x0000001303067207 */ /* 0x040fe40006000000 */
[----:B0-----:R-:W-:-:S05]  /*45a0*/  SEL R0, R3, R13, !P4 ;  /* 0x0000000d03007207 */ /* 0x001fca0006000000 */
[----:B------:R0:W-:Y:S04]  /*45b0*/  STL [R1], R0 ;  /* 0x0000000001007387 */ /* 0x0001e80000100800 */
[----:B------:R1:W-:Y:S01]  /*45c0*/  STL [R1+0x18], R5 ;  /* 0x0000180501007387 */ /* 0x0003e20000100800 */
[----:B0-----:R-:W-:-:S03]  /*45d0*/  SEL R0, R3, R18, !P4 ;  /* 0x0000001203007207 */ /* 0x001fc60006000000 */
[----:B-1----:R-:W4:Y:S04]  /*45e0*/  LDL.LU R5, [R1+0x7c] ;  /* 0x00007c0001057983 */ /* 0x002f280000300800 */
[----:B------:R0:W-:Y:S04]  /*45f0*/  STL [R1+0x20], R6 ;  /* 0x0000200601007387 */ /* 0x0001e80000100800 */
[----:B0-----:R-:W4:Y:S04]  /*4600*/  LDL.LU R6, [R1+0x80] ;  /* 0x0000800001067983 */ /* 0x001f280000300800 */
[----:B------:R0:W-:Y:S04]  /*4610*/  STL [R1+0x24], R0 ;  /* 0x0000240001007387 */ /* 0x0001e80000100800 */
[----:B------:R-:W4:Y:S04]  /*4620*/  LDL.LU R7, [R1+0x84] ;  /* 0x0000840001077983 */ /* 0x000f280000300800 */
[----:B------:R-:W4:Y:S04]  /*4630*/  LDL.LU R16, [R1+0x78] ;  /* 0x0000780001107983 */ /* 0x000f280000300800 */
[----:B------:R-:W4:Y:S04]  /*4640*/  LDL.LU R29, [R1+0x74] ;  /* 0x00007400011d7983 */ /* 0x000f280000300800 */
[----:B------:R-:W4:Y:S04]  /*4650*/  LDL.LU R28, [R1+0x70] ;  /* 0x00007000011c7983 */ /* 0x000f280000300800 */
[----:B------:R-:W4:Y:S04]  /*4660*/  LDL.LU R19, [R1+0x68] ;  /* 0x0000680001137983 */ /* 0x000f280000300800 */
[----:B------:R-:W4:Y:S01]  /*4670*/  LDL.LU R18, [R1+0x54] ;  /* 0x0000540001127983 */ /* 0x000f220000300800 */
[----:B0-----:R-:W-:-:S02]  /*4680*/  SEL R0, R3, R27, !P4 ;  /* 0x0000001b03007207 */ /* 0x001fc40006000000 */
[C---:B------:R-:W-:Y:S02]  /*4690*/  SEL R10, R3.reuse, R26, !P4 ;  /* 0x0000001a030a7207 */ /* 0x040fe40006000000 */
[C---:B------:R-:W-:Y:S01]  /*46a0*/  SEL R9, R3.reuse, R25, !P4 ;  /* 0x0000001903097207 */ /* 0x040fe20006000000 */
[----:B------:R0:W-:Y:S04]  /*46b0*/  STL [R1+0x2c], R0 ;  /* 0x00002c0001007387 */ /* 0x0001e80000100800 */
[----:B------:R-:W-:Y:S04]  /*46c0*/  STL [R1+0x30], R10 ;  /* 0x0000300a01007387 */ /* 0x000fe80000100800 */
[----:B------:R-:W4:Y:S01]  /*46d0*/  LDL.LU R13, [R1+0xb4] ;  /* 0x0000b400010d7983 */ /* 0x000f220000300800 */
[----:B0-----:R-:W-:-:S03]  /*46e0*/  SEL R0, R3, R24, !P4 ;  /* 0x0000001803007207 */ /* 0x001fc60006000000 */
        /* <DEDUP_REMOVED lines=8> */
[----:B------:R-:W4:Y:S04]  /*4770*/  LDL.LU R17, [R1+0xa4] ;  /* 0x0000a40001117983 */ /* 0x000f280000300800 */
[----:B0-----:R-:W4:Y:S01]  /*4780*/  LDL.LU R0, [R1+0xac] ;  /* 0x0000ac0001007983 */ /* 0x001f220000300800 */
[----:B--2---:R-:W-:-:S02]  /*4790*/  SEL R23, R3, R23, !P4 ;  /* 0x0000001703177207 */ /* 0x004fc40006000000 */
[----:B---3--:R-:W-:-:S03]  /*47a0*/  SEL R22, R3, R22, !P4 ;  /* 0x0000001603167207 */ /* 0x008fc60006000000 */
[----:B------:R0:W-:Y:S04]  /*47b0*/  STL [R1+0x5c], R23 ;  /* 0x00005c1701007387 */ /* 0x0001e80000100800 */
[----:B------:R1:W-:Y:S01]  /*47c0*/  STL [R1+0x6c], R22 ;  /* 0x00006c1601007387 */ /* 0x0003e20000100800 */
[----:B------:R-:W-:-:S03]  /*47d0*/  SEL R21, R3, R21, !P4 ;  /* 0x0000001503157207 */ /* 0x000fc60006000000 */
[----:B------:R-:W2:Y:S01]  /*47e0*/  LDL.LU R25, [R1+0xa8] ;  /* 0x0000a80001197983 */ /* 0x000ea20000300800 */
[----:B------:R-:W-:-:S03]  /*47f0*/  SEL R20, R3, R20, !P4 ;  /* 0x0000001403147207 */ /* 0x000fc60006000000 */
[----:B------:R3:W-:Y:S04]  /*4800*/  STL [R1+0x94], R21 ;  /* 0x0000941501007387 */ /* 0x0007e80000100800 */
[----:B------:R-:W2:Y:S04]  /*4810*/  LDL.LU R24, [R1+0x9c] ;  /* 0x00009c0001187983 */ /* 0x000ea80000300800 */
[----:B------:R3:W-:Y:S04]  /*4820*/  STL [R1+0x90], R20 ;  /* 0x0000901401007387 */ /* 0x0007e80000100800 */
[----:B0-----:R-:W2:Y:S04]  /*4830*/  LDL.LU R23, [R1+0x98] ;  /* 0x0000980001177983 */ /* 0x001ea80000300800 */
[----:B-1----:R-:W2:Y:S04]  /*4840*/  LDL.LU R22, [R1+0x64] ;  /* 0x0000640001167983 */ /* 0x002ea80000300800 */
[----:B---3--:R-:W3:Y:S04]  /*4850*/  LDL.LU R21, [R1+0x60] ;  /* 0x0000600001157983 */ /* 0x008ee80000300800 */
[----:B------:R-:W3:Y:S01]  /*4860*/  LDL.LU R20, [R1+0x58] ;  /* 0x0000580001147983 */ /* 0x000ee20000300800 */
[----:B----4-:R-:W-:-:S05]  /*4870*/  SEL R5, R3, R5, !P4 ;  /* 0x0000000503057207 */ /* 0x010fca0006000000 */
[----:B------:R0:W-:Y:S01]  /*4880*/  STL [R1+0x8c], R5 ;  /* 0x00008c0501007387 */ /* 0x0001e20000100800 */
[----:B------:R-:W-:-:S03]  /*4890*/  SEL R6, R3, R6, !P4 ;  /* 0x0000000603067207 */ /* 0x000fc60006000000 */
[----:B0-----:R-:W4:Y:S04]  /*48a0*/  LDL.LU R5, [R1+0xb2c] ;  /* 0x000b2c0001057983 */ /* 0x001f280000300800 */
[----:B------:R0:W-:Y:S01]  /*48b0*/  STL [R1+0x88], R6 ;  /* 0x0000880601007387 */ /* 0x0001e20000100800 */
[C---:B------:R-:W-:Y:S02]  /*48c0*/  SEL R7, R3.reuse, R7, !P4 ;  /* 0x0000000703077207 */ /* 0x040fe40006000000 */
[C---:B------:R-:W-:Y:S01]  /*48d0*/  SEL R16, R3.reuse, R16, !P4 ;  /* 0x0000001003107207 */ /* 0x040fe20006000000 */
[----:B0-----:R-:W4:Y:S01]  /*48e0*/  LDL.LU R6, [R1+0xb28] ;  /* 0x000b280001067983 */ /* 0x001f220000300800 */
[----:B------:R-:W-:-:S03]  /*48f0*/  SEL R29, R3, R29, !P4 ;  /* 0x0000001d031d7207 */ /* 0x000fc60006000000 */
[----:B------:R0:W-:Y:S01]  /*4900*/  STL [R1+0x84], R7 ;  /* 0x0000840701007387 */ /* 0x0001e20000100800 */
[C---:B------:R-:W-:Y:S02]  /*4910*/  SEL R28, R3.reuse, R28, !P4 ;  /* 0x0000001c031c7207 */ /* 0x040fe40006000000 */
[C---:B------:R-:W-:Y:S01]  /*4920*/  SEL R19, R3.reuse, R19, !P4 ;  /* 0x0000001303137207 */ /* 0x040fe20006000000 */
[----:B0-----:R-:W4:Y:S01]  /*4930*/  LDL.LU R7, [R1+0xb24] ;  /* 0x000b240001077983 */ /* 0x001f220000300800 */
[----:B------:R-:W-:-:S03]  /*4940*/  SEL R18, R3, R18, !P4 ;  /* 0x0000001203127207 */ /* 0x000fc60006000000 */
[----:B------:R0:W-:Y:S04]  /*4950*/  STL [R1+0x80], R16 ;  /* 0x0000801001007387 */ /* 0x0001e80000100800 */
[----:B0-----:R-:W4:Y:S04]  /*4960*/  LDL.LU R16, [R1+0xb20] ;  /* 0x000b200001107983 */ /* 0x001f280000300800 */
[----:B------:R0:W-:Y:S04]  /*4970*/  STL [R1+0x7c], R29 ;  /* 0x00007c1d01007387 */ /* 0x0001e80000100800 */
[----:B0-----:R-:W4:Y:S04]  /*4980*/  LDL.LU R29, [R1+0xb1c] ;  /* 0x000b1c00011d7983 */ /* 0x001f280000300800 */
[----:B------:R0:W-:Y:S04]  /*4990*/  STL [R1+0x78], R28 ;  /* 0x0000781c01007387 */ /* 0x0001e80000100800 */
[----:B0-----:R-:W4:Y:S04]  /*49a0*/  LDL.LU R28, [R1+0xb18] ;  /* 0x000b1800011c7983 */ /* 0x001f280000300800 */
[----:B------:R0:W-:Y:S04]  /*49b0*/  STL [R1+0x74], R19 ;  /* 0x0000741301007387 */ /* 0x0001e80000100800 */
[----:B0-----:R-:W4:Y:S04]  /*49c0*/  LDL.LU R19, [R1+0xb14] ;  /* 0x000b140001137983 */ /* 0x001f280000300800 */
[----:B------:R0:W-:Y:S04]  /*49d0*/  STL [R1+0x70], R18 ;  /* 0x0000701201007387 */ /* 0x0001e80000100800 */
[----:B0-----:R-:W4:Y:S01]  /*49e0*/  LDL.LU R18, [R1+0xb10] ;  /* 0x000b100001127983 */ /* 0x001f220000300800 */
[----:B------:R-:W-:-:S02]  /*49f0*/  SEL R27, R3, R27, !P4 ;  /* 0x0000001b031b7207 */ /* 0x000fc40006000000 */
[C---:B------:R-:W-:Y:S02]  /*4a00*/  SEL R26, R3.reuse, R26, !P4 ;  /* 0x0000001a031a7207 */ /* 0x040fe40006000000 */
[C---:B------:R-:W-:Y:S02]  /*4a10*/  SEL R17, R3.reuse, R17, !P4 ;  /* 0x0000001103117207 */ /* 0x040fe40006000000 */
[C---:B------:R-:W-:Y:S02]  /*4a20*/  SEL R0, R3.reuse, R0, !P4 ;  /* 0x0000000003007207 */ /* 0x040fe40006000000 */
[C---:B--2---:R-:W-:Y:S02]  /*4a30*/  SEL R25, R3.reuse, R25, !P4 ;  /* 0x0000001903197207 */ /* 0x044fe40006000000 */
[C---:B------:R-:W-:Y:S02]  /*4a40*/  SEL R24, R3.reuse, R24, !P4 ;  /* 0x0000001803187207 */ /* 0x040fe40006000000 */
[----:B------:R-:W-:-:S02]  /*4a50*/  SEL R23, R3, R23, !P4 ;  /* 0x0000001703177207 */ /* 0x000fc40006000000 */
[C---:B------:R-:W-:Y:S02]  /*4a60*/  SEL R22, R3.reuse, R22, !P4 ;  /* 0x0000001603167207 */ /* 0x040fe40006000000 */
[C---:B---3--:R-:W-:Y:S02]  /*4a70*/  SEL R21, R3.reuse, R21, !P4 ;  /* 0x0000001503157207 */ /* 0x048fe40006000000 */
[C---:B------:R-:W-:Y:S02]  /*4a80*/  SEL R20, R3.reuse, R20, !P4 ;  /* 0x0000001403147207 */ /* 0x040fe40006000000 */
[C---:B----4-:R-:W-:Y:S02]  /*4a90*/  SEL R19, R3.reuse, R19, !P4 ;  /* 0x0000001303137207 */ /* 0x050fe40006000000 */
[----:B------:R-:W-:-:S05]  /*4aa0*/  SEL R18, R3, R18, !P4 ;  /* 0x0000001203127207 */ /* 0x000fca0006000000 */
[----:B------:R0:W-:Y:S04]  /*4ab0*/  STL [R1+0x68], R18 ;  /* 0x0000681201007387 */ /* 0x0001e80000100800 */
[----:B0-----:R-:W2:Y:S04]  /*4ac0*/  LDL.LU R18, [R1+0x28] ;  /* 0x0000280001127983 */ /* 0x001ea80000300800 */
[----:B------:R0:W-:Y:S04]  /*4ad0*/  STL [R1+0x54], R19 ;  /* 0x0000541301007387 */ /* 0x0001e80000100800 */
[----:B0-----:R-:W3:Y:S04]  /*4ae0*/  LDL.LU R19, [R1+0x34] ;  /* 0x0000340001137983 */ /* 0x001ee80000300800 */
[----:B------:R0:W-:Y:S04]  /*4af0*/  STL [R1+0x48], R27 ;  /* 0x0000481b01007387 */ /* 0x0001e80000100800 */
[----:B0-----:R-:W4:Y:S04]  /*4b00*/  LDL.LU R27, [R1+0xb0c] ;  /* 0x000b0c00011b7983 */ /* 0x001f280000300800 */
[----:B------:R0:W-:Y:S04]  /*4b10*/  STL [R1+0x44], R26 ;  /* 0x0000441a01007387 */ /* 0x0001e80000100800 */
[----:B0-----:R-:W2:Y:S04]  /*4b20*/  LDL.LU R26, [R1+0xb08] ;  /* 0x000b0800011a7983 */ /* 0x001ea80000300800 */
[----:B------:R0:W-:Y:S04]  /*4b30*/  STL [R1+0xad8], R17 ;  /* 0x000ad81101007387 */ /* 0x0001e80000100800 */
[----:B0-----:R-:W2:Y:S04]  /*4b40*/  LDL.LU R17, [R1+0x38] ;  /* 0x0000380001117983 */ /* 0x001ea80000300800 */
[----:B------:R0:W-:Y:S04]  /*4b50*/  STL [R1+0xadc], R0 ;  /* 0x000adc0001007387 */ /* 0x0001e80000100800 */
[----:B0-----:R-:W2:Y:S04]  /*4b60*/  LDL.LU R0, [R1+0x50] ;  /* 0x0000500001007983 */ /* 0x001ea80000300800 */
        /* <DEDUP_REMOVED lines=12> */
[C---:B------:R-:W-:Y:S01]  /*4c30*/  SEL R7, R3.reuse, R7, !P4 ;  /* 0x0000000703077207 */ /* 0x040fe20006000000 */
[----:B------:R-:W-:Y:S01]  /*4c40*/  @!P1 IMAD.MOV R4, RZ, RZ, -R4 ;  /* 0x000000ffff049224 */ /* 0x000fe200078e0a04 */
[----:B------:R-:W-:Y:S01]  /*4c50*/  SEL R6, R3, R6, !P4 ;  /* 0x0000000603067207 */ /* 0x000fe20006000000 */
[----:B------:R-:W-:-:S02]  /*4c60*/  @!P5 IMAD.MOV R8, RZ, RZ, -R8 ;  /* 0x000000ffff08d224 */ /* 0x000fc400078e0a08 */
[----:B------:R-:W-:Y:S01]  /*4c70*/  @!P6 IMAD.MOV R2, RZ, RZ, -R2 ;  /* 0x000000ffff02e224 */ /* 0x000fe200078e0a02 */
[C---:B------:R-:W-:Y:S02]  /*4c80*/  SEL R13, R3.reuse, R13, !P4 ;  /* 0x0000000d030d7207 */ /* 0x040fe40006000000 */
[C---:B------:R-:W-:Y:S02]  /*4c90*/  SEL R9, R3.reuse, R9, !P4 ;  /* 0x0000000903097207 */ /* 0x040fe40006000000 */
[C---:B------:R-:W-:Y:S02]  /*4ca0*/  SEL R10, R3.reuse, R10, !P4 ;  /* 0x0000000a030a7207 */ /* 0x040fe40006000000 */
[C---:B------:R-:W-:Y:S02]  /*4cb0*/  SEL R11, R3.reuse, R11, !P4 ;  /* 0x0000000b030b7207 */ /* 0x040fe40006000000 */
[C---:B------:R-:W-:Y:S02]  /*4cc0*/  SEL R12, R3.reuse, R12, !P4 ;  /* 0x0000000c030c7207 */ /* 0x040fe40006000000 */
[----:B------:R-:W-:-:S02]  /*4cd0*/  SEL R14, R3, R14, !P4 ;  /* 0x0000000e030e7207 */ /* 0x000fc40006000000 */
[C---:B------:R-:W-:Y:S02]  /*4ce0*/  SEL R15, R3.reuse, R15, !P4 ;  /* 0x0000000f030f7207 */ /* 0x040fe40006000000 */
[C---:B---3--:R-:W-:Y:S02]  /*4cf0*/  SEL R19, R3.reuse, R19, !P4 ;  /* 0x0000001303137207 */ /* 0x048fe40006000000 */
[----:B--2---:R-:W-:-:S05]  /*4d00*/  SEL R0, R3, R0, !P4 ;  /* 0x0000000003007207 */ /* 0x004fca0006000000 */
[----:B------:R0:W-:Y:S02]  /*4d10*/  STL [R1+0xb4], R0 ;  /* 0x0000b40001007387 */ /* 0x0001e40000100800 */
[C---:B0-----:R-:W-:Y:S02]  /*4d20*/  SEL R0, R3.reuse, R17, !P4 ;  /* 0x0000001103007207 */ /* 0x041fe40006000000 */
[----:B------:R-:W-:-:S03]  /*4d30*/  SEL R17, R3, R18, !P4 ;  /* 0x0000001203117207 */ /* 0x000fc60006000000 */
[----:B------:R-:W-:Y:S04]  /*4d40*/  STL [R1+0xb0], R0 ;  /* 0x0000b00001007387 */ /* 0x000fe80000100800 */
[----:B------:R-:W-:Y:S04]  /*4d50*/  STL [R1+0xcc], R19 ;  /* 0x0000cc1301007387 */ /* 0x000fe80000100800 */
[----:B------:R4:W-:Y:S02]  /*4d60*/  STL [R1+0xc8], R17 ;  /* 0x0000c81101007387 */ /* 0x0009e40000100800 */
[----:B----4-:R-:W-:-:S02]  /*4d70*/  SEL R17, R3, R22, !P4 ;  /* 0x0000001603117207 */ /* 0x010fc40006000000 */
[C---:B------:R-:W-:Y:S02]  /*4d80*/  SEL R18, R3.reuse, R21, !P4 ;  /* 0x0000001503127207 */ /* 0x040fe40006000000 */
[----:B------:R-:W-:-:S05]  /*4d90*/  SEL R0, R3, R20, !P4 ;  /* 0x0000001403007207 */ /* 0x000fca0006000000 */
[----:B------:R0:W-:Y:S04]  /*4da0*/  STL [R1+0xc4], R0 ;  /* 0x0000c40001007387 */ /* 0x0001e80000100800 */
[----:B------:R1:W-:Y:S01]  /*4db0*/  STL [R1+0xc0], R18 ;  /* 0x0000c01201007387 */ /* 0x0003e20000100800 */
[----:B0-----:R-:W-:-:S03]  /*4dc0*/  SEL R0, R3, R23, !P4 ;  /* 0x0000001703007207 */ /* 0x001fc60006000000 */
[----:B------:R0:W-:Y:S01]  /*4dd0*/  STL [R1+0xdc], R17 ;  /* 0x0000dc1101007387 */ /* 0x0001e20000100800 */
[----:B-1----:R-:W-:-:S03]  /*4de0*/  SEL R18, R3, R24, !P4 ;  /* 0x0000001803127207 */ /* 0x002fc60006000000 */
[----:B------:R1:W-:Y:S01]  /*4df0*/  STL [R1+0xd8], R0 ;  /* 0x0000d80001007387 */ /* 0x0003e20000100800 */
[----:B0-----:R-:W-:-:S03]  /*4e00*/  SEL R17, R3, R25, !P4 ;  /* 0x0000001903117207 */ /* 0x001fc60006000000 */
[----:B------:R0:W-:Y:S01]  /*4e10*/  STL [R1+0xd4], R18 ;  /* 0x0000d41201007387 */ /* 0x0001e20000100800 */
[----:B-1----:R-:W-:-:S03]  /*4e20*/  SEL R0, R3, R26, !P4 ;  /* 0x0000001a03007207 */ /* 0x002fc60006000000 */
[----:B------:R1:W-:Y:S04]  /*4e30*/  STL [R1+0xd0], R17 ;  /* 0x0000d01101007387 */ /* 0x0003e80000100800 */
[----:B------:R2:W-:Y:S01]  /*4e40*/  STL [R1+0xf0], R0 ;  /* 0x0000f00001007387 */ /* 0x0005e20000100800 */
[C---:B0-----:R-:W-:Y:S02]  /*4e50*/  SEL R18, R3.reuse, R27, !P4 ;  /* 0x0000001b03127207 */ /* 0x041fe40006000000 */
[----:B-1----:R-:W-:-:S03]  /*4e60*/  SEL R17, R3, R28, !P4 ;  /* 0x0000001c03117207 */ /* 0x002fc60006000000 */
[----:B------:R-:W-:Y:S01]  /*4e70*/  STL [R1+0xec], R18 ;  /* 0x0000ec1201007387 */ /* 0x000fe20000100800 */
[----:B--2---:R-:W-:-:S03]  /*4e80*/  SEL R0, R3, R29, !P4 ;  /* 0x0000001d03007207 */ /* 0x004fc60006000000 */
[----:B------:R-:W-:Y:S04]  /*4e90*/  STL [R1+0xe8], R17 ;  /* 0x0000e81101007387 */ /* 0x000fe80000100800 */
[----:B------:R0:W-:Y:S04]  /*4ea0*/  STL [R1+0xe4], R0 ;  /* 0x0000e40001007387 */ /* 0x0001e80000100800 */
[----:B------:R-:W-:Y:S01]  /*4eb0*/  STL [R1+0x100], R7 ;  /* 0x0001000701007387 */ /* 0x000fe20000100800 */
[----:B0-----:R-:W-:-:S03]  /*4ec0*/  SEL R0, R3, R5, !P4 ;  /* 0x0000000503007207 */ /* 0x001fc60006000000 */
[----:B------:R0:W-:Y:S01]  /*4ed0*/  STL [R1+0xfc], R6 ;  /* 0x0000fc0601007387 */ /* 0x0001e20000100800 */
[C---:B------:R-:W-:Y:S02]  /*4ee0*/  SEL R5, R3.reuse, R4, !P4 ;  /* 0x0000000403057207 */ /* 0x040fe40006000000 */
[----:B------:R-:W-:Y:S01]  /*4ef0*/  SEL R4, R3, R8, !P4 ;  /* 0x0000000803047207 */ /* 0x000fe20006000000 */
[----:B------:R1:W-:Y:S01]  /*4f00*/  STL [R1+0xf8], R0 ;  /* 0x0000f80001007387 */ /* 0x0003e20000100800 */
[----:B------:R-:W-:-:S03]  /*4f10*/  IMAD R21, R13, UR6, RZ ;  /* 0x000000060d157c24 */ /* 0x000fc6000f8e02ff */
[----:B------:R2:W-:Y:S01]  /*4f20*/  STL [R1+0xf4], R5 ;  /* 0x0000f40501007387 */ /* 0x0005e20000100800 */
[----:B0-----:R-:W-:Y:S01]  /*4f30*/  IMAD R6, R9, UR6, RZ ;  /* 0x0000000609067c24 */ /* 0x001fe2000f8e02ff */
[----:B-1----:R-:W-:Y:S02]  /*4f40*/  SEL R0, R3, R2, !P4 ;  /* 0x0000000203007207 */ /* 0x002fe40006000000 */
[----:B------:R0:W-:Y:S01]  /*4f50*/  STL [R1+0x108], R4 ;  /* 0x0001080401007387 */ /* 0x0001e20000100800 */
[----:B--2---:R-:W-:-:S03]  /*4f60*/  IMAD R5, R10, UR6, RZ ;  /* 0x000000060a057c24 */ /* 0x004fc6000f8e02ff */
[----:B------:R1:W-:Y:S01]  /*4f70*/  STL [R1+0x104], R0 ;  /* 0x0001040001007387 */ /* 0x0003e20000100800 */
[----:B------:R-:W-:-:S03]  /*4f80*/  IADD3 R2, P5, PT, R21, R16, RZ ;  /* 0x0000001015027210 */ /* 0x000fc60007fbe0ff */
[----:B------:R-:W-:Y:S01]  /*4f90*/  STL [R1+0xae0], R21 ;  /* 0x000ae01501007387 */ /* 0x000fe20000100800 */
[----:B0-----:R-:W-:-:S03]  /*4fa0*/  IMAD R4, R11, UR6, RZ ;  /* 0x000000060b047c24 */ /* 0x001fc6000f8e02ff */
[----:B------:R0:W-:Y:S01]  /*4fb0*/  STL [R1+0x60], R6 ;  /* 0x0000600601007387 */ /* 0x0001e20000100800 */
[----:B-1----:R-:W-:-:S03]  /*4fc0*/  IMAD R0, R12, UR6, RZ ;  /* 0x000000060c007c24 */ /* 0x002fc6000f8e02ff */
[----:B------:R-:W-:Y:S01]  /*4fd0*/  STL [R1+0x9c], R5 ;  /* 0x00009c0501007387 */ /* 0x000fe20000100800 */
[----:B------:R-:W-:-:S03]  /*4fe0*/  R2UR UR7, R2 ;  /* 0x00000000020772ca */ /* 0x000fc600000e0000 */
[----:B------:R1:W-:Y:S01]  /*4ff0*/  STL [R1+0x98], R4 ;  /* 0x0000980401007387 */ /* 0x0003e20000100800 */
[----:B------:R-:W-:-:S03]  /*5000*/  IADD3 R2, P3, PT, R6, R16, RZ ;  /* 0x0000001006027210 */ /* 0x000fc60007f7e0ff */
[----:B------:R-:W-:Y:S04]  /*5010*/  STL [R1+0x64], R0 ;  /* 0x0000640001007387 */ /* 0x000fe80000100800 */
[----:B------:R-:W2:Y:S04]  /*5020*/  LDL.LU R7, [R1+0x14] ;  /* 0x0000140001077983 */ /* 0x000ea80000300800 */
[----:B------:R-:W3:Y:S04]  /*5030*/  LDL.LU R8, [R1+0x10] ;  /* 0x0000100001087983 */ /* 0x000ee80000300800 */
[----:B0-----:R-:W4:Y:S04]  /*5040*/  LDL.LU R6, [R1] ;  /* 0x0000000001067983 */ /* 0x001f280000300800 */
[----:B------:R-:W2:Y:S04]  /*5050*/  LDL.LU R9, [R1+0x18] ;  /* 0x0000180001097983 */ /* 0x000ea80000300800 */
[----:B------:R-:W2:Y:S04]  /*5060*/  LDL.LU R10, [R1+0x20] ;  /* 0x00002000010a7983 */ /* 0x000ea80000300800 */
[----:B------:R-:W2:Y:S04]  /*5070*/  LDL.LU R11, [R1+0x24] ;  /* 0x00002400010b7983 */ /* 0x000ea80000300800 */
[----:B------:R-:W2:Y:S01]  /*5080*/  LDL.LU R12, [R1+0x2c] ;  /* 0x00002c00010c7983 */ /* 0x000ea20000300800 */
[----:B------:R-:W-:-:S03]  /*5090*/  IADD3 R3, P2, PT, R5, R16, RZ ;  /* 0x0000001005037210 */ /* 0x000fc60007f5e0ff */
[----:B------:R-:W2:Y:S01]  /*50a0*/  LDL.LU R13, [R1+0x30] ;  /* 0x00003000010d7983 */ /* 0x000ea20000300800 */
[----:B-1----:R-:W-:-:S03]  /*50b0*/  IADD3 R4, P1, PT, R4, R16, RZ ;  /* 0x0000001004047210 */ /* 0x002fc60007f3e0ff */
[----:B------:R-:W2:Y:S01]  /*50c0*/  LDL.LU R18, [R1+0x4c] ;  /* 0x00004c0001127983 */ /* 0x000ea20000300800 */
[----:B------:R-:W-:-:S03]  /*50d0*/  IADD3 R5, P0, PT, R0, R16, RZ ;  /* 0x0000001000057210 */ /* 0x000fc60007f1e0ff */
[----:B------:R-:W2:Y:S04]  /*50e0*/  LDL.LU R19, [R1+0x5c] ;  /* 0x00005c0001137983 */ /* 0x000ea80000300800 */
[----:B------:R-:W2:Y:S04]  /*50f0*/  LDL.LU R20, [R1+0x6c] ;  /* 0x00006c0001147983 */ /* 0x000ea80000300800 */
[----:B------:R0:W-:Y:S04]  /*5100*/  STL [R1+0xae4], R16 ;  /* 0x000ae41001007387 */ /* 0x0001e80000100800 */
[----:B0-----:R-:W2:Y:S04]  /*5110*/  LDL.LU R16, [R1+0x8c] ;  /* 0x00008c0001107983 */ /* 0x001ea80000300800 */
[----:B--2---:R0:W-:Y:S04]  /*5120*/  STL [R1+0xae8], R16 ;  /* 0x000ae81001007387 */ /* 0x0041e80000100800 */
[----:B0-----:R-:W2:Y:S04]  /*5130*/  LDL.LU R16, [R1+0x90] ;  /* 0x0000900001107983 */ /* 0x001ea80000300800 */
[----:B--2---:R0:W-:Y:S04]  /*5140*/  STL [R1+0xaec], R16 ;  /* 0x000aec1001007387 */ /* 0x0041e80000100800 */
[----:B0-----:R-:W2:Y:S04]  /*5150*/  LDL.LU R16, [R1+0x94] ;  /* 0x0000940001107983 */ /* 0x001ea80000300800 */
[----:B------:R-:W3:Y:S04]  /*5160*/  LDL.LU R21, [R1+0x88] ;  /* 0x0000880001157983 */ /* 0x000ee80000300800 */
[----:B------:R-:W3:Y:S04]  /*5170*/  LDL.LU R0, [R1+0x84] ;  /* 0x0000840001007983 */ /* 0x000ee80000300800 */
[----:B------:R-:W3:Y:S04]  /*5180*/  LDL.LU R17, [R1+0x80] ;  /* 0x0000800001117983 */ /* 0x000ee80000300800 */
[----:B------:R-:W3:Y:S04]  /*5190*/  LDL.LU R29, [R1+0x7c] ;  /* 0x00007c00011d7983 */ /* 0x000ee80000300800 */
[----:B------:R-:W3:Y:S04]  /*51a0*/  LDL.LU R28, [R1+0x78] ;  /* 0x00007800011c7983 */ /* 0x000ee80000300800 */
[----:B------:R-:W3:Y:S04]  /*51b0*/  LDL.LU R27, [R1+0x74] ;  /* 0x00007400011b7983 */ /* 0x000ee80000300800 */
[----:B------:R-:W3:Y:S01]  /*51c0*/  LDL.LU R26, [R1+0x70] ;  /* 0x00007000011a7983 */ /* 0x000ee20000300800 */
[----:B------:R-:W-:-:S03]  /*51d0*/  R2UR UR12, R2 ;  /* 0x00000000020c72ca */ /* 0x000fc600000e0000 */
[----:B------:R-:W3:Y:S01]  /*51e0*/  LDL.LU R25, [R1+0x68] ;  /* 0x0000680001197983 */ /* 0x000ee20000300800 */
[----:B------:R-:W-:-:S03]  /*51f0*/  R2UR UR13, R3 ;  /* 0x00000000030d72ca */ /* 0x000fc600000e0000 */
[----:B------:R-:W3:Y:S01]  /*5200*/  LDL.LU R24, [R1+0x54] ;  /* 0x0000540001187983 */ /* 0x000ee20000300800 */
[----:B------:R-:W-:-:S03]  /*5210*/  R2UR UR15, R5 ;  /* 0x00000000050f72ca */ /* 0x000fc600000e0000 */
[----:B------:R-:W3:Y:S01]  /*5220*/  LDL.LU R23, [R1+0x48] ;  /* 0x0000480001177983 */ /* 0x000ee20000300800 */
[----:B------:R-:W-:Y:S01]  /*5230*/  R2UR UR14, R4 ;  /* 0x00000000040e72ca */ /* 0x000fe200000e0000 */
[----:B----4-:R-:W-:Y:S02]  /*5240*/  IMAD R5, R6, UR6, RZ ;  /* 0x0000000606057c24 */ /* 0x010fe4000f8e02ff */
[----:B------:R-:W4:Y:S01]  /*5250*/  LDL.LU R22, [R1+0x44] ;  /* 0x0000440001167983 */ /* 0x000f220000300800 */
[----:B------:R-:W-:-:S03]  /*5260*/  IMAD R6, R14, UR6, RZ ;  /* 0x000000060e067c24 */ /* 0x000fc6000f8e02ff */
[----:B------:R-:W3:Y:S04]  /*5270*/  LDL.LU R2, [R1+0xc] ;  /* 0x00000c0001027983 */ /* 0x000ee80000300800 */
[----:B------:R-:W3:Y:S04]  /*5280*/  LDL.LU R3, [R1+0x8] ;  /* 0x0000080001037983 */ /* 0x000ee80000300800 */
[----:B------:R-:W3:Y:S04]  /*5290*/  LDL.LU R4, [R1+0x4] ;  /* 0x0000040001047983 */ /* 0x000ee80000300800 */
[----:B------:R-:W3:Y:S01]  /*52a0*/  LDL.LU R14, [R1+0x3c] ;  /* 0x00003c00010e7983 */ /* 0x000ee20000300800 */
[----:B--2---:R-:W-:-:S05]  /*52b0*/  IMAD R16, R16, UR6, RZ ;  /* 0x0000000610107c24 */ /* 0x004fca000f8e02ff */
[----:B------:R0:W-:Y:S04]  /*52c0*/  STL [R1+0x18], R16 ;  /* 0x0000181001007387 */ /* 0x0001e80000100800 */
[----:B0-----:R-:W2:Y:S02]  /*52d0*/  LDL.LU R16, [R1+0xaec] ;  /* 0x000aec0001107983 */ /* 0x001ea40000300800 */
[----:B--2---:R-:W-:-:S05]  /*52e0*/  IMAD R16, R16, UR6, RZ ;  /* 0x0000000610107c24 */ /* 0x004fca000f8e02ff */
[----:B------:R0:W-:Y:S04]  /*52f0*/  STL [R1+0x20], R16 ;  /* 0x0000201001007387 */ /* 0x0001e80000100800 */
[----:B0-----:R-:W2:Y:S01]  /*5300*/  LDL.LU R16, [R1+0xae8] ;  /* 0x000ae80001107983 */ /* 0x001ea20000300800 */
[----:B---3--:R-:W-:Y:S02]  /*5310*/  IMAD R21, R21, UR6, RZ ;  /* 0x0000000615157c24 */ /* 0x008fe4000f8e02ff */
[----:B------:R-:W-:Y:S02]  /*5320*/  IMAD R0, R0, UR6, RZ ;  /* 0x0000000600007c24 */ /* 0x000fe4000f8e02ff */
[----:B------:R-:W-:Y:S02]  /*5330*/  IMAD R17, R17, UR6, RZ ;  /* 0x0000000611117c24 */ /* 0x000fe4000f8e02ff */
[----:B--2---:R-:W-:-:S05]  /*5340*/  IMAD R16, R16, UR6, RZ ;  /* 0x0000000610107c24 */ /* 0x004fca000f8e02ff */
[----:B------:R0:W-:Y:S04]  /*5350*/  STL [R1+0x24], R16 ;  /* 0x0000241001007387 */ /* 0x0001e80000100800 */
[----:B0-----:R-:W2:Y:S04]  /*5360*/  LDL.LU R16, [R1+0xae4] ;  /* 0x000ae40001107983 */ /* 0x001ea80000300800 */
[----:B------:R0:W-:Y:S04]  /*5370*/  STL [R1+0x28], R21 ;  /* 0x0000281501007387 */ /* 0x0001e80000100800 */
[----:B0-----:R-:W3:Y:S04]  /*5380*/  LDL.LU R21, [R1+0xae0] ;  /* 0x000ae00001157983 */ /* 0x001ee80000300800 */
[----:B------:R0:W-:Y:S04]  /*5390*/  STL [R1+0x2c], R0 ;  /* 0x00002c0001007387 */ /* 0x0001e80000100800 */
[----:B0-----:R-:W2:Y:S04]  /*53a0*/  LDL.LU R0, [R1+0xadc] ;  /* 0x000adc0001007983 */ /* 0x001ea80000300800 */
[----:B------:R0:W-:Y:S04]  /*53b0*/  STL [R1+0x30], R17 ;  /* 0x0000301101007387 */ /* 0x0001e80000100800 */
[----:B0-----:R-:W2:Y:S01]  /*53c0*/  LDL.LU R17, [R1+0xad8] ;  /* 0x000ad80001117983 */ /* 0x001ea20000300800 */
[----:B------:R-:W-:-:S05]  /*53d0*/  IMAD R29, R29, UR6, RZ ;  /* 0x000000061d1d7c24 */ /* 0x000fca000f8e02ff */
[----:B------:R0:W-:Y:S02]  /*53e0*/  STL [R1+0x34], R29 ;  /* 0x0000341d01007387 */ /* 0x0001e40000100800 */
[----:B0-----:R-:W-:Y:S02]  /*53f0*/  IMAD R29, R28, UR6, RZ ;  /* 0x000000061c1d7c24 */ /* 0x001fe4000f8e02ff */
[----:B------:R-:W-:Y:S02]  /*5400*/  IMAD R28, R27, UR6, RZ ;  /* 0x000000061b1c7c24 */ /* 0x000fe4000f8e02ff */
[----:B------:R-:W-:Y:S02]  /*5410*/  IMAD R27, R26, UR6, RZ ;  /* 0x000000061a1b7c24 */ /* 0x000fe4000f8e02ff */
[----:B------:R-:W-:Y:S01]  /*5420*/  IMAD R26, R25, UR6, RZ ;  /* 0x00000006191a7c24 */ /* 0x000fe2000f8e02ff */
[----:B------:R-:W-:Y:S01]  /*5430*/  STL [R1+0x38], R29 ;  /* 0x0000381d01007387 */ /* 0x000fe20000100800 */
[----:B------:R-:W-:-:S02]  /*5440*/  IMAD R25, R24, UR6, RZ ;  /* 0x0000000618197c24 */ /* 0x000fc4000f8e02ff */
[----:B------:R-:W-:Y:S01]  /*5450*/  IMAD R24, R23, UR6, RZ ;  /* 0x0000000617187c24 */ /* 0x000fe2000f8e02ff */
[----:B------:R-:W-:Y:S04]  /*5460*/  STL [R1+0x3c], R28 ;  /* 0x00003c1c01007387 */ /* 0x000fe80000100800 */
[----:B------:R-:W-:Y:S04]  /*5470*/  STL [R1+0x4c], R27 ;  /* 0x00004c1b01007387 */ /* 0x000fe80000100800 */
[----:B------:R-:W-:Y:S04]  /*5480*/  STL [R1+0x50], R26 ;  /* 0x0000501a01007387 */ /* 0x000fe80000100800 */
[----:B------:R-:W-:Y:S04]  /*5490*/  STL [R1+0x54], R25 ;  /* 0x0000541901007387 */ /* 0x000fe80000100800 */
[----:B------:R-:W-:Y:S01]  /*54a0*/  STL [R1+0x48], R24 ;  /* 0x0000481801007387 */ /* 0x000fe20000100800 */
[----:B----4-:R-:W-:-:S02]  /*54b0*/  IMAD R22, R22, UR6, RZ ;  /* 0x0000000616167c24 */ /* 0x010fc4000f8e02ff */
[----:B--2---:R-:W-:Y:S02]  /*54c0*/  IMAD R23, R17, UR6, RZ ;  /* 0x0000000611177c24 */ /* 0x004fe4000f8e02ff */
[----:B------:R-:W2:Y:S04]  /*54d0*/  LDL.LU R17, [R1+0xad4] ;  /* 0x000ad40001117983 */ /* 0x000ea80000300800 */
[----:B------:R0:W-:Y:S01]  /*54e0*/  STL [R1+0x58], R22 ;  /* 0x0000581601007387 */ /* 0x0001e20000100800 */
[----:B------:R-:W-:Y:S02]  /*54f0*/  IMAD R8, R8, UR6, RZ ;  /* 0x0000000608087c24 */ /* 0x000fe4000f8e02ff */
[----:B------:R-:W-:Y:S01]  /*5500*/  IMAD R2, R2, UR6, RZ ;  /* 0x0000000602027c24 */ /* 0x000fe2000f8e02ff */
[----:B------:R1:W-:Y:S01]  /*5510*/  STL [R1+0x44], R23 ;  /* 0x0000441701007387 */ /* 0x0003e20000100800 */
[----:B0-----:R-:W-:Y:S01]  /*5520*/  IMAD R22, R0, UR6, RZ ;  /* 0x0000000600167c24 */ /* 0x001fe2000f8e02ff */
[----:B---3--:R-:W-:Y:S01]  /*5530*/  SHF.R.S32.HI R0, RZ, 0x1f, R21 ;  /* 0x0000001fff007819 */ /* 0x008fe20000011415 */
[----:B------:R-:W-:-:S04]  /*5540*/  IMAD R3, R3, UR6, RZ ;  /* 0x0000000603037c24 */ /* 0x000fc8000f8e02ff */
[----:B------:R-:W-:Y:S04]  /*5550*/  STL [R1+0xac8], R0 ;  /* 0x000ac80001007387 */ /* 0x000fe80000100800 */
[----:B------:R0:W-:Y:S01]  /*5560*/  STL [R1+0x40], R22 ;  /* 0x0000401601007387 */ /* 0x0001e20000100800 */
[----:B-1----:R-:W-:Y:S02]  /*5570*/  SHF.R.S32.HI R23, RZ, 0x1f, R2 ;  /* 0x0000001fff177819 */ /* 0x002fe40000011402 */
[----:B------:R-:W-:Y:S01]  /*5580*/  SHF.R.S32.HI R21, RZ, 0x1f, R3 ;  /* 0x0000001fff157819 */ /* 0x000fe20000011403 */
[----:B------:R1:W-:Y:S01]  /*5590*/  STL [R1+0xacc], R3 ;  /* 0x000acc0301007387 */ /* 0x0003e20000100800 */
[----:B0-----:R-:W-:Y:S01]  /*55a0*/  SHF.R.S32.HI R22, RZ, 0x1f, R8 ;  /* 0x0000001fff167819 */ /* 0x001fe20000011408 */
[----:B------:R-:W-:-:S02]  /*55b0*/  IMAD R14, R14, UR6, RZ ;  /* 0x000000060e0e7c24 */ /* 0x000fc4000f8e02ff */
[----:B------:R-:W-:Y:S02]  /*55c0*/  STL [R1+0x4], R23 ;  /* 0x0000041701007387 */ /* 0x000fe40000100800 */
[----:B-1----:R-:W-:Y:S02]  /*55d0*/  IMAD.MOV.U32 R3, RZ, RZ, R22 ;  /* 0x000000ffff037224 */ /* 0x002fe400078e0016 */
[----:B------:R-:W-:Y:S01]  /*55e0*/  STL [R1], R21 ;  /* 0x0000001501007387 */ /* 0x000fe20000100800 */
[----:B------:R-:W-:-:S03]  /*55f0*/  IMAD R7, R7, UR6, RZ ;  /* 0x0000000607077c24 */ /* 0x000fc6000f8e02ff */
[----:B------:R0:W-:Y:S01]  /*5600*/  STL [R1+0xad0], R3 ;  /* 0x000ad00301007387 */ /* 0x0001e20000100800 */
[----:B------:R-:W-:Y:S01]  /*5610*/  IMAD R18, R18, UR6, RZ ;  /* 0x0000000612127c24 */ /* 0x000fe2000f8e02ff */
[----:B0-----:R-:W-:-:S05]  /*5620*/  SHF.R.S32.HI R3, RZ, 0x1f, R14 ;  /* 0x0000001fff037819 */ /* 0x001fca000001140e */
[----:B------:R0:W-:Y:S01]  /*5630*/  STL [R1+0x10], R3 ;  /* 0x0000100301007387 */ /* 0x0001e20000100800 */
[----:B------:R-:W-:Y:S01]  /*5640*/  SHF.R.S32.HI R0, RZ, 0x1f, R7 ;  /* 0x0000001fff007819 */ /* 0x000fe20000011407 */
[----:B------:R-:W-:Y:S01]  /*5650*/  IMAD R19, R19, UR6, RZ ;  /* 0x0000000613137c24 */ /* 0x000fe2000f8e02ff */
[----:B0-----:R-:W-:Y:S02]  /*5660*/  IADD3 R3, P6, PT, R7, R16, RZ ;  /* 0x0000001007037210 */ /* 0x001fe40007fde0ff */
[----:B------:R-:W3:Y:S04]  /*5670*/  LDL.LU R7, [R1] ;  /* 0x0000000001077983 */ /* 0x000ee80000300800 */
[----:B------:R0:W-:Y:S02]  /*5680*/  STL [R1+0x6fc], R3 ;  /* 0x0006fc0301007387 */ /* 0x0001e40000100800 */
[----:B0-----:R-:W-:-:S05]  /*5690*/  SHF.R.S32.HI R3, RZ, 0x1f, R18 ;  /* 0x0000001fff037819 */ /* 0x001fca0000011412 */
[----:B------:R0:W-:Y:S02]  /*56a0*/  STL [R1+0x14], R3 ;  /* 0x0000140301007387 */ /* 0x0001e40000100800 */
[----:B0-----:R-:W-:-:S05]  /*56b0*/  SHF.R.S32.HI R3, RZ, 0x1f, R19 ;  /* 0x0000001fff037819 */ /* 0x001fca0000011413 */
[----:B------:R0:W-:Y:S02]  /*56c0*/  STL [R1+0x1c], R3 ;  /* 0x00001c0301007387 */ /* 0x0001e40000100800 */
[----:B0-----:R-:W-:Y:S02]  /*56d0*/  IADD3 R3, P4, PT, R8, R16, RZ ;  /* 0x0000001008037210 */ /* 0x001fe40007f9e0ff */
[----:B------:R-:W4:Y:S04]  /*56e0*/  LDL R8, [R1+0x18] ;  /* 0x0000180001087983 */ /* 0x000f280000100800 */
[----:B------:R2:W-:Y:S01]  /*56f0*/  STL [R1+0x6f8], R3 ;  /* 0x0006f80301007387 */ /* 0x0005e20000100800 */
[----:B------:R-:W-:Y:S02]  /*5700*/  IMAD R20, R20, UR6, RZ ;  /* 0x0000000614147c24 */ /* 0x000fe4000f8e02ff */
[----:B--2---:R-:W-:-:S02]  /*5710*/  IMAD.X R3, R0, 0x1, R17, P6 ;  /* 0x0000000100037824 */ /* 0x004fc400030e0611 */
[----:B------:R-:W2:Y:S04]  /*5720*/  LDL.LU R0, [R1+0x2c] ;  /* 0x00002c0001007983 */ /* 0x000ea80000300800 */
[----:B------:R0:W-:Y:S02]  /*5730*/  STL [R1+0x6f4], R3 ;  /* 0x0006f40301007387 */ /* 0x0001e40000100800 */
[----:B0-----:R-:W-:Y:S02]  /*5740*/  IADD3 R3, P6, PT, R2, R16, RZ ;  /* 0x0000001002037210 */ /* 0x001fe40007fde0ff */
[----:B------:R-:W2:Y:S04]  /*5750*/  LDL.LU R2, [R1+0x4] ;  /* 0x0000040001027983 */ /* 0x000ea80000300800 */
[----:B------:R0:W-:Y:S02]  /*5760*/  STL [R1+0x6f0], R3 ;  /* 0x0006f00301007387 */ /* 0x0001e40000100800 */
[----:B0-----:R-:W-:-:S05]  /*5770*/  SHF.R.S32.HI R3, RZ, 0x1f, R20 ;  /* 0x0000001fff037819 */ /* 0x001fca0000011414 */
[----:B------:R0:W-:Y:S04]  /*5780*/  STL [R1+0xc], R3 ;  /* 0x00000c0301007387 */ /* 0x0001e80000100800 */
[----:B0-----:R-:W2:Y:S02]  /*5790*/  LDL.LU R3, [R1+0xad0] ;  /* 0x000ad00001037983 */ /* 0x001ea40000300800 */
[----:B--2---:R-:W-:-:S05]  /*57a0*/  IMAD.X R3, R3, 0x1, R17, P4 ;  /* 0x0000000103037824 */ /* 0x004fca00020e0611 */
[----:B------:R0:W-:Y:S04]  /*57b0*/  STL [R1+0x6ec], R3 ;  /* 0x0006ec0301007387 */ /* 0x0001e80000100800 */
[----:B0-----:R-:W2:Y:S01]  /*57c0*/  LDL.LU R3, [R1+0xacc] ;  /* 0x000acc0001037983 */ /* 0x001ea20000300800 */
[----:B------:R-:W-:Y:S02]  /*57d0*/  IMAD R4, R4, UR6, RZ ;  /* 0x0000000604047c24 */ /* 0x000fe4000f8e02ff */
[----:B------:R-:W-:-:S03]  /*57e0*/  IMAD.X R2, R2, 0x1, R17, P6 ;  /* 0x0000000102027824 */ /* 0x000fc600030e0611 */
[----:B------:R-:W-:Y:S02]  /*57f0*/  SHF.R.S32.HI R29, RZ, 0x1f, R4 ;  /* 0x0000001fff1d7819 */ /* 0x000fe40000011404 */
[----:B------:R-:W-:Y:S01]  /*5800*/  SHF.R.S32.HI R28, RZ, 0x1f, R5 ;  /* 0x0000001fff1c7819 */ /* 0x000fe20000011405 */
[----:B------:R-:W-:Y:S01]  /*5810*/  IMAD R15, R15, UR6, RZ ;  /* 0x000000060f0f7c24 */ /* 0x000fe2000f8e02ff */
[----:B------:R-:W-:Y:S01]  /*5820*/  SHF.R.S32.HI R27, RZ, 0x1f, R6 ;  /* 0x0000001fff1b7819 */ /* 0x000fe20000011406 */
[----:B------:R-:W-:-:S03]  /*5830*/  IMAD R9, R9, UR6, RZ ;  /* 0x0000000609097c24 */ /* 0x000fc6000f8e02ff */
[----:B------:R-:W-:Y:S01]  /*5840*/  SHF.R.S32.HI R21, RZ, 0x1f, R15 ;  /* 0x0000001fff157819 */ /* 0x000fe2000001140f */
[----:B------:R-:W-:Y:S01]  /*5850*/  IMAD R10, R10, UR6, RZ ;  /* 0x000000060a0a7c24 */ /* 0x000fe2000f8e02ff */
[----:B------:R-:W-:Y:S01]  /*5860*/  SHF.R.S32.HI R22, RZ, 0x1f, R9 ;  /* 0x0000001fff167819 */ /* 0x000fe20000011409 */
[----:B------:R-:W-:-:S03]  /*5870*/  IMAD R11, R11, UR6, RZ ;  /* 0x000000060b0b7c24 */ /* 0x000fc6000f8e02ff */
[----:B------:R-:W-:Y:S02]  /*5880*/  SHF.R.S32.HI R23, RZ, 0x1f, R10 ;  /* 0x0000001fff177819 */ /* 0x000fe4000001140a */
[----:B------:R-:W-:Y:S02]  /*5890*/  SHF.R.S32.HI R24, RZ, 0x1f, R11 ;  /* 0x0000001fff187819 */ /* 0x000fe4000001140b */
[----:B--2---:R-:W-:-:S05]  /*58a0*/  IADD3 R3, P4, PT, R3, R16, RZ ;  /* 0x0000001003037210 */ /* 0x004fca0007f9e0ff */
[----:B------:R0:W-:Y:S04]  /*58b0*/  STL [R1+0x6e8], R3 ;  /* 0x0006e80301007387 */ /* 0x0001e80000100800 */
[----:B------:R3:W-:Y:S01]  /*58c0*/  STL [R1+0x6e4], R2 ;  /* 0x0006e40201007387 */ /* 0x0007e20000100800 */
[-C--:B0-----:R-:W-:Y:S02]  /*58d0*/  IADD3 R3, P6, PT, R4, R16.reuse, RZ ;  /* 0x0000001004037210 */ /* 0x081fe40007fde0ff */
[----:B----4-:R-:W-:Y:S01]  /*58e0*/  SHF.R.S32.HI R4, RZ, 0x1f, R8 ;  /* 0x0000001fff047819 */ /* 0x010fe20000011408 */
[----:B---3--:R-:W-:Y:S02]  /*58f0*/  IMAD.X R2, R7, 0x1, R17, P4 ;  /* 0x0000000107027824 */ /* 0x008fe400020e0611 */
[----:B------:R0:W-:Y:S04]  /*5900*/  STL [R1+0x6e0], R3 ;  /* 0x0006e00301007387 */ /* 0x0001e80000100800 */
[----:B------:R1:W-:Y:S01]  /*5910*/  STL [R1+0x4], R4 ;  /* 0x0000040401007387 */ /* 0x0003e20000100800 */
[----:B0-----:R-:W-:-:S03]  /*5920*/  IADD3 R3, P4, PT, R5, R16, RZ ;  /* 0x0000001005037210 */ /* 0x001fc60007f9e0ff */
[----:B------:R-:W2:Y:S04]  /*5930*/  LDL.LU R5, [R1+0x28] ;  /* 0x0000280001057983 */ /* 0x000ea80000300800 */
[----:B------:R0:W-:Y:S01]  /*5940*/  STL [R1+0x6dc], R2 ;  /* 0x0006dc0201007387 */ /* 0x0001e20000100800 */
[----:B-1----:R-:W-:-:S03]  /*5950*/  IMAD.X R4, R28, 0x1, R17, P4 ;  /* 0x000000011c047824 */ /* 0x002fc600020e0611 */
[----:B------:R1:W-:Y:S01]  /*5960*/  STL [R1+0x6d8], R3 ;  /* 0x0006d80301007387 */ /* 0x0003e20000100800 */
[----:B0-----:R-:W-:-:S03]  /*5970*/  IMAD.X R2, R29, 0x1, R17, P6 ;  /* 0x000000011d027824 */ /* 0x001fc600030e0611 */
[----:B------:R-:W3:Y:S01]  /*5980*/  LDL.LU R29, [R1+0x20] ;  /* 0x00002000011d7983 */ /* 0x000ee20000300800 */
[----:B-1----:R-:W-:-:S03]  /*5990*/  IADD3 R3, P6, PT, R6, R16, RZ ;  /* 0x0000001006037210 */ /* 0x002fc60007fde0ff */
[----:B------:R-:W-:Y:S04]  /*59a0*/  STL [R1+0x6d4], R2 ;  /* 0x0006d40201007387 */ /* 0x000fe80000100800 */
[----:B------:R0:W-:Y:S04]  /*59b0*/  STL [R1+0x6d0], R3 ;  /* 0x0006d00301007387 */ /* 0x0001e80000100800 */
[----:B------:R-:W4:Y:S04]  /*59c0*/  LDL.LU R8, [R1+0x14] ;  /* 0x0000140001087983 */ /* 0x000f280000300800 */
[----:B------:R1:W-:Y:S01]  /*59d0*/  STL [R1+0x6cc], R4 ;  /* 0x0006cc0401007387 */ /* 0x0003e20000100800 */
[----:B0-----:R-:W-:-:S03]  /*59e0*/  IADD3 R3, P4, PT, R15, R16, RZ ;  /* 0x000000100f037210 */ /* 0x001fc60007f9e0ff */
[----:B------:R-:W2:Y:S01]  /*59f0*/  LDL.LU R15, [R1+0x24] ;  /* 0x00002400010f7983 */ /* 0x000ea20000300800 */
[----:B-1----:R-:W-:-:S03]  /*5a00*/  IMAD.X R4, R27, 0x1, R17, P6 ;  /* 0x000000011b047824 */ /* 0x002fc600030e0611 */
[----:B------:R0:W-:Y:S04]  /*5a10*/  STL [R1+0x6c8], R3 ;  /* 0x0006c80301007387 */ /* 0x0001e80000100800 */
[----:B------:R-:W2:Y:S04]  /*5a20*/  LDL.LU R6, [R1+0xc] ;  /* 0x00000c0001067983 */ /* 0x000ea80000300800 */
[----:B------:R1:W-:Y:S01]  /*5a30*/  STL [R1+0x6c4], R4 ;  /* 0x0006c40401007387 */ /* 0x0003e20000100800 */
[----:B0-----:R-:W-:-:S03]  /*5a40*/  IADD3 R3, P6, PT, R9, R16, RZ ;  /* 0x0000001009037210 */ /* 0x001fc60007fde0ff */
[----:B------:R-:W2:Y:S01]  /*5a50*/  LDL.LU R27, [R1+0x38] ;  /* 0x00003800011b7983 */ /* 0x000ea20000300800 */
[--C-:B-1----:R-:W-:Y:S01]  /*5a60*/  IMAD.X R4, R21, 0x1, R17.reuse, P4 ;  /* 0x0000000115047824 */ /* 0x102fe200020e0611 */
[----:B------:R-:W-:Y:S02]  /*5a70*/  IADD3 R7, P4, PT, R10, R16, RZ ;  /* 0x000000100a077210 */ /* 0x000fe40007f9e0ff */
[----:B------:R-:W-:Y:S04]  /*5a80*/  STL [R1+0x6c0], R3 ;  /* 0x0006c00301007387 */ /* 0x000fe80000100800 */
[----:B------:R-:W2:Y:S04]  /*5a90*/  LDL.LU R21, [R1+0x34] ;  /* 0x0000340001157983 */ /* 0x000ea80000300800 */
[----:B------:R0:W-:Y:S04]  /*5aa0*/  STL [R1+0x6bc], R4 ;  /* 0x0006bc0401007387 */ /* 0x0001e80000100800 */
[----:B------:R-:W2:Y:S04]  /*5ab0*/  LDL.LU R10, [R1+0x18] ;  /* 0x00001800010a7983 */ /* 0x000ea80000300800 */
[----:B------:R1:W-:Y:S01]  /*5ac0*/  STL [R1+0x6b8], R7 ;  /* 0x0006b80701007387 */ /* 0x0003e20000100800 */
[----:B0-----:R-:W-:-:S03]  /*5ad0*/  IMAD.X R4, R22, 0x1, R17, P6 ;  /* 0x0000000116047824 */ /* 0x001fc600030e0611 */
[----:B------:R-:W2:Y:S01]  /*5ae0*/  LDL.LU R22, [R1+0x4] ;  /* 0x0000040001167983 */ /* 0x000ea20000300800 */
[----:B-1----:R-:W-:-:S03]  /*5af0*/  IADD3 R7, P6, PT, R11, R16, RZ ;  /* 0x000000100b077210 */ /* 0x002fc60007fde0ff */
[----:B------:R-:W-:Y:S04]  /*5b00*/  STL [R1+0x6b4], R4 ;  /* 0x0006b40401007387 */ /* 0x000fe80000100800 */
[----:B------:R-:W2:Y:S04]  /*5b10*/  LDL.LU R11, [R1+0x1c] ;  /* 0x00001c00010b7983 */ /* 0x000ea80000300800 */
[----:B------:R0:W-:Y:S02]  /*5b20*/  STL [R1+0x6b0], R7 ;  /* 0x0006b00701007387 */ /* 0x0001e40000100800 */
[----:B0-----:R-:W-:-:S02]  /*5b30*/  IMAD.X R7, R23, 0x1, R17, P4 ;  /* 0x0000000117077824 */ /* 0x001fc400020e0611 */
[----:B------:R-:W2:Y:S01]  /*5b40*/  LDL.LU R23, [R1+0x10] ;  /* 0x0000100001177983 */ /* 0x000ea20000300800 */
[----:B------:R-:W-:Y:S02]  /*5b50*/  IMAD R12, R12, UR6, RZ ;  /* 0x000000060c0c7c24 */ /* 0x000fe4000f8e02ff */
[----:B------:R-:W-:-:S03]  /*5b60*/  IMAD R13, R13, UR6, RZ ;  /* 0x000000060d0d7c24 */ /* 0x000fc6000f8e02ff */
[----:B------:R-:W-:Y:S01]  /*5b70*/  IADD3 R9, P4, PT, R12, R16, RZ ;  /* 0x000000100c097210 */ /* 0x000fe20007f9e0ff */
[----:B------:R0:W-:Y:S01]  /*5b80*/  STL [R1+0x6ac], R7 ;  /* 0x0006ac0701007387 */ /* 0x0001e20000100800 */
[----:B------:R-:W-:-:S03]  /*5b90*/  SHF.R.S32.HI R25, RZ, 0x1f, R12 ;  /* 0x0000001fff197819 */ /* 0x000fc6000001140c */
[----:B------:R-:W2:Y:S01]  /*5ba0*/  LDL.LU R28, [R1+0x3c] ;  /* 0x00003c00011c7983 */ /* 0x000ea20000300800 */
[----:B------:R-:W-:-:S03]  /*5bb0*/  SHF.R.S32.HI R26, RZ, 0x1f, R13 ;  /* 0x0000001fff1a7819 */ /* 0x000fc6000001140d */
[----:B------:R1:W-:Y:S01]  /*5bc0*/  STL [R1+0x6a8], R9 ;  /* 0x0006a80901007387 */ /* 0x0003e20000100800 */
[--C-:B0-----:R-:W-:Y:S01]  /*5bd0*/  IMAD.X R7, R24, 0x1, R17.reuse, P6 ;  /* 0x0000000118077824 */ /* 0x101fe200030e0611 */
[-C--:B-1----:R-:W-:Y:S02]  /*5be0*/  IADD3 R9, P6, PT, R13, R16.reuse, RZ ;  /* 0x000000100d097210 */ /* 0x082fe40007fde0ff */
[----:B------:R-:W2:Y:S04]  /*5bf0*/  LDL.LU R13, [R1+0x30] ;  /* 0x00003000010d7983 */ /* 0x000ea80000300800 */
[----:B------:R-:W-:Y:S04]  /*5c00*/  STL [R1+0x6a0], R7 ;  /* 0x0006a00701007387 */ /* 0x000fe80000100800 */
[----:B------:R0:W-:Y:S04]  /*5c10*/  STL [R1+0x698], R9 ;  /* 0x0006980901007387 */ /* 0x0001e80000100800 */
[----:B------:R-:W2:Y:S01]  /*5c20*/  LDL.LU R24, [R1+0x4c] ;  /* 0x00004c0001187983 */ /* 0x000ea20000300800 */
[----:B0-----:R-:W-:Y:S01]  /*5c30*/  IMAD.X R9, R25, 0x1, R17, P4 ;  /* 0x0000000119097824 */ /* 0x001fe200020e0611 */
[----:B------:R-:W-:-:S04]  /*5c40*/  IADD3 R12, P4, PT, R14, R16, RZ ;  /* 0x000000100e0c7210 */ /* 0x000fc80007f9e0ff */
[----:B------:R0:W-:Y:S04]  /*5c50*/  STL [R1+0x694], R9 ;  /* 0x0006940901007387 */ /* 0x0001e80000100800 */
[----:B------:R1:W-:Y:S01]  /*5c60*/  STL [R1+0x690], R12 ;  /* 0x0006900c01007387 */ /* 0x0003e20000100800 */
[--C-:B0-----:R-:W-:Y:S01]  /*5c70*/  IMAD.X R9, R26, 0x1, R17.reuse, P6 ;  /* 0x000000011a097824 */ /* 0x101fe200030e0611 */
[-C--:B------:R-:W-:Y:S02]  /*5c80*/  IADD3 R14, P6, PT, R18, R16.reuse, RZ ;  /* 0x00000010120e7210 */ /* 0x080fe40007fde0ff */
[----:B-1----:R-:W2:Y:S04]  /*5c90*/  LDL.LU R12, [R1+0x50] ;  /* 0x00005000010c7983 */ /* 0x002ea80000300800 */
[----:B------:R-:W-:Y:S04]  /*5ca0*/  STL [R1+0x68c], R9 ;  /* 0x00068c0901007387 */ /* 0x000fe80000100800 */
[----:B------:R4:W-:Y:S02]  /*5cb0*/  STL [R1+0x684], R14 ;  /* 0x0006840e01007387 */ /* 0x0009e40000100800 */
[----:B----4-:R-:W-:Y:S01]  /*5cc0*/  IMAD.X R14, R8, 0x1, R17, P6 ;  /* 0x00000001080e7824 */ /* 0x010fe200030e0611 */
[----:B---3--:R-:W-:Y:S01]  /*5cd0*/  SHF.R.S32.HI R2, RZ, 0x1f, R29 ;  /* 0x0000001fff027819 */ /* 0x008fe2000001141d */
[----:B--2---:R-:W-:Y:S01]  /*5ce0*/  IMAD.X R18, R23, 0x1, R17, P4 ;  /* 0x0000000117127824 */ /* 0x004fe200020e0611 */
[----:B------:R-:W-:-:S04]  /*5cf0*/  IADD3 R19, P4, PT, R19, R16, RZ ;  /* 0x0000001013137210 */ /* 0x000fc80007f9e0ff */
[----:B------:R0:W-:Y:S04]  /*5d00*/  STL [R1+0x680], R18 ;  /* 0x0006801201007387 */ /* 0x0001e80000100800 */
[----:B------:R-:W-:Y:S04]  /*5d10*/  STL [R1+0x67c], R19 ;  /* 0x00067c1301007387 */ /* 0x000fe80000100800 */
[----:B------:R1:W-:Y:S01]  /*5d20*/  STL [R1+0x678], R14 ;  /* 0x0006780e01007387 */ /* 0x0003e20000100800 */
[-C--:B0-----:R-:W-:Y:S01]  /*5d30*/  IADD3 R18, P6, PT, R20, R16.reuse, RZ ;  /* 0x0000001014127210 */ /* 0x081fe20007fde0ff */
[----:B-1----:R-:W-:Y:S01]  /*5d40*/  IMAD.X R14, R11, 0x1, R17, P4 ;  /* 0x000000010b0e7824 */ /* 0x002fe200020e0611 */
[----:B------:R-:W-:-:S03]  /*5d50*/  IADD3 R11, P4, PT, R10, R16, RZ ;  /* 0x000000100a0b7210 */ /* 0x000fc60007f9e0ff */
[----:B------:R-:W-:Y:S01]  /*5d60*/  IMAD.X R10, R6, 0x1, R17, P6 ;  /* 0x00000001060a7824 */ /* 0x000fe200030e0611 */
[----:B------:R-:W-:Y:S01]  /*5d70*/  STL [R1+0x5fc], R18 ;  /* 0x0005fc1201007387 */ /* 0x000fe20000100800 */
[----:B------:R-:W-:-:S03]  /*5d80*/  IADD3 R6, P6, PT, R29, R16, RZ ;  /* 0x000000101d067210 */ /* 0x000fc60007fde0ff */
[----:B------:R-:W-:Y:S04]  /*5d90*/  STL [R1+0x5f4], R14 ;  /* 0x0005f40e01007387 */ /* 0x000fe80000100800 */
[----:B------:R0:W-:Y:S04]  /*5da0*/  STL [R1+0x66c], R11 ;  /* 0x00066c0b01007387 */ /* 0x0001e80000100800 */
[----:B------:R-:W2:Y:S04]  /*5db0*/  LDL.LU R23, [R1+0x54] ;  /* 0x0000540001177983 */ /* 0x000ea80000300800 */
[----:B------:R1:W-:Y:S01]  /*5dc0*/  STL [R1+0x5f8], R10 ;  /* 0x0005f80a01007387 */ /* 0x0003e20000100800 */
[----:B0-----:R-:W-:-:S03]  /*5dd0*/  IMAD.X R11, R22, 0x1, R17, P4 ;  /* 0x00000001160b7824 */ /* 0x001fc600020e0611 */
[----:B------:R-:W3:Y:S04]  /*5de0*/  LDL.LU R29, [R1+0x48] ;  /* 0x00004800011d7983 */ /* 0x000ee80000300800 */
[----:B------:R-:W-:Y:S04]  /*5df0*/  STL [R1+0x670], R6 ;  /* 0x0006700601007387 */ /* 0x000fe80000100800 */
[----:B-1----:R-:W4:Y:S04]  /*5e00*/  LDL.LU R10, [R1+0x58] ;  /* 0x00005800010a7983 */ /* 0x002f280000300800 */
[----:B------:R-:W3:Y:S04]  /*5e10*/  LDL.LU R22, [R1+0x44] ;  /* 0x0000440001167983 */ /* 0x000ee80000300800 */
[----:B------:R0:W-:Y:S04]  /*5e20*/  STL [R1+0x600], R11 ;  /* 0x0006000b01007387 */ /* 0x0001e80000100800 */
[----:B0-----:R-:W3:Y:S01]  /*5e30*/  LDL.LU R11, [R1+0x60] ;  /* 0x00006000010b7983 */ /* 0x001ee20000300800 */
[----:B------:R-:W-:Y:S01]  /*5e40*/  IADD3 R14, P4, PT, R15, R16, RZ ;  /* 0x000000100f0e7210 */ /* 0x000fe20007f9e0ff */
[----:B------:R-:W-:Y:S01]  /*5e50*/  IMAD.X R2, R2, 0x1, R17, P6 ;  /* 0x0000000102027824 */ /* 0x000fe200030e0611 */
[----:B------:R-:W-:-:S02]  /*5e60*/  SHF.R.S32.HI R3, RZ, 0x1f, R15 ;  /* 0x0000001fff037819 */ /* 0x000fc4000001140f */
[----:B------:R-:W4:Y:S01]  /*5e70*/  LDL.LU R15, [R1+0x40] ;  /* 0x00004000010f7983 */ /* 0x000f220000300800 */
[----:B------:R-:W-:-:S03]  /*5e80*/  SHF.R.S32.HI R4, RZ, 0x1f, R5 ;  /* 0x0000001fff047819 */ /* 0x000fc60000011405 */
[----:B------:R0:W-:Y:S04]  /*5e90*/  STL [R1+0x674], R14 ;  /* 0x0006740e01007387 */ /* 0x0001e80000100800 */
[----:B------:R1:W-:Y:S01]  /*5ea0*/  STL [R1+0x604], R2 ;  /* 0x0006040201007387 */ /* 0x0003e20000100800 */
[----:B0-----:R-:W-:Y:S01]  /*5eb0*/  IADD3 R14, P6, PT, R5, R16, RZ ;  /* 0x00000010050e7210 */ /* 0x001fe20007fde0ff */
[----:B-1----:R-:W-:-:S04]  /*5ec0*/  IMAD.X R2, R3, 0x1, R17, P4 ;  /* 0x0000000103027824 */ /* 0x002fc800020e0611 */
[----:B------:R0:W-:Y:S01]  /*5ed0*/  STL [R1+0x610], R14 ;  /* 0x0006100e01007387 */ /* 0x0001e20000100800 */
[----:B------:R-:W-:Y:S01]  /*5ee0*/  SHF.R.S32.HI R7, RZ, 0x1f, R0 ;  /* 0x0000001fff077819 */ /* 0x000fe20000011400 */
[----:B------:R-:W-:Y:S01]  /*5ef0*/  IMAD.X R3, R4, 0x1, R17, P6 ;  /* 0x0000000104037824 */ /* 0x000fe200030e0611 */
[----:B------:R-:W-:Y:S02]  /*5f00*/  SHF.R.S32.HI R9, RZ, 0x1f, R13 ;  /* 0x0000001fff097819 */ /* 0x000fe4000001140d */
[-C--:B0-----:R-:W-:Y:S02]  /*5f10*/  IADD3 R14, P4, PT, R0, R16.reuse, RZ ;  /* 0x00000010000e7210 */ /* 0x081fe40007f9e0ff */
[----:B------:R-:W4:Y:S04]  /*5f20*/  LDL.LU R0, [R1+0xac8] ;  /* 0x000ac80001007983 */ /* 0x000f280000300800 */
[----:B------:R0:W-:Y:S04]  /*5f30*/  STL [R1+0x608], R2 ;  /* 0x0006080201007387 */ /* 0x0001e80000100800 */
[----:B------:R-:W-:Y:S04]  /*5f40*/  STL [R1+0x618], R14 ;  /* 0x0006180e01007387 */ /* 0x000fe80000100800 */
[----:B------:R1:W-:Y:S01]  /*5f50*/  STL [R1+0x60c], R3 ;  /* 0x00060c0301007387 */ /* 0x0003e20000100800 */
[----:B0-----:R-:W-:-:S02]  /*5f60*/  IADD3 R2, P6, PT, R13, R16, RZ ;  /* 0x000000100d027210 */ /* 0x001fc40007fde0ff */
[----:B------:R-:W-:-:S03]  /*5f70*/  SHF.R.S32.HI R8, RZ, 0x1f, R21 ;  /* 0x0000001fff087819 */ /* 0x000fc60000011415 */
[----:B------:R0:W-:Y:S01]  /*5f80*/  STL [R1+0x620], R2 ;  /* 0x0006200201007387 */ /* 0x0001e20000100800 */
[--C-:B-1----:R-:W-:Y:S02]  /*5f90*/  IMAD.X R3, R7, 0x1, R17.reuse, P4 ;  /* 0x0000000107037824 */ /* 0x102fe400020e0611 */
[----:B------:R-:W-:-:S03]  /*5fa0*/  IMAD.X R7, R9, 0x1, R17, P6 ;  /* 0x0000000109077824 */ /* 0x000fc600030e0611 */
[----:B------:R1:W-:Y:S01]  /*5fb0*/  STL [R1+0x614], R3 ;  /* 0x0006140301007387 */ /* 0x0003e20000100800 */
[----:B0-----:R-:W-:-:S05]  /*5fc0*/  IADD3 R2, P4, PT, R21, R16, RZ ;  /* 0x0000001015027210 */ /* 0x001fca0007f9e0ff */
[----:B------:R-:W-:Y:S01]  /*5fd0*/  STL [R1+0x62c], R2 ;  /* 0x00062c0201007387 */ /* 0x000fe20000100800 */
[----:B-1----:R-:W-:-:S03]  /*5fe0*/  IADD3 R3, P6, PT, R27, R16, RZ ;  /* 0x000000101b037210 */ /* 0x002fc60007fde0ff */
[----:B------:R0:W-:Y:S01]  /*5ff0*/  STL [R1+0x61c], R7 ;  /* 0x00061c0701007387 */ /* 0x0001e20000100800 */
[----:B------:R-:W-:-:S03]  /*6000*/  SHF.R.S32.HI R6, RZ, 0x1f, R27 ;  /* 0x0000001fff067819 */ /* 0x000fc6000001141b */
[----:B------:R1:W-:Y:S04]  /*6010*/  STL [R1+0x634], R3 ;  /* 0x0006340301007387 */ /* 0x0003e80000100800 */
[----:B------:R-:W4:Y:S01]  /*6020*/  LDL.LU R26, [R1+0xac] ;  /* 0x0000ac00011a7983 */ /* 0x000f220000300800 */
[----:B0-----:R-:W-:Y:S01]  /*6030*/  IMAD.X R7, R8, 0x1, R17, P4 ;  /* 0x0000000108077824 */ /* 0x001fe200020e0611 */
[----:B-1----:R-:W-:-:S04]  /*6040*/  IADD3 R3, P4, PT, R28, R16, RZ ;  /* 0x000000101c037210 */ /* 0x002fc80007f9e0ff */
[----:B------:R0:W-:Y:S01]  /*6050*/  STL [R1+0x628], R7 ;  /* 0x0006280701007387 */ /* 0x0001e20000100800 */
[----:B------:R-:W-:-:S03]  /*6060*/  SHF.R.S32.HI R5, RZ, 0x1f, R28 ;  /* 0x0000001fff057819 */ /* 0x000fc6000001141c */
[----:B------:R-:W4:Y:S04]  /*6070*/  LDL.LU R14, [R1+0xa8] ;  /* 0x0000a800010e7983 */ /* 0x000f280000300800 */
[----:B------:R-:W-:Y:S01]  /*6080*/  STL [R1+0x63c], R3 ;  /* 0x00063c0301007387 */ /* 0x000fe20000100800 */
[----:B0-----:R-:W-:-:S03]  /*6090*/  IMAD.X R7, R6, 0x1, R17, P6 ;  /* 0x0000000106077824 */ /* 0x001fc600030e0611 */
[----:B------:R-:W4:Y:S01]  /*60a0*/  LDL.LU R25, [R1+0xa4] ;  /* 0x0000a40001197983 */ /* 0x000f220000300800 */
[----:B------:R-:W-:-:S03]  /*60b0*/  IADD3 R6, P6, PT, R24, R16, RZ ;  /* 0x0000001018067210 */ /* 0x000fc60007fde0ff */
[----:B------:R-:W4:Y:S01]  /*60c0*/  LDL.LU R13, [R1+0xa0] ;  /* 0x0000a000010d7983 */ /* 0x000f220000300800 */
[----:B------:R-:W-:-:S03]  /*60d0*/  SHF.R.S32.HI R4, RZ, 0x1f, R24 ;  /* 0x0000001fff047819 */ /* 0x000fc60000011418 */
[----:B------:R-:W4:Y:S04]  /*60e0*/  LDL.LU R21, [R1+0x9c] ;  /* 0x00009c0001157983 */ /* 0x000f280000300800 */
[----:B------:R-:W4:Y:S04]  /*60f0*/  LDL.LU R27, [R1+0x98] ;  /* 0x00009800011b7983 */ /* 0x000f280000300800 */
[----:B------:R-:W4:Y:S04]  /*6100*/  LDL.LU R28, [R1+0x64] ;  /* 0x00006400011c7983 */ /* 0x000f280000300800 */
[----:B------:R0:W-:Y:S01]  /*6110*/  STL [R1+0x630], R7 ;  /* 0x0006300701007387 */ /* 0x0001e20000100800 */
[----:B------:R-:W-:-:S03]  /*6120*/  SHF.R.S32.HI R2, RZ, 0x1f, R12 ;  /* 0x0000001fff027819 */ /* 0x000fc6000001140c */
[----:B------:R1:W-:Y:S01]  /*6130*/  STL [R1+0x644], R6 ;  /* 0x0006440601007387 */ /* 0x0003e20000100800 */
[--C-:B0-----:R-:W-:Y:S01]  /*6140*/  IMAD.X R7, R5, 0x1, R17.reuse, P4 ;  /* 0x0000000105077824 */ /* 0x101fe200020e0611 */
[----:B------:R-:W-:Y:S01]  /*6150*/  IADD3 R5, P4, PT, R12, R16, RZ ;  /* 0x000000100c057210 */ /* 0x000fe20007f9e0ff */
[----:B-1----:R-:W-:-:S03]  /*6160*/  IMAD.X R6, R4, 0x1, R17, P6 ;  /* 0x0000000104067824 */ /* 0x002fc600030e0611 */
[----:B------:R-:W-:Y:S04]  /*6170*/  STL [R1+0x638], R7 ;  /* 0x0006380701007387 */ /* 0x000fe80000100800 */
[----:B------:R-:W-:Y:S04]  /*6180*/  STL [R1+0x650], R5 ;  /* 0x0006500501007387 */ /* 0x000fe80000100800 */
[----:B------:R0:W-:Y:S02]  /*6190*/  STL [R1+0x640], R6 ;  /* 0x0006400601007387 */ /* 0x0001e40000100800 */
[----:B0-----:R-:W-:Y:S01]  /*61a0*/  IMAD.X R6, R2, 0x1, R17, P4 ;  /* 0x0000000102067824 */ /* 0x001fe200020e0611 */
[----:B--2---:R-:W-:-:S02]  /*61b0*/  IADD3 R4, P6, PT, R23, R16, RZ ;  /* 0x0000001017047210 */ /* 0x004fc40007fde0ff */
[----:B------:R-:W-:-:S03]  /*61c0*/  SHF.R.S32.HI R3, RZ, 0x1f, R23 ;  /* 0x0000001fff037819 */ /* 0x000fc60000011417 */
[----:B------:R0:W-:Y:S04]  /*61d0*/  STL [R1+0x654], R4 ;  /* 0x0006540401007387 */ /* 0x0001e80000100800 */
[----:B------:R-:W-:Y:S01]  /*61e0*/  STL [R1+0x648], R6 ;  /* 0x0006480601007387 */ /* 0x000fe20000100800 */
[----:B0-----:R-:W-:-:S05]  /*61f0*/  IMAD.X R4, R3, 0x1, R17, P6 ;  /* 0x0000000103047824 */ /* 0x001fca00030e0611 */
[----:B------:R-:W-:Y:S04]  /*6200*/  STL [R1+0x64c], R4 ;  /* 0x00064c0401007387 */ /* 0x000fe80000100800 */
[----:B------:R-:W2:Y:S04]  /*6210*/  LDL.LU R24, [R1+0xbc] ;  /* 0x0000bc0001187983 */ /* 0x000ea80000300800 */
[----:B------:R-:W2:Y:S01]  /*6220*/  LDL.LU R12, [R1+0xb8] ;  /* 0x0000b800010c7983 */ /* 0x000ea20000300800 */
[----:B---3--:R-:W-:-:S05]  /*6230*/  SHF.R.S32.HI R5, RZ, 0x1f, R11 ;  /* 0x0000001fff057819 */ /* 0x008fca000001140b */
[----:B------:R-:W-:-:S05]  /*6240*/  IMAD.X R5, R5, 0x1, R17, P3 ;  /* 0x0000000105057824 */ /* 0x000fca00018e0611 */
[----:B------:R0:W-:Y:S04]  /*6250*/  STL [R1+0x24], R5 ;  /* 0x0000240501007387 */ /* 0x0001e80000100800 */
[----:B------:R-:W3:Y:S04]  /*6260*/  LDL.LU R23, [R1+0xb4] ;  /* 0x0000b40001177983 */ /* 0x000ee80000300800 */
[----:B------:R-:W3:Y:S01]  /*6270*/  LDL.LU R11, [R1+0xb0] ;  /* 0x0000b000010b7983 */ /* 0x000ee20000300800 */
[----:B------:R-:W-:-:S04]  /*6280*/  IADD3 R2, P4, PT, R29, R16, RZ ;  /* 0x000000101d027210 */ /* 0x000fc80007f9e0ff */
[----:B------:R-:W-:Y:S02]  /*6290*/  R2UR UR16, R2 ;  /* 0x00000000021072ca */ /* 0x000fe400000e0000 */
[-C--:B----4-:R-:W-:Y:S02]  /*62a0*/  IADD3 R3, P6, PT, R10, R16.reuse, RZ ;  /* 0x000000100a037210 */ /* 0x090fe40007fde0ff */
[-C--:B0-----:R-:W-:Y:S02]  /*62b0*/  IADD3 R5, P3, PT, R15, R16.reuse, RZ ;  /* 0x000000100f057210 */ /* 0x081fe40007f7e0ff */
[----:B------:R-:W-:Y:S01]  /*62c0*/  R2UR UR17, R3 ;  /* 0x00000000031172ca */ /* 0x000fe200000e0000 */
[----:B------:R-:W-:Y:S01]  /*62d0*/  IMAD.X R0, R0, 0x1, R17, P5 ;  /* 0x0000000100007824 */ /* 0x000fe200028e0611 */
[----:B------:R-:W-:-:S04]  /*62e0*/  IADD3 R4, P5, PT, R22, R16, RZ ;  /* 0x0000001016047210 */ /* 0x000fc80007fbe0ff */
[----:B------:R-:W-:Y:S02]  /*62f0*/  R2UR UR18, R4 ;  /* 0x00000000041272ca */ /* 0x000fe400000e0000 */
[----:B------:R-:W-:Y:S02]  /*6300*/  R2UR UR19, R5 ;  /* 0x00000000051372ca */ /* 0x000fe400000e0000 */
[----:B------:R-:W-:Y:S02]  /*6310*/  SHF.R.S32.HI R6, RZ, 0x1f, R29 ;  /* 0x0000001fff067819 */ /* 0x000fe4000001141d */
[----:B------:R-:W-:-:S03]  /*6320*/  SHF.R.S32.HI R10, RZ, 0x1f, R10 ;  /* 0x0000001fff0a7819 */ /* 0x000fc6000001140a */
[--C-:B------:R-:W-:Y:S02]  /*6330*/  IMAD.X R6, R6, 0x1, R17.reuse, P4 ;  /* 0x0000000106067824 */ /* 0x100fe400020e0611 */
[----:B------:R-:W-:Y:S02]  /*6340*/  IMAD.X R10, R10, 0x1, R17, P6 ;  /* 0x000000010a0a7824 */ /* 0x000fe400030e0611 */
[----:B------:R-:W-:Y:S02]  /*6350*/  IMAD R9, R26, UR6, RZ ;  /* 0x000000061a097c24 */ /* 0x000fe4000f8e02ff */
[----:B------:R-:W-:Y:S02]  /*6360*/  IMAD R5, R14, UR6, RZ ;  /* 0x000000060e057c24 */ /* 0x000fe4000f8e02ff */
[----:B------:R-:W-:Y:S02]  /*6370*/  IMAD R7, R25, UR6, RZ ;  /* 0x0000000619077c24 */ /* 0x000fe4000f8e02ff */
[----:B------:R-:W-:Y:S01]  /*6380*/  IMAD R8, R13, UR6, RZ ;  /* 0x000000060d087c24 */ /* 0x000fe2000f8e02ff */
[----:B------:R-:W-:-:S05]  /*6390*/  SHF.R.S32.HI R2, RZ, 0x1f, R21 ;  /* 0x0000001fff027819 */ /* 0x000fca0000011415 */
[----:B------:R-:W-:Y:S01]  /*63a0*/  IMAD.X R13, R2, 0x1, R17, P2 ;  /* 0x00000001020d7824 */ /* 0x000fe200010e0611 */
[----:B------:R-:W-:Y:S02]  /*63b0*/  SHF.R.S32.HI R3, RZ, 0x1f, R27 ;  /* 0x0000001fff037819 */ /* 0x000fe4000001141b */
[----:B------:R-:W-:Y:S02]  /*63c0*/  SHF.R.S32.HI R4, RZ, 0x1f, R28 ;  /* 0x0000001fff047819 */ /* 0x000fe4000001141c */
[----:B------:R0:W-:Y:S01]  /*63d0*/  STL [R1+0x20], R13 ;  /* 0x0000200d01007387 */ /* 0x0001e20000100800 */
[--C-:B------:R-:W-:Y:S01]  /*63e0*/  IMAD.X R14, R3, 0x1, R17.reuse, P1 ;  /* 0x00000001030e7824 */ /* 0x100fe200008e0611 */
[-C--:B------:R-:W-:Y:S01]  /*63f0*/  IADD3 R2, P2, PT, R9, R16.reuse, RZ ;  /* 0x0000001009027210 */ /* 0x080fe20007f5e0ff */
[----:B0-----:R-:W-:Y:S01]  /*6400*/  IMAD.X R13, R4, 0x1, R17, P0 ;  /* 0x00000001040d7824 */ /* 0x001fe200000e0611 */
[----:B------:R-:W-:Y:S02]  /*6410*/  IADD3 R4, P0, PT, R7, R16, RZ ;  /* 0x0000001007047210 */ /* 0x000fe40007f1e0ff */
[----:B------:R-:W-:Y:S02]  /*6420*/  STL [R1+0x1c], R14 ;  /* 0x00001c0e01007387 */ /* 0x000fe40000100800 */
[----:B------:R-:W-:-:S02]  /*6430*/  R2UR UR22, R4 ;  /* 0x00000000041672ca */ /* 0x000fc400000e0000 */
[----:B------:R0:W-:Y:S01]  /*6440*/  STL [R1+0x18], R13 ;  /* 0x0000180d01007387 */ /* 0x0001e20000100800 */
[----:B------:R-:W-:-:S03]  /*6450*/  R2UR UR20, R2 ;  /* 0x00000000021472ca */ /* 0x000fc600000e0000 */
[----:B------:R-:W4:Y:S04]  /*6460*/  LDL.LU R21, [R1+0xcc] ;  /* 0x0000cc0001157983 */ /* 0x000f280000300800 */
[----:B------:R-:W4:Y:S01]  /*6470*/  LDL.LU R27, [R1+0xc8] ;  /* 0x0000c800011b7983 */ /* 0x000f220000300800 */
[----:B0-----:R-:W-:-:S03]  /*6480*/  SHF.R.S32.HI R13, RZ, 0x1f, R15 ;  /* 0x0000001fff0d7819 */ /* 0x001fc6000001140f */
[----:B------:R0:W-:Y:S02]  /*6490*/  STL [R1+0x14], R6 ;  /* 0x0000140601007387 */ /* 0x0001e40000100800 */
[----:B------:R-:W-:Y:S02]  /*64a0*/  IMAD.X R13, R13, 0x1, R17, P3 ;  /* 0x000000010d0d7824 */ /* 0x000fe400018e0611 */
[----:B------:R-:W4:Y:S01]  /*64b0*/  LDL.LU R28, [R1+0xc4] ;  /* 0x0000c400011c7983 */ /* 0x000f220000300800 */
[----:B------:R-:W-:-:S03]  /*64c0*/  IADD3 R3, P1, PT, R5, R16, RZ ;  /* 0x0000001005037210 */ /* 0x000fc60007f3e0ff */
[----:B------:R-:W4:Y:S01]  /*64d0*/  LDL.LU R29, [R1+0xc0] ;  /* 0x0000c000011d7983 */ /* 0x000f220000300800 */
[----:B0-----:R-:W-:-:S03]  /*64e0*/  IADD3 R6, P4, PT, R8, R16, RZ ;  /* 0x0000001008067210 */ /* 0x001fc60007f9e0ff */
[----:B------:R0:W-:Y:S01]  /*64f0*/  STL [R1+0x10], R10 ;  /* 0x0000100a01007387 */ /* 0x0001e20000100800 */
[----:B------:R-:W-:Y:S02]  /*6500*/  R2UR UR23, R6 ;  /* 0x00000000061772ca */ /* 0x000fe400000e0000 */
[----:B------:R-:W-:Y:S01]  /*6510*/  R2UR UR21, R3 ;  /* 0x00000000031572ca */ /* 0x000fe200000e0000 */
[----:B--2---:R-:W-:Y:S01]  /*6520*/  IMAD R2, R12, UR6, RZ ;  /* 0x000000060c027c24 */ /* 0x004fe2000f8e02ff */
[----:B------:R-:W-:Y:S01]  /*6530*/  SHF.R.S32.HI R12, RZ, 0x1f, R9 ;  /* 0x0000001fff0c7819 */ /* 0x000fe20000011409 */
[----:B------:R-:W-:-:S04]  /*6540*/  IMAD R6, R24, UR6, RZ ;  /* 0x0000000618067c24 */ /* 0x000fc8000f8e02ff */
[----:B------:R-:W-:Y:S02]  /*6550*/  IMAD.X R12, R12, 0x1, R17, P2 ;  /* 0x000000010c0c7824 */ /* 0x000fe400010e0611 */
[----:B---3--:R-:W-:Y:S01]  /*6560*/  IMAD R4, R11, UR6, RZ ;  /* 0x000000060b047c24 */ /* 0x008fe2000f8e02ff */
[----:B------:R-:W-:-:S05]  /*6570*/  SHF.R.S32.HI R11, RZ, 0x1f, R22 ;  /* 0x0000001fff0b7819 */ /* 0x000fca0000011416 */
[----:B------:R-:W-:-:S05]  /*6580*/  IMAD.X R11, R11, 0x1, R17, P5 ;  /* 0x000000010b0b7824 */ /* 0x000fca00028e0611 */
[----:B------:R-:W-:Y:S01]  /*6590*/  STL [R1+0xc], R11 ;  /* 0x00000c0b01007387 */ /* 0x000fe20000100800 */
[----:B------:R-:W-:-:S03]  /*65a0*/  IMAD R3, R23, UR6, RZ ;  /* 0x0000000617037c24 */ /* 0x000fc6000f8e02ff */
[----:B------:R-:W-:Y:S04]  /*65b0*/  STL [R1+0x8], R13 ;  /* 0x0000080d01007387 */ /* 0x000fe80000100800 */
[----:B------:R-:W2:Y:S04]  /*65c0*/  LDL.LU R25, [R1+0xdc] ;  /* 0x0000dc0001197983 */ /* 0x000ea80000300800 */
[----:B------:R-:W3:Y:S04]  /*65d0*/  LDL.LU R24, [R1+0xd8] ;  /* 0x0000d80001187983 */ /* 0x000ee80000300800 */
[----:B------:R1:W-:Y:S04]  /*65e0*/  STL [R1+0x4], R12 ;  /* 0x0000040c01007387 */ /* 0x0003e80000100800 */
[----:B------:R-:W2:Y:S04]  /*65f0*/  LDL.LU R23, [R1+0xd4] ;  /* 0x0000d40001177983 */ /* 0x000ea80000300800 */
[----:B------:R-:W2:Y:S01]  /*6600*/  LDL.LU R15, [R1+0xd0] ;  /* 0x0000d000010f7983 */ /* 0x000ea20000300800 */
[----:B0-----:R-:W-:-:S02]  /*6610*/  IADD3 R10, P5, PT, R2, R16, RZ ;  /* 0x00000010020a7210 */ /* 0x001fc40007fbe0ff */
[----:B------:R-:W-:Y:S01]  /*6620*/  SHF.R.S32.HI R5, RZ, 0x1f, R5 ;  /* 0x0000001fff057819 */ /* 0x000fe20000011405 */
[----:B------:R-:W3:Y:S01]  /*6630*/  LDL.LU R20, [R1+0xf0] ;  /* 0x0000f00001147983 */ /* 0x000ee20000300800 */
[----:B------:R-:W-:Y:S02]  /*6640*/  R2UR UR25, R10 ;  /* 0x000000000a1972ca */ /* 0x000fe400000e0000 */
[-C--:B-1----:R-:W-:Y:S01]  /*6650*/  IADD3 R12, P2, PT, R4, R16.reuse, RZ ;  /* 0x00000010040c7210 */ /* 0x082fe20007f5e0ff */
[----:B------:R-:W-:Y:S01]  /*6660*/  IMAD.X R5, R5, 0x1, R17, P1 ;  /* 0x0000000105057824 */ /* 0x000fe200008e0611 */
[----:B------:R-:W-:Y:S01]  /*6670*/  SHF.R.S32.HI R10, RZ, 0x1f, R7 ;  /* 0x0000001fff0a7819 */ /* 0x000fe20000011407 */
[----:B------:R-:W3:Y:S01]  /*6680*/  LDL.LU R19, [R1+0xec] ;  /* 0x0000ec0001137983 */ /* 0x000ee20000300800 */
[----:B------:R-:W-:Y:S02]  /*6690*/  IADD3 R11, P3, PT, R3, R16, RZ ;  /* 0x00000010030b7210 */ /* 0x000fe40007f7e0ff */
[----:B------:R-:W-:-:S02]  /*66a0*/  SHF.R.S32.HI R7, RZ, 0x1f, R8 ;  /* 0x0000001fff077819 */ /* 0x000fc40000011408 */
[----:B------:R-:W-:Y:S02]  /*66b0*/  IADD3 R9, P6, PT, R6, R16, RZ ;  /* 0x0000001006097210 */ /* 0x000fe40007fde0ff */
[----:B------:R-:W-:Y:S02]  /*66c0*/  SHF.R.S32.HI R8, RZ, 0x1f, R6 ;  /* 0x0000001fff087819 */ /* 0x000fe40000011406 */
[----:B------:R-:W-:Y:S02]  /*66d0*/  R2UR UR27, R12 ;  /* 0x000000000c1b72ca */ /* 0x000fe400000e0000 */
[----:B------:R-:W-:Y:S01]  /*66e0*/  R2UR UR26, R11 ;  /* 0x000000000b1a72ca */ /* 0x000fe200000e0000 */
[----:B------:R-:W-:Y:S01]  /*66f0*/  STL [R1], R5 ;  /* 0x0000000501007387 */ /* 0x000fe20000100800 */
[----:B------:R-:W-:Y:S02]  /*6700*/  SHF.R.S32.HI R2, RZ, 0x1f, R2 ;  /* 0x0000001fff027819 */ /* 0x000fe40000011402 */
[----:B------:R-:W-:Y:S01]  /*6710*/  R2UR UR24, R9 ;  /* 0x00000000091872ca */ /* 0x000fe200000e0000 */
[----:B------:R-:W3:Y:S02]  /*6720*/  LDL.LU R22, [R1+0xe8] ;  /* 0x0000e80001167983 */ /* 0x000ee40000300800 */
[----:B------:R-:W-:-:S02]  /*6730*/  IMAD.X R26, R2, 0x1, R17, P5 ;  /* 0x00000001021a7824 */ /* 0x000fc400028e0611 */
[----:B----4-:R-:W-:Y:S02]  /*6740*/  IMAD R9, R21, UR6, RZ ;  /* 0x0000000615097c24 */ /* 0x010fe4000f8e02ff */
[----:B------:R-:W4:Y:S01]  /*6750*/  LDL.LU R21, [R1+0xe4] ;  /* 0x0000e40001157983 */ /* 0x000f220000300800 */
[----:B------:R-:W-:Y:S02]  /*6760*/  IMAD R11, R27, UR6, RZ ;  /* 0x000000061b0b7c24 */ /* 0x000fe4000f8e02ff */
[--C-:B------:R-:W-:Y:S02]  /*6770*/  IMAD.X R27, R8, 0x1, R17.reuse, P6 ;  /* 0x00000001081b7824 */ /* 0x100fe400030e0611 */
[----:B------:R-:W-:Y:S02]  /*6780*/  IMAD R12, R28, UR6, RZ ;  /* 0x000000061c0c7c24 */ /* 0x000fe4000f8e02ff */
[----:B------:R-:W-:Y:S02]  /*6790*/  IMAD.X R28, R7, 0x1, R17, P4 ;  /* 0x00000001071c7824 */ /* 0x000fe400020e0611 */
[----:B------:R-:W-:-:S02]  /*67a0*/  IMAD R14, R29, UR6, RZ ;  /* 0x000000061d0e7c24 */ /* 0x000fc4000f8e02ff */
[----:B------:R-:W-:-:S05]  /*67b0*/  IMAD.X R29, R10, 0x1, R17, P0 ;  /* 0x000000010a1d7824 */ /* 0x000fca00000e0611 */
[----:B------:R-:W-:Y:S04]  /*67c0*/  STL [R1+0xab8], R29 ;  /* 0x000ab81d01007387 */ /* 0x000fe80000100800 */
[----:B------:R-:W-:Y:S04]  /*67d0*/  STL [R1+0xabc], R28 ;  /* 0x000abc1c01007387 */ /* 0x000fe80000100800 */
[----:B------:R0:W-:Y:S04]  /*67e0*/  STL [R1+0xac0], R27 ;  /* 0x000ac01b01007387 */ /* 0x0001e80000100800 */
[----:B0-----:R-:W4:Y:S04]  /*67f0*/  LDL.LU R27, [R1+0xfc] ;  /* 0x0000fc00011b7983 */ /* 0x001f280000300800 */
[----:B------:R-:W4:Y:S01]  /*6800*/  LDL.LU R18, [R1+0xf8] ;  /* 0x0000f80001127983 */ /* 0x000f220000300800 */
[----:B--2---:R-:W-:-:S03]  /*6810*/  IMAD R13, R15, UR6, RZ ;  /* 0x000000060f0d7c24 */ /* 0x004fc6000f8e02ff */
[----:B------:R-:W2:Y:S04]  /*6820*/  LDL.LU R15, [R1+0xf4] ;  /* 0x0000f400010f7983 */ /* 0x000ea80000300800 */
[----:B------:R0:W-:Y:S04]  /*6830*/  STL [R1+0xac4], R26 ;  /* 0x000ac41a01007387 */ /* 0x0001e80000100800 */
[----:B0-----:R-:W2:Y:S04]  /*6840*/  LDL.LU R26, [R1+0x100] ;  /* 0x00010000011a7983 */ /* 0x001ea80000300800 */
[----:B------:R-:W2:Y:S04]  /*6850*/  LDL.LU R28, [R1+0x108] ;  /* 0x00010800011c7983 */ /* 0x000ea80000300800 */
[----:B------:R-:W2:Y:S01]  /*6860*/  LDL.LU R29, [R1+0x104] ;  /* 0x00010400011d7983 */ /* 0x000ea20000300800 */
[----:B------:R-:W-:-:S02]  /*6870*/  IADD3 R5, P1, PT, R9, R16, RZ ;  /* 0x0000001009057210 */ /* 0x000fc40007f3e0ff */
[-C--:B------:R-:W-:Y:S02]  /*6880*/  IADD3 R8, P6, PT, R14, R16.reuse, RZ ;  /* 0x000000100e087210 */ /* 0x080fe40007fde0ff */
[----:B------:R-:W-:Y:S02]  /*6890*/  IADD3 R6, P0, PT, R11, R16, RZ ;  /* 0x000000100b067210 */ /* 0x000fe40007f1e0ff */
[----:B------:R-:W-:Y:S01]  /*68a0*/  R2UR UR28, R5 ;  /* 0x00000000051c72ca */ /* 0x000fe200000e0000 */
[----:B---3--:R-:W-:Y:S01]  /*68b0*/  IMAD R5, R24, UR6, RZ ;  /* 0x0000000618057c24 */ /* 0x008fe2000f8e02ff */
[----:B------:R-:W-:Y:S02]  /*68c0*/  SHF.R.S32.HI R3, RZ, 0x1f, R3 ;  /* 0x0000001fff037819 */ /* 0x000fe40000011403 */
[----:B------:R-:W-:Y:S01]  /*68d0*/  R2UR UR31, R8 ;  /* 0x00000000081f72ca */ /* 0x000fe200000e0000 */
[----:B------:R-:W-:Y:S01]  /*68e0*/  IMAD R8, R25, UR6, RZ ;  /* 0x0000000619087c24 */ /* 0x000fe2000f8e02ff */
[----:B------:R-:W-:Y:S01]  /*68f0*/  R2UR UR29, R6 ;  /* 0x00000000061d72ca */ /* 0x000fe200000e0000 */
[----:B------:R-:W-:Y:S01]  /*6900*/  IMAD R6, R23, UR6, RZ ;  /* 0x0000000617067c24 */ /* 0x000fe2000f8e02ff */
[----:B------:R-:W-:-:S02]  /*6910*/  SHF.R.S32.HI R4, RZ, 0x1f, R4 ;  /* 0x0000001fff047819 */ /* 0x000fc40000011404 */
[----:B------:R-:W-:Y:S01]  /*6920*/  SHF.R.S32.HI R9, RZ, 0x1f, R9 ;  /* 0x0000001fff097819 */ /* 0x000fe20000011409 */
[--C-:B------:R-:W-:Y:S01]  /*6930*/  IMAD.X R25, R3, 0x1, R17.reuse, P3 ;  /* 0x0000000103197824 */ /* 0x100fe200018e0611 */
[-C--:B------:R-:W-:Y:S02]  /*6940*/  IADD3 R7, P4, PT, R12, R16.reuse, RZ ;  /* 0x000000100c077210 */ /* 0x080fe40007f9e0ff */
[-C--:B------:R-:W-:Y:S01]  /*6950*/  IADD3 R3, P3, PT, R5, R16.reuse, RZ ;  /* 0x0000001005037210 */ /* 0x080fe20007f7e0ff */
[--C-:B------:R-:W-:Y:S01]  /*6960*/  IMAD.X R24, R4, 0x1, R17.reuse, P2 ;  /* 0x0000000104187824 */ /* 0x100fe200010e0611 */
[-C--:B------:R-:W-:Y:S01]  /*6970*/  IADD3 R2, P5, PT, R8, R16.reuse, RZ ;  /* 0x0000001008027210 */ /* 0x080fe20007fbe0ff */
[----:B------:R-:W-:Y:S01]  /*6980*/  IMAD.X R23, R9, 0x1, R17, P1 ;  /* 0x0000000109177824 */ /* 0x000fe200008e0611 */
[----:B------:R-:W-:Y:S02]  /*6990*/  R2UR UR30, R7 ;  /* 0x00000000071e72ca */ /* 0x000fe400000e0000 */
[----:B------:R-:W-:-:S02]  /*69a0*/  IADD3 R4, P2, PT, R6, R16, RZ ;  /* 0x0000001006047210 */ /* 0x000fc40007f5e0ff */
[----:B------:R-:W-:Y:S02]  /*69b0*/  IADD3 R7, P1, PT, R13, R16, RZ ;  /* 0x000000100d077210 */ /* 0x000fe40007f3e0ff */
[----:B------:R-:W-:Y:S01]  /*69c0*/  R2UR UR33, R3 ;  /* 0x00000000032172ca */ /* 0x000fe200000e0000 */
[----:B------:R-:W-:Y:S01]  /*69d0*/  IMAD R3, R19, UR6, RZ ;  /* 0x0000000613037c24 */ /* 0x000fe2000f8e02ff */
[----:B------:R-:W-:Y:S02]  /*69e0*/  SHF.R.S32.HI R9, RZ, 0x1f, R11 ;  /* 0x0000001fff097819 */ /* 0x000fe4000001140b */
[----:B------:R-:W-:Y:S02]  /*69f0*/  SHF.R.S32.HI R10, RZ, 0x1f, R12 ;  /* 0x0000001fff0a7819 */ /* 0x000fe4000001140c */
[----:B------:R-:W-:Y:S01]  /*6a00*/  R2UR UR32, R2 ;  /* 0x00000000022072ca */ /* 0x000fe200000e0000 */
[----:B------:R-:W-:Y:S01]  /*6a10*/  IMAD R2, R20, UR6, RZ ;  /* 0x0000000614027c24 */ /* 0x000fe2000f8e02ff */
[----:B------:R-:W-:Y:S01]  /*6a20*/  R2UR UR34, R4 ;  /* 0x00000000042272ca */ /* 0x000fe200000e0000 */
[----:B------:R-:W-:Y:S01]  /*6a30*/  IMAD R4, R22, UR6, RZ ;  /* 0x0000000616047c24 */ /* 0x000fe2000f8e02ff */
[----:B------:R-:W-:-:S02]  /*6a40*/  R2UR UR35, R7 ;  /* 0x00000000072372ca */ /* 0x000fc400000e0000 */
[----:B------:R-:W-:Y:S02]  /*6a50*/  SHF.R.S32.HI R12, RZ, 0x1f, R14 ;  /* 0x0000001fff0c7819 */ /* 0x000fe4000001140e */
[----:B------:R-:W-:Y:S01]  /*6a60*/  SHF.R.S32.HI R11, RZ, 0x1f, R8 ;  /* 0x0000001fff0b7819 */ /* 0x000fe20000011408 */
[--C-:B------:R-:W-:Y:S01]  /*6a70*/  IMAD.X R22, R9, 0x1, R17.reuse, P0 ;  /* 0x0000000109167824 */ /* 0x100fe200000e0611 */
[----:B------:R-:W-:Y:S01]  /*6a80*/  IADD3 R8, P0, PT, R2, R16, RZ ;  /* 0x0000001002087210 */ /* 0x000fe20007f1e0ff */
[--C-:B------:R-:W-:Y:S02]  /*6a90*/  IMAD.X R20, R12, 0x1, R17.reuse, P6 ;  /* 0x000000010c147824 */ /* 0x100fe400030e0611 */
[----:B------:R-:W-:Y:S01]  /*6aa0*/  IMAD.X R19, R11, 0x1, R17, P5 ;  /* 0x000000010b137824 */ /* 0x000fe200028e0611 */
[----:B------:R-:W-:Y:S02]  /*6ab0*/  SHF.R.S32.HI R5, RZ, 0x1f, R5 ;  /* 0x0000001fff057819 */ /* 0x000fe40000011405 */
[----:B------:R-:W-:-:S02]  /*6ac0*/  SHF.R.S32.HI R6, RZ, 0x1f, R6 ;  /* 0x0000001fff067819 */ /* 0x000fc40000011406 */
[----:B------:R-:W-:Y:S01]  /*6ad0*/  R2UR UR36, R8 ;  /* 0x00000000082472ca */ /* 0x000fe200000e0000 */
[----:B----4-:R-:W-:Y:S02]  /*6ae0*/  IMAD R7, R21, UR6, RZ ;  /* 0x0000000615077c24 */ /* 0x010fe4000f8e02ff */
[----:B------:R-:W-:Y:S01]  /*6af0*/  IMAD.X R21, R10, 0x1, R17, P4 ;  /* 0x000000010a157824 */ /* 0x000fe200020e0611 */
[-C--:B------:R-:W-:Y:S02]  /*6b00*/  IADD3 R9, P4, PT, R3, R16.reuse, RZ ;  /* 0x0000001003097210 */ /* 0x080fe40007f9e0ff */
[-C--:B------:R-:W-:Y:S02]  /*6b10*/  IADD3 R10, P6, PT, R4, R16.reuse, RZ ;  /* 0x00000010040a7210 */ /* 0x080fe40007fde0ff */
[----:B------:R-:W-:Y:S02]  /*6b20*/  IADD3 R11, P5, PT, R7, R16, RZ ;  /* 0x00000010070b7210 */ /* 0x000fe40007fbe0ff */
[----:B------:R-:W-:-:S02]  /*6b30*/  R2UR UR37, R9 ;  /* 0x00000000092572ca */ /* 0x000fc400000e0000 */
[----:B------:R-:W-:Y:S02]  /*6b40*/  R2UR UR38, R10 ;  /* 0x000000000a2672ca */ /* 0x000fe400000e0000 */
[----:B------:R-:W-:Y:S02]  /*6b50*/  R2UR UR39, R11 ;  /* 0x000000000b2772ca */ /* 0x000fe400000e0000 */
[----:B------:R-:W-:Y:S01]  /*6b60*/  SHF.R.S32.HI R12, RZ, 0x1f, R2 ;  /* 0x0000001fff0c7819 */ /* 0x000fe20000011402 */
[----:B------:R-:W-:Y:S02]  /*6b70*/  IMAD R9, R27, UR6, RZ ;  /* 0x000000061b097c24 */ /* 0x000fe4000f8e02ff */
[----:B------:R-:W-:Y:S02]  /*6b80*/  IMAD R11, R18, UR6, RZ ;  /* 0x00000006120b7c24 */ /* 0x000fe4000f8e02ff */
[----:B------:R-:W-:Y:S02]  /*6b90*/  IMAD.X R18, R5, 0x1, R17, P3 ;  /* 0x0000000105127824 */ /* 0x000fe400018e0611 */
[----:B--2---:R-:W-:-:S02]  /*6ba0*/  IMAD R10, R15, UR6, RZ ;  /* 0x000000060f0a7c24 */ /* 0x004fc4000f8e02ff */
[----:B------:R-:W-:Y:S01]  /*6bb0*/  IMAD.X R15, R6, 0x1, R17, P2 ;  /* 0x00000001060f7824 */ /* 0x000fe200010e0611 */
[----:B------:R-:W-:Y:S01]  /*6bc0*/  IADD3 R5, P2, PT, R9, R16, RZ ;  /* 0x0000001009057210 */ /* 0x000fe20007f5e0ff */
[----:B------:R-:W-:-:S03]  /*6bd0*/  IMAD R8, R26, UR6, RZ ;  /* 0x000000061a087c24 */ /* 0x000fc6000f8e02ff */
[----:B------:R-:W-:Y:S01]  /*6be0*/  R2UR UR41, R5 ;  /* 0x00000000052972ca */ /* 0x000fe200000e0000 */
[----:B------:R-:W2:Y:S01]  /*6bf0*/  LDL.LU R26, [R1+0x24] ;  /* 0x00002400011a7983 */ /* 0x000ea20000300800 */
[----:B------:R-:W-:Y:S01]  /*6c00*/  IADD3 R2, P3, PT, R8, R16, RZ ;  /* 0x0000001008027210 */ /* 0x000fe20007f7e0ff */
[----:B------:R-:W-:Y:S02]  /*6c10*/  IMAD R5, R28, UR6, RZ ;  /* 0x000000061c057c24 */ /* 0x000fe4000f8e02ff */
[----:B------:R-:W3:Y:S01]  /*6c20*/  LDL.LU R27, [R1+0x20] ;  /* 0x00002000011b7983 */ /* 0x000ee20000300800 */
[----:B------:R-:W-:Y:S01]  /*6c30*/  R2UR UR40, R2 ;  /* 0x00000000022872ca */ /* 0x000fe200000e0000 */
[----:B------:R-:W-:Y:S02]  /*6c40*/  IMAD R2, R29, UR6, RZ ;  /* 0x000000061d027c24 */ /* 0x000fe4000f8e02ff */
[----:B------:R-:W4:Y:S04]  /*6c50*/  LDL.LU R28, [R1+0x1c] ;  /* 0x00001c00011c7983 */ /* 0x000f280000300800 */
[----:B------:R-:W4:Y:S01]  /*6c60*/  LDL.LU R29, [R1+0x18] ;  /* 0x00001800011d7983 */ /* 0x000f220000300800 */
[----:B------:R-:W-:-:S02]  /*6c70*/  SHF.R.S32.HI R13, RZ, 0x1f, R13 ;  /* 0x0000001fff0d7819 */ /* 0x000fc4000001140d */
[----:B------:R-:W-:-:S03]  /*6c80*/  SHF.R.S32.HI R3, RZ, 0x1f, R3 ;  /* 0x0000001fff037819 */ /* 0x000fc60000011403 */
[--C-:B------:R-:W-:Y:S01]  /*6c90*/  IMAD.X R14, R13, 0x1, R17.reuse, P1 ;  /* 0x000000010d0e7824 */ /* 0x100fe200008e0611 */
[-C--:B------:R-:W-:Y:S01]  /*6ca0*/  IADD3 R6, P1, PT, R11, R16.reuse, RZ ;  /* 0x000000100b067210 */ /* 0x080fe20007f3e0ff */
[--C-:B------:R-:W-:Y:S01]  /*6cb0*/  IMAD.X R13, R12, 0x1, R17.reuse, P0 ;  /* 0x000000010c0d7824 */ /* 0x100fe200000e0611 */
[----:B------:R-:W-:Y:S02]  /*6cc0*/  IADD3 R12, P0, PT, R10, R16, RZ ;  /* 0x000000100a0c7210 */ /* 0x000fe40007f1e0ff */
[----:B------:R-:W-:Y:S02]  /*6cd0*/  R2UR UR42, R6 ;  /* 0x00000000062a72ca */ /* 0x000fe400000e0000 */
[----:B------:R-:W-:Y:S02]  /*6ce0*/  R2UR UR43, R12 ;  /* 0x000000000c2b72ca */ /* 0x000fe400000e0000 */
[----:B------:R-:W-:Y:S01]  /*6cf0*/  SHF.R.S32.HI R6, RZ, 0x1f, R4 ;  /* 0x0000001fff067819 */ /* 0x000fe20000011404 */
[----:B------:R-:W-:Y:S01]  /*6d00*/  IMAD.X R4, R3, 0x1, R17, P4 ;  /* 0x0000000103047824 */ /* 0x000fe200020e0611 */
[----:B------:R-:W-:-:S02]  /*6d10*/  SHF.R.S32.HI R12, RZ, 0x1f, R5 ;  /* 0x0000001fff0c7819 */ /* 0x000fc40000011405 */
[----:B------:R-:W-:Y:S01]  /*6d20*/  IADD3 R5, P4, PT, R5, R16, RZ ;  /* 0x0000001005057210 */ /* 0x000fe20007f9e0ff */
[----:B------:R-:W-:Y:S01]  /*6d30*/  IMAD.X R3, R6, 0x1, R17, P6 ;  /* 0x0000000106037824 */ /* 0x000fe200030e0611 */
[----:B------:R-:W-:-:S03]  /*6d40*/  SHF.R.S32.HI R7, RZ, 0x1f, R7 ;  /* 0x0000001fff077819 */ /* 0x000fc60000011407 */
[----:B------:R0:W-:Y:S01]  /*6d50*/  STL [R1+0x624], R5 ;  /* 0x0006240501007387 */ /* 0x0001e20000100800 */
[----:B------:R-:W-:Y:S02]  /*6d60*/  SHF.R.S32.HI R8, RZ, 0x1f, R8 ;  /* 0x0000001fff087819 */ /* 0x000fe40000011408 */
[----:B------:R-:W-:Y:S02]  /*6d70*/  SHF.R.S32.HI R9, RZ, 0x1f, R9 ;  /* 0x0000001fff097819 */ /* 0x000fe40000011409 */
[----:B------:R-:W-:Y:S02]  /*6d80*/  SHF.R.S32.HI R11, RZ, 0x1f, R11 ;  /* 0x0000001fff0b7819 */ /* 0x000fe4000001140b */
[----:B------:R-:W-:Y:S02]  /*6d90*/  SHF.R.S32.HI R10, RZ, 0x1f, R10 ;  /* 0x0000001fff0a7819 */ /* 0x000fe4000001140a */
[----:B0-----:R-:W-:Y:S01]  /*6da0*/  IADD3 R5, P6, PT, R2, R16, RZ ;  /* 0x0000001002057210 */ /* 0x001fe20007fde0ff */
[--C-:B------:R-:W-:Y:S01]  /*6db0*/  IMAD.X R12, R12, 0x1, R17.reuse, P4 ;  /* 0x000000010c0c7824 */ /* 0x100fe200020e0611 */
[----:B------:R-:W4:Y:S01]  /*6dc0*/  LDL.LU R16, [R1] ;  /* 0x0000000001107983 */ /* 0x000f220000300800 */
[----:B------:R-:W-:-:S02]  /*6dd0*/  IMAD.X R7, R7, 0x1, R17, P5 ;  /* 0x0000000107077824 */ /* 0x000fc400028e0611 */
[--C-:B------:R-:W-:Y:S01]  /*6de0*/  IMAD.X R8, R8, 0x1, R17.reuse, P3 ;  /* 0x0000000108087824 */ /* 0x100fe200018e0611 */
[----:B------:R0:W-:Y:S01]  /*6df0*/  STL [R1+0x5f0], R5 ;  /* 0x0005f00501007387 */ /* 0x0001e20000100800 */
[--C-:B------:R-:W-:Y:S02]  /*6e00*/  IMAD.X R9, R9, 0x1, R17.reuse, P2 ;  /* 0x0000000109097824 */ /* 0x100fe400010e0611 */
[--C-:B------:R-:W-:Y:S02]  /*6e10*/  IMAD.X R6, R10, 0x1, R17.reuse, P0 ;  /* 0x000000010a067824 */ /* 0x100fe400000e0611 */
[----:B0-----:R-:W-:Y:S01]  /*6e20*/  IMAD.X R5, R11, 0x1, R17, P1 ;  /* 0x000000010b057824 */ /* 0x001fe200008e0611 */
[----:B------:R-:W-:Y:S01]  /*6e30*/  LEA.HI.X.SX32 R17, R2, R17, 0x1, P6 ;  /* 0x0000001102117211 */ /* 0x000fe200030f0eff */
[----:B------:R-:W4:Y:S04]  /*6e40*/  LDL.LU R11, [R1+0x4] ;  /* 0x00000400010b7983 */ /* 0x000f280000300800 */
[----:B------:R-:W4:Y:S04]  /*6e50*/  LDL.LU R10, [R1+0x8] ;  /* 0x00000800010a7983 */ /* 0x000f280000300800 */
[----:B------:R0:W-:Y:S01]  /*6e60*/  STL [R1+0x5ec], R12 ;  /* 0x0005ec0c01007387 */ /* 0x0001e20000100800 */
[----:B------:R-:W-:-:S03]  /*6e70*/  R2UR UR44, R0 ;  /* 0x00000000002c72ca */ /* 0x000fc600000e0000 */
[----:B0-----:R-:W4:Y:S04]  /*6e80*/  LDL.LU R12, [R1+0xc] ;  /* 0x00000c00010c7983 */ /* 0x001f280000300800 */
[----:B------:R-:W4:Y:S04]  /*6e90*/  LDL.LU R2, [R1+0x14] ;  /* 0x0000140001027983 */ /* 0x000f280000300800 */
[----:B------:R0:W-:Y:S04]  /*6ea0*/  STL [R1+0x5e8], R17 ;  /* 0x0005e81101007387 */ /* 0x0001e80000100800 */
[----:B0-----:R-:W4:Y:S04]  /*6eb0*/  LDL.LU R17, [R1+0x10] ;  /* 0x0000100001117983 */ /* 0x001f280000300800 */
[----:B------:R-:W4:Y:S01]  /*6ec0*/  LDL.LU R0, [R1+0xe0] ;  /* 0x0000e00001007983 */ /* 0x000f220000300800 */
[----:B--2---:R-:W-:-:S03]  /*6ed0*/  R2UR UR45, R26 ;  /* 0x000000001a2d72ca */ /* 0x004fc600000e0000 */
[----:B------:R-:W2:Y:S01]  /*6ee0*/  LDL.LU R26, [R1+0xac4] ;  /* 0x000ac400011a7983 */ /* 0x000ea20000300800 */
[----:B---3--:R-:W-:-:S03]  /*6ef0*/  R2UR UR46, R27 ;  /* 0x000000001b2e72ca */ /* 0x008fc600000e0000 */
[----:B------:R-:W3:Y:S01]  /*6f00*/  LDL.LU R27, [R1+0xac0] ;  /* 0x000ac000011b7983 */ /* 0x000ee20000300800 */
[----:B----4-:R-:W-:-:S03]  /*6f10*/  R2UR UR47, R28 ;  /* 0x000000001c2f72ca */ /* 0x010fc600000e0000 */
[----:B------:R-:W4:Y:S01]  /*6f20*/  LDL.LU R28, [R1+0xabc] ;  /* 0x000abc00011c7983 */ /* 0x000f220000300800 */
[----:B------:R-:W-:-:S03]  /*6f30*/  R2UR UR48, R29 ;  /* 0x000000001d3072ca */ /* 0x000fc600000e0000 */
[----:B------:R-:W4:Y:S01]  /*6f40*/  LDL.LU R29, [R1+0xab8] ;  /* 0x000ab800011d7983 */ /* 0x000f220000300800 */
[----:B------:R-:W-:Y:S02]  /*6f50*/  R2UR UR62, R22 ;  /* 0x00000000163e72ca */ /* 0x000fe400000e0000 */
[----:B------:R-:W-:Y:S02]  /*6f60*/  R2UR UR69, R13 ;  /* 0x000000000d4572ca */ /* 0x000fe400000e0000 */
[----:B------:R-:W-:Y:S02]  /*6f70*/  R2UR UR70, R4 ;  /* 0x00000000044672ca */ /* 0x000fe400000e0000 */
[----:B------:R-:W-:Y:S02]  /*6f80*/  R2UR UR71, R3 ;  /* 0x00000000034772ca */ /* 0x000fe400000e0000 */
[----:B------:R-:W-:Y:S02]  /*6f90*/  R2UR UR76, R5 ;  /* 0x00000000054c72ca */ /* 0x000fe400000e0000 */
[----:B------:R-:W-:Y:S01]  /*6fa0*/  R2UR UR61, R23 ;  /* 0x00000000173d72ca */ /* 0x000fe200000e0000 */
[----:B------:R-:W-:-:S02]  /*6fb0*/  IMAD R22, R0, UR72, RZ ;  /* 0x0000004800167c24 */ /* 0x000fc4000f8e02ff */
[----:B------:R-:W0:Y:S01]  /*6fc0*/  S2R R0, SR_TID.X ;  /* 0x0000000000007919 */ /* 0x000e220000002100 */
[----:B------:R-:W-:Y:S02]  /*6fd0*/  R2UR UR49, R2 ;  /* 0x00000000023172ca */ /* 0x000fe400000e0000 */
[----:B------:R-:W-:Y:S02]  /*6fe0*/  R2UR UR51, R12 ;  /* 0x000000000c3372ca */ /* 0x000fe400000e0000 */
[----:B------:R-:W-:Y:S02]  /*6ff0*/  R2UR UR52, R10 ;  /* 0x000000000a3472ca */ /* 0x000fe400000e0000 */
[----:B------:R-:W-:Y:S02]  /*7000*/  R2UR UR53, R11 ;  /* 0x000000000b3572ca */ /* 0x000fe400000e0000 */
[----:B0-----:R-:W-:-:S04]  /*7010*/  SHF.R.U32.HI R0, RZ, 0x8, R0 ;  /* 0x00000008ff007819 */ /* 0x001fc80000011600 */
[----:B------:R-:W-:-:S04]  /*7020*/  SGXT.U32 R0, R0, 0x1 ;  /* 0x000000010000781a */ /* 0x000fc80000000000 */
[C---:B------:R-:W-:Y:S02]  /*7030*/  LOP3.LUT R2, R0.reuse, 0x7e, RZ, 0xfc, !PT ;  /* 0x0000007e00027812 */ /* 0x040fe400078efcff */
[C---:B------:R-:W-:Y:S02]  /*7040*/  LOP3.LUT R3, R0.reuse, 0x7c, RZ, 0xfc, !PT ;  /* 0x0000007c00037812 */ /* 0x040fe400078efcff */
[C---:B------:R-:W-:Y:S02]  /*7050*/  LOP3.LUT R4, R0.reuse, 0x7a, RZ, 0xfc, !PT ;  /* 0x0000007a00047812 */ /* 0x040fe400078efcff */
[C---:B------:R-:W-:Y:S02]  /*7060*/  LOP3.LUT R5, R0.reuse, 0x78, RZ, 0xfc, !PT ;  /* 0x0000007800057812 */ /* 0x040fe400078efcff */
[C---:B------:R-:W-:Y:S02]  /*7070*/  LOP3.LUT R10, R0.reuse, 0x2, RZ, 0xfc, !PT ;  /* 0x00000002000a7812 */ /* 0x040fe400078efcff */
[----:B------:R-:W-:-:S02]  /*7080*/  LOP3.LUT R11, R0, 0x4, RZ, 0xfc, !PT ;  /* 0x00000004000b7812 */ /* 0x000fc400078efcff */
[C---:B------:R-:W-:Y:S02]  /*7090*/  LOP3.LUT R12, R0.reuse, 0x6, RZ, 0xfc, !PT ;  /* 0x00000006000c7812 */ /* 0x040fe400078efcff */
[----:B------:R-:W-:Y:S02]  /*70a0*/  LOP3.LUT R13, R0, 0x8, RZ, 0xfc, !PT ;  /* 0x00000008000d7812 */ /* 0x000fe400078efcff */
[----:B------:R-:W0:Y:S01]  /*70b0*/  S2R R0, SR_TID.X ;  /* 0x0000000000007919 */ /* 0x000e220000002100 */
[----:B------:R-:W-:-:S04]  /*70c0*/  IADD3 R23, P0, PT, R22, UR10, RZ ;  /* 0x0000000a16177c10 */ /* 0x000fc8000ff1e0ff */
[----:B------:R-:W-:Y:S01]  /*70d0*/  LEA.HI.X.SX32 R22, R22, UR11, 0x1, P0 ;  /* 0x0000000b16167c11 */ /* 0x000fe200080f0eff */
[----:B------:R-:W-:Y:S04]  /*70e0*/  STL [R1+0xa44], R23 ;  /* 0x000a441701007387 */ /* 0x000fe80000100800 */
[----:B------:R-:W-:Y:S04]  /*70f0*/  STL [R1+0xa48], R22 ;  /* 0x000a481601007387 */ /* 0x000fe80000100800 */
[----:B------:R-:W-:Y:S04]  /*7100*/  STL [R1+0xa4c], R10 ;  /* 0x000a4c0a01007387 */ /* 0x000fe80000100800 */
[----:B------:R-:W-:Y:S04]  /*7110*/  STL [R1+0xa50], R11 ;  /* 0x000a500b01007387 */ /* 0x000fe80000100800 */
[----:B------:R-:W-:Y:S04]  /*7120*/  STL [R1+0xa54], R12 ;  /* 0x000a540c01007387 */ /* 0x000fe80000100800 */
[----:B------:R0:W-:Y:S01]  /*7130*/  STL [R1+0xa58], R13 ;  /* 0x000a580d01007387 */ /* 0x0001e20000100800 */
[----:B------:R-:W-:-:S02]  /*7140*/  R2UR UR68, R14 ;  /* 0x000000000e4472ca */ /* 0x000fc400000e0000 */
[----:B0-----:R-:W-:-:S04]  /*7150*/  SHF.R.U32.HI R13, RZ, 0x8, R0 ;  /* 0x00000008ff0d7819 */ /* 0x001fc80000011600 */
[----:B------:R-:W-:Y:S02]  /*7160*/  SGXT.U32 R13, R13, 0x1 ;  /* 0x000000010d0d781a */ /* 0x000fe40000000000 */
[----:B------:R-:W-:Y:S02]  /*7170*/  R2UR UR67, R15 ;  /* 0x000000000f4372ca */ /* 0x000fe400000e0000 */
[----:B------:R-:W-:Y:S02]  /*7180*/  LOP3.LUT R14, R13, 0xa, RZ, 0xfc, !PT ;  /* 0x0000000a0d0e7812 */ /* 0x000fe400078efcff */
[----:B------:R-:W-:Y:S02]  /*7190*/  R2UR UR50, R17 ;  /* 0x00000000113272ca */ /* 0x000fe400000e0000 */
[----:B------:R-:W-:Y:S02]  /*71a0*/  LOP3.LUT R15, R13, 0xc, RZ, 0xfc, !PT ;  /* 0x0000000c0d0f7812 */ /* 0x000fe400078efcff */
[----:B------:R-:W-:-:S02]  /*71b0*/  R2UR UR66, R18 ;  /* 0x00000000124272ca */ /* 0x000fc400000e0000 */
[----:B------:R-:W-:Y:S02]  /*71c0*/  LOP3.LUT R17, R13, 0xe, RZ, 0xfc, !PT ;  /* 0x0000000e0d117812 */ /* 0x000fe400078efcff */
[----:B------:R-:W-:Y:S02]  /*71d0*/  R2UR UR65, R19 ;  /* 0x00000000134172ca */ /* 0x000fe400000e0000 */
[C---:B------:R-:W-:Y:S01]  /*71e0*/  LOP3.LUT R18, R13.reuse, 0x10, RZ, 0xfc, !PT ;  /* 0x000000100d127812 */ /* 0x040fe200078efcff */
[----:B------:R-:W-:Y:S01]  /*71f0*/  STL [R1+0xa5c], R14 ;  /* 0x000a5c0e01007387 */ /* 0x000fe20000100800 */
[----:B------:R-:W-:Y:S02]  /*7200*/  R2UR UR64, R20 ;  /* 0x00000000144072ca */ /* 0x000fe400000e0000 */
[----:B------:R-:W-:Y:S01]  /*7210*/  LOP3.LUT R19, R13, 0x12, RZ, 0xfc, !PT ;  /* 0x000000120d137812 */ /* 0x000fe200078efcff */
[----:B------:R-:W-:Y:S01]  /*7220*/  STL [R1+0xa60], R15 ;  /* 0x000a600f01007387 */ /* 0x000fe20000100800 */
[----:B------:R-:W-:-:S02]  /*7230*/  R2UR UR63, R21 ;  /* 0x00000000153f72ca */ /* 0x000fc400000e0000 */
[C---:B------:R-:W-:Y:S01]  /*7240*/  LOP3.LUT R20, R13.reuse, 0x14, RZ, 0xfc, !PT ;  /* 0x000000140d147812 */ /* 0x040fe200078efcff */
[----:B------:R-:W-:Y:S01]  /*7250*/  STL [R1+0xa64], R17 ;  /* 0x000a641101007387 */ /* 0x000fe20000100800 */
[----:B------:R-:W-:Y:S02]  /*7260*/  R2UR UR60, R24 ;  /* 0x00000000183c72ca */ /* 0x000fe400000e0000 */
[----:B------:R-:W-:Y:S01]  /*7270*/  LOP3.LUT R21, R13, 0x16, RZ, 0xfc, !PT ;  /* 0x000000160d157812 */ /* 0x000fe200078efcff */
[----:B------:R-:W-:Y:S01]  /*7280*/  STL [R1+0xa68], R18 ;  /* 0x000a681201007387 */ /* 0x000fe20000100800 */
[----:B------:R-:W-:Y:S02]  /*7290*/  R2UR UR59, R25 ;  /* 0x00000000193b72ca */ /* 0x000fe400000e0000 */
[C---:B------:R-:W-:Y:S01]  /*72a0*/  LOP3.LUT R24, R13.reuse, 0x18, RZ, 0xfc, !PT ;  /* 0x000000180d187812 */ /* 0x040fe200078efcff */
[----:B------:R-:W-:Y:S01]  /*72b0*/  STL [R1+0xa6c], R19 ;  /* 0x000a6c1301007387 */ /* 0x000fe20000100800 */
[----:B------:R-:W-:-:S03]  /*72c0*/  LOP3.LUT R25, R13, 0x1a, RZ, 0xfc, !PT ;  /* 0x0000001a0d197812 */ /* 0x000fc600078efcff */
[----:B------:R-:W-:Y:S01]  /*72d0*/  STL [R1+0xa70], R20 ;  /* 0x000a701401007387 */ /* 0x000fe20000100800 */
[----:B------:R-:W-:-:S03]  /*72e0*/  R2UR UR72, R7 ;  /* 0x00000000074872ca */ /* 0x000fc600000e0000 */
[----:B------:R-:W-:Y:S01]  /*72f0*/  STL [R1+0xa74], R21 ;  /* 0x000a741501007387 */ /* 0x000fe20000100800 */
[----:B------:R-:W-:Y:S02]  /*7300*/  R2UR UR73, R8 ;  /* 0x00000000084972ca */ /* 0x000fe400000e0000 */
[----:B------:R-:W-:Y:S01]  /*7310*/  LOP3.LUT R7, R13, 0x24, RZ, 0xfc, !PT ;  /* 0x000000240d077812 */ /* 0x000fe200078efcff */
[----:B------:R-:W-:Y:S01]  /*7320*/  STL [R1+0xa78], R24 ;  /* 0x000a781801007387 */ /* 0x000fe20000100800 */
[----:B------:R-:W-:Y:S02]  /*7330*/  R2UR UR74, R9 ;  /* 0x00000000094a72ca */ /* 0x000fe400000e0000 */
[C---:B------:R-:W-:Y:S01]  /*7340*/  LOP3.LUT R8, R13.reuse, 0x26, RZ, 0xfc, !PT ;  /* 0x000000260d087812 */ /* 0x040fe200078efcff */
[----:B------:R-:W-:Y:S01]  /*7350*/  STL [R1+0xa7c], R25 ;  /* 0x000a7c1901007387 */ /* 0x000fe20000100800 */
[----:B------:R-:W-:Y:S02]  /*7360*/  R2UR UR54, R16 ;  /* 0x00000000103672ca */ /* 0x000fe400000e0000 */
[----:B------:R-:W-:-:S02]  /*7370*/  LOP3.LUT R9, R13, 0x28, RZ, 0xfc, !PT ;  /* 0x000000280d097812 */ /* 0x000fc400078efcff */
[C---:B------:R-:W-:Y:S02]  /*7380*/  LOP3.LUT R16, R13.reuse, 0x2a, RZ, 0xfc, !PT ;  /* 0x0000002a0d107812 */ /* 0x040fe400078efcff */
[C---:B------:R-:W-:Y:S02]  /*7390*/  LOP3.LUT R0, R13.reuse, 0x30, RZ, 0xfc, !PT ;  /* 0x000000300d007812 */ /* 0x040fe400078efcff */
[C---:B------:R-:W-:Y:S02]  /*73a0*/  LOP3.LUT R0, R13.reuse, 0x32, RZ, 0xfc, !PT ;  /* 0x000000320d007812 */ /* 0x040fe400078efcff */
[C---:B------:R-:W-:Y:S02]  /*73b0*/  LOP3.LUT R23, R13.reuse, 0x38, RZ, 0xfc, !PT ;  /* 0x000000380d177812 */ /* 0x040fe400078efcff */
[C---:B------:R-:W-:Y:S02]  /*73c0*/  LOP3.LUT R22, R13.reuse, 0x3a, RZ, 0xfc, !PT ;  /* 0x0000003a0d167812 */ /* 0x040fe400078efcff */
[----:B------:R-:W-:-:S02]  /*73d0*/  LOP3.LUT R10, R13, 0x3e, RZ, 0xfc, !PT ;  /* 0x0000003e0d0a7812 */ /* 0x000fc400078efcff */
[C---:B------:R-:W-:Y:S02]  /*73e0*/  LOP3.LUT R11, R13.reuse, 0x40, RZ, 0xfc, !PT ;  /* 0x000000400d0b7812 */ /* 0x040fe400078efcff */
[C---:B------:R-:W-:Y:S02]  /*73f0*/  LOP3.LUT R12, R13.reuse, 0x42, RZ, 0xfc, !PT ;  /* 0x000000420d0c7812 */ /* 0x040fe400078efcff */
[----:B--2---:R-:W-:Y:S02]  /*7400*/  R2UR UR58, R26 ;  /* 0x000000001a3a72ca */ /* 0x004fe400000e0000 */
[----:B------:R-:W-:Y:S02]  /*7410*/  LOP3.LUT R26, R13, 0x1c, RZ, 0xfc, !PT ;  /* 0x0000001c0d1a7812 */ /* 0x000fe400078efcff */
[----:B---3--:R-:W-:Y:S02]  /*7420*/  R2UR UR57, R27 ;  /* 0x000000001b3972ca */ /* 0x008fe400000e0000 */
[----:B------:R-:W-:-:S02]  /*7430*/  LOP3.LUT R27, R13, 0x1e, RZ, 0xfc, !PT ;  /* 0x0000001e0d1b7812 */ /* 0x000fc400078efcff */
[----:B----4-:R-:W-:Y:S02]  /*7440*/  R2UR UR56, R28 ;  /* 0x000000001c3872ca */ /* 0x010fe400000e0000 */
[----:B------:R-:W-:Y:S02]  /*7450*/  LOP3.LUT R28, R13, 0x20, RZ, 0xfc, !PT ;  /* 0x000000200d1c7812 */ /* 0x000fe400078efcff */
[----:B------:R-:W-:Y:S02]  /*7460*/  R2UR UR55, R29 ;  /* 0x000000001d3772ca */ /* 0x000fe400000e0000 */
[----:B------:R-:W-:Y:S01]  /*7470*/  LOP3.LUT R29, R13, 0x22, RZ, 0xfc, !PT ;  /* 0x000000220d1d7812 */ /* 0x000fe200078efcff */
[----:B------:R-:W-:Y:S04]  /*7480*/  STL [R1+0xa80], R26 ;  /* 0x000a801a01007387 */ /* 0x000fe80000100800 */
        /* <DEDUP_REMOVED lines=12> */
[----:B------:R0:W-:Y:S04]  /*7550*/  STL [R1+0xab4], R12 ;  /* 0x000ab40c01007387 */ /* 0x0001e80000100800 */
[----:B------:R-:W-:Y:S04]  /*7560*/  STL [R1+0x200], RZ ;  /* 0x000200ff01007387 */ /* 0x000fe80000100800 */
        /* <DEDUP_REMOVED lines=82> */
[----:B------:R-:W-:Y:S01]  /*7a90*/  STL [R1+0x16c], RZ ;  /* 0x00016cff01007387 */ /* 0x000fe20000100800 */
[----:B0-----:R-:W-:Y:S01]  /*7aa0*/  IMAD R12, R2, UR77, RZ ;  /* 0x0000004d020c7c24 */ /* 0x001fe2000f8e02ff */
[----:B------:R-:W0:Y:S02]  /*7ab0*/  S2R R14, SR_TID.X ;  /* 0x00000000000e7919 */ /* 0x000e240000002100 */
[----:B------:R-:W-:Y:S01]  /*7ac0*/  STL [R1+0x210], RZ ;  /* 0x000210ff01007387 */ /* 0x000fe20000100800 */
[----:B------:R-:W-:-:S03]  /*7ad0*/  IMAD R2, R4, UR77, RZ ;  /* 0x0000004d04027c24 */ /* 0x000fc6000f8e02ff */
[----:B------:R-:W-:Y:S04]  /*7ae0*/  STL [R1+0x214], RZ ;  /* 0x000214ff01007387 */ /* 0x000fe80000100800 */
[----:B------:R-:W-:Y:S04]  /*7af0*/  STL [R1+0x218], RZ ;  /* 0x000218ff01007387 */ /* 0x000fe80000100800 */
[----:B------:R-:W-:Y:S04]  /*7b00*/  STL [R1+0x21c], RZ ;  /* 0x00021cff01007387 */ /* 0x000fe80000100800 */
[----:B------:R-:W-:Y:S04]  /*7b10*/  STL [R1+0x1f0], RZ ;  /* 0x0001f0ff01007387 */ /* 0x000fe80000100800 */
[----:B------:R-:W-:Y:S01]  /*7b20*/  STL [R1+0x1f4], RZ ;  /* 0x0001f4ff01007387 */ /* 0x000fe20000100800 */
[----:B------:R-:W1:Y:S03]  /*7b30*/  S2R R4, SR_TID.X ;  /* 0x0000000000047919 */ /* 0x000e660000002100 */
        /* <DEDUP_REMOVED lines=8> */
[----:B------:R-:W2:Y:S03]  /*7bc0*/  S2R R12, SR_TID.X ;  /* 0x00000000000c7919 */ /* 0x000ea60000002100 */
        /* <DEDUP_REMOVED lines=15> */
[----:B0-----:R-:W-:-:S03]  /*7cc0*/  SHF.R.U32.HI R11, RZ, 0x8, R14 ;  /* 0x00000008ff0b7819 */ /* 0x001fc6000001160e */
[----:B------:R-:W-:Y:S04]  /*7cd0*/  STL [R1+0x154], RZ ;  /* 0x000154ff01007387 */ /* 0x000fe80000100800 */
[----:B------:R-:W-:Y:S04]  /*7ce0*/  STL [R1+0x158], RZ ;  /* 0x000158ff01007387 */ /* 0x000fe80000100800 */
[----:B------:R-:W-:Y:S04]  /*7cf0*/  STL [R1+0x15c], RZ ;  /* 0x00015cff01007387 */ /* 0x000fe80000100800 */
[----:B------:R-:W-:Y:S01]  /*7d00*/  STL [R1+0x120], RZ ;  /* 0x000120ff01007387 */ /* 0x000fe20000100800 */
[----:B------:R-:W-:-:S03]  /*7d10*/  SGXT.U32 R11, R11, 0x1 ;  /* 0x000000010b0b781a */ /* 0x000fc60000000000 */
[----:B------:R-:W-:Y:S01]  /*7d20*/  STL [R1+0x124], RZ ;  /* 0x000124ff01007387 */ /* 0x000fe20000100800 */
[----:B------:R-:W-:-:S03]  /*7d30*/  IMAD R3, R3, UR77, RZ ;  /* 0x0000004d03037c24 */ /* 0x000fc6000f8e02ff */
[----:B------:R-:W-:Y:S01]  /*7d40*/  STL [R1+0x128], RZ ;  /* 0x000128ff01007387 */ /* 0x000fe20000100800 */
[----:B-1----:R-:W-:-:S03]  /*7d50*/  SHF.R.U32.HI R3, RZ, 0x8, R4 ;  /* 0x00000008ff037819 */ /* 0x002fc60000011604 */
[----:B------:R-:W-:Y:S01]  /*7d60*/  STL [R1+0x12c], RZ ;  /* 0x00012cff01007387 */ /* 0x000fe20000100800 */
[----:B------:R-:W-:-:S03]  /*7d70*/  LOP3.LUT R0, R13, 0x3c, RZ, 0xfc, !PT ;  /* 0x0000003c0d007812 */ /* 0x000fc600078efcff */
[----:B------:R-:W-:Y:S01]  /*7d80*/  STL [R1+0x110], RZ ;  /* 0x000110ff01007387 */ /* 0x000fe20000100800 */
[----:B------:R-:W-:-:S03]  /*7d90*/  IMAD R5, R5, UR77, RZ ;  /* 0x0000004d05057c24 */ /* 0x000fc6000f8e02ff */
[----:B------:R-:W-:Y:S01]  /*7da0*/  STL [R1+0x114], RZ ;  /* 0x000114ff01007387 */ /* 0x000fe20000100800 */
[----:B------:R-:W-:-:S03]  /*7db0*/  LOP3.LUT R8, R13, 0x2c, RZ, 0xfc, !PT ;  /* 0x0000002c0d087812 */ /* 0x000fc600078efcff */
[----:B------:R-:W-:Y:S01]  /*7dc0*/  STL [R1+0x118], RZ ;  /* 0x000118ff01007387 */ /* 0x000fe20000100800 */
[----:B------:R-:W-:Y:S02]  /*7dd0*/  LOP3.LUT R7, R13, 0x2e, RZ, 0xfc, !PT ;  /* 0x0000002e0d077812 */ /* 0x000fe400078efcff */
[----:B------:R-:W-:Y:S01]  /*7de0*/  LOP3.LUT R0, R11, 0x46, RZ, 0xfc, !PT ;  /* 0x000000460b007812 */ /* 0x000fe200078efcff */
[----:B------:R-:W-:Y:S01]  /*7df0*/  STL [R1+0x11c], RZ ;  /* 0x00011cff01007387 */ /* 0x000fe20000100800 */
[C---:B------:R-:W-:Y:S02]  /*7e00*/  LOP3.LUT R8, R13.reuse, 0x34, RZ, 0xfc, !PT ;  /* 0x000000340d087812 */ /* 0x040fe400078efcff */
[----:B------:R-:W-:Y:S01]  /*7e10*/  LOP3.LUT R7, R13, 0x36, RZ, 0xfc, !PT ;  /* 0x000000360d077812 */ /* 0x000fe200078efcff */
[----:B------:R-:W-:Y:S01]  /*7e20*/  STL [R1+0x220], RZ ;  /* 0x000220ff01007387 */ /* 0x000fe20000100800 */
[C---:B------:R-:W-:Y:S02]  /*7e30*/  LOP3.LUT R0, R11.reuse, 0x5a, RZ, 0xfc, !PT ;  /* 0x0000005a0b007812 */ /* 0x040fe400078efcff */
[----:B------:R-:W-:Y:S01]  /*7e40*/  LOP3.LUT R10, R11, 0x6e, RZ, 0xfc, !PT ;  /* 0x0000006e0b0a7812 */ /* 0x000fe200078efcff */
[----:B------:R-:W-:Y:S01]  /*7e50*/  STL [R1+0x224], RZ ;  /* 0x000224ff01007387 */ /* 0x000fe20000100800 */
[----:B------:R-:W-:-:S02]  /*7e60*/  SGXT.U32 R3, R3, 0x1 ;  /* 0x000000010303781a */ /* 0x000fc40000000000 */
[C---:B------:R-:W-:Y:S01]  /*7e70*/  LOP3.LUT R14, R11.reuse, 0x48, RZ, 0xfc, !PT ;  /* 0x000000480b0e7812 */ /* 0x040fe200078efcff */
[----:B------:R-:W-:Y:S01]  /*7e80*/  STL [R1+0x228], RZ ;  /* 0x000228ff01007387 */ /* 0x000fe20000100800 */
[C---:B------:R-:W-:Y:S02]  /*7e90*/  LOP3.LUT R15, R11.reuse, 0x4a, RZ, 0xfc, !PT ;  /* 0x0000004a0b0f7812 */ /* 0x040fe400078efcff */
[C---:B------:R-:W-:Y:S01]  /*7ea0*/  LOP3.LUT R17, R11.reuse, 0x4c, RZ, 0xfc, !PT ;  /* 0x0000004c0b117812 */ /* 0x040fe200078efcff */
[----:B------:R-:W-:Y:S01]  /*7eb0*/  STL [R1+0x22c], RZ ;  /* 0x00022cff01007387 */ /* 0x000fe20000100800 */
[C---:B------:R-:W-:Y:S02]  /*7ec0*/  LOP3.LUT R18, R11.reuse, 0x4e, RZ, 0xfc, !PT ;  /* 0x0000004e0b127812 */ /* 0x040fe400078efcff */
[C---:B------:R-:W-:Y:S02]  /*7ed0*/  LOP3.LUT R19, R11.reuse, 0x50, RZ, 0xfc, !PT ;  /* 0x000000500b137812 */ /* 0x040fe400078efcff */
        /* <DEDUP_REMOVED lines=15> */
[C---:B------:R-:W-:Y:S01]  /*7fd0*/  LOP3.LUT R10, R11.reuse, 0x74, RZ, 0xfc, !PT ;  /* 0x000000740b0a7812 */ /* 0x040fe200078efcff */
[----:B------:R2:W-:Y:S01]  /*7fe0*/  STL [R1+0x84c], R5 ;  /* 0x00084c0501007387 */ /* 0x0005e20000100800 */
[----:B------:R-:W-:-:S03]  /*7ff0*/  LOP3.LUT R11, R11, 0x76, RZ, 0xfc, !PT ;  /* 0x000000760b0b7812 */ /* 0x000fc600078efcff */
[----:B------:R-:W-:Y:S02]  /*8000*/  IMAD R10, R10, UR77, RZ ;  /* 0x0000004d0a0a7c24 */ /* 0x000fe4000f8e02ff */
[----:B------:R-:W-:Y:S01]  /*8010*/  IMAD R11, R11, UR77, RZ ;  /* 0x0000004d0b0b7c24 */ /* 0x000fe2000f8e02ff */
[----:B--2---:R-:W-:Y:S01]  /*8020*/  SHF.R.U32.HI R5, RZ, 0x8, R12 ;  /* 0x00000008ff057819 */ /* 0x004fe2000001160c */
[----:B------:R-:W-:-:S06]  /*8030*/  IMAD R12, R3, UR77, RZ ;  /* 0x0000004d030c7c24 */ /* 0x000fcc000f8e02ff */
[----:B------:R-:W2:Y:S01]  /*8040*/  LDL.LU R12, [R1+0xab4] ;  /* 0x000ab400010c7983 */ /* 0x000ea20000300800 */
[----:B------:R-:W-:-:S03]  /*8050*/  SGXT.U32 R5, R5, 0x1 ;  /* 0x000000010505781a */ /* 0x000fc60000000000 */
[----:B------:R-:W3:Y:S04]  /*8060*/  LDL.LU R11, [R1+0xab0] ;  /* 0x000ab000010b7983 */ /* 0x000ee80000300800 */
[----:B------:R-:W4:Y:S01]  /*8070*/  LDL.LU R10, [R1+0xaac] ;  /* 0x000aac00010a7983 */ /* 0x000f220000300800 */
[----:B------:R-:W-:Y:S01]  /*8080*/  IMAD R22, R22, UR77, RZ ;  /* 0x0000004d16167c24 */ /* 0x000fe2000f8e02ff */
[----:B------:R-:W-:Y:S01]  /*8090*/  LOP3.LUT R5, R5, 0x6e, RZ, 0xfc, !PT ;  /* 0x0000006e05057812 */ /* 0x000fe200078efcff */
[----:B------:R-:W-:Y:S02]  /*80a0*/  IMAD R23, R23, UR77, RZ ;  /* 0x0000004d17177c24 */ /* 0x000fe4000f8e02ff */
[----:B------:R-:W-:Y:S02]  /*80b0*/  IMAD R0, R0, UR77, RZ ;  /* 0x0000004d00007c24 */ /* 0x000fe4000f8e02ff */
[----:B------:R-:W4:Y:S01]  /*80c0*/  LDL.LU R22, [R1+0xaa8] ;  /* 0x000aa80001167983 */ /* 0x000f220000300800 */
[----:B------:R-:W-:-:S03]  /*80d0*/  IMAD R5, R5, UR77, RZ ;  /* 0x0000004d05057c24 */ /* 0x000fc6000f8e02ff */
[----:B------:R0:W-:Y:S01]  /*80e0*/  STL [R1+0xa2c], R23 ;  /* 0x000a2c1701007387 */ /* 0x0001e20000100800 */
[----:B------:R-:W-:-:S03]  /*80f0*/  IMAD R16, R16, UR77, RZ ;  /* 0x0000004d10107c24 */ /* 0x000fc6000f8e02ff */
[----:B0-----:R-:W4:Y:S04]  /*8100*/  LDL.LU R23, [R1+0xaa4] ;  /* 0x000aa40001177983 */ /* 0x001f280000300800 */
[----:B------:R-:W-:Y:S04]  /*8110*/  STL [R1+0xa28], R5 ;  /* 0x000a280501007387 */ /* 0x000fe80000100800 */
[----:B------:R0:W-:Y:S04]  /*8120*/  STL [R1+0xa24], R0 ;  /* 0x000a240001007387 */ /* 0x0001e80000100800 */
[----:B0-----:R-:W4:Y:S04]  /*8130*/  LDL.LU R0, [R1+0xaa0] ;  /* 0x000aa00001007983 */ /* 0x001f280000300800 */
[----:B------:R0:W-:Y:S04]  /*8140*/  STL [R1+0xa20], R16 ;  /* 0x000a201001007387 */ /* 0x0001e80000100800 */
[----:B0-----:R-:W4:Y:S01]  /*8150*/  LDL.LU R16, [R1+0xa9c] ;  /* 0x000a9c0001107983 */ /* 0x001f220000300800 */
[----:B------:R-:W0:Y:S01]  /*8160*/  S2R R5, SR_TID.X ;  /* 0x0000000000057919 */ /* 0x000e220000002100 */
[----:B------:R-:W-:-:S02]  /*8170*/  IMAD R9, R9, UR77, RZ ;  /* 0x0000004d09097c24 */ /* 0x000fc4000f8e02ff */
[----:B------:R-:W-:Y:S02]  /*8180*/  IMAD R8, R8, UR77, RZ ;  /* 0x0000004d08087c24 */ /* 0x000fe4000f8e02ff */
[----:B------:R-:W-:Y:S01]  /*8190*/  IMAD R7, R7, UR77, RZ ;  /* 0x0000004d07077c24 */ /* 0x000fe2000f8e02ff */
[----:B------:R1:W-:Y:S01]  /*81a0*/  STL [R1+0xa1c], R9 ;  /* 0x000a1c0901007387 */ /* 0x0003e20000100800 */
[----:B------:R-:W-:Y:S02]  /*81b0*/  IMAD R29, R29, UR77, RZ ;  /* 0x0000004d1d1d7c24 */ /* 0x000fe4000f8e02ff */
[----:B------:R-:W-:Y:S02]  /*81c0*/  IMAD R28, R28, UR77, RZ ;  /* 0x0000004d1c1c7c24 */ /* 0x000fe4000f8e02ff */
[----:B------:R-:W-:Y:S02]  /*81d0*/  IMAD R27, R27, UR77, RZ ;  /* 0x0000004d1b1b7c24 */ /* 0x000fe4000f8e02ff */
[----:B------:R-:W-:Y:S01]  /*81e0*/  IMAD R26, R26, UR77, RZ ;  /* 0x0000004d1a1a7c24 */ /* 0x000fe2000f8e02ff */
[----:B-1----:R-:W4:Y:S04]  /*81f0*/  LDL.LU R9, [R1+0xa98] ;  /* 0x000a980001097983 */ /* 0x002f280000300800 */
[----:B------:R-:W4:Y:S01]  /*8200*/  LDL.LU R8, [R1+0xa94] ;  /* 0x000a940001087983 */ /* 0x000f220000300800 */
[----:B0-----:R-:W-:-:S04]  /*8210*/  SHF.R.U32.HI R5, RZ, 0x8, R5 ;  /* 0x00000008ff057819 */ /* 0x001fc80000011605 */
[----:B------:R-:W-:Y:S01]  /*8220*/  SGXT.U32 R5, R5, 0x1 ;  /* 0x000000010505781a */ /* 0x000fe20000000000 */
[----:B------:R0:W-:Y:S03]  /*8230*/  STL [R1+0xa14], R7 ;  /* 0x000a140701007387 */ /* 0x0001e60000100800 */
[----:B------:R-:W-:-:S05]  /*8240*/  LOP3.LUT R5, R5, 0x5a, RZ, 0xfc, !PT ;  /* 0x0000005a05057812 */ /* 0x000fca00078efcff */
[----:B------:R-:W-:Y:S01]  /*8250*/  IMAD R5, R5, UR77, RZ ;  /* 0x0000004d05057c24 */ /* 0x000fe2000f8e02ff */
[----:B0-----:R-:W4:Y:S04]  /*8260*/  LDL.LU R7, [R1+0xa90] ;  /* 0x000a900001077983 */ /* 0x001f280000300800 */
[----:B------:R-:W4:Y:S04]  /*8270*/  LDL.LU R29, [R1+0xa8c] ;  /* 0x000a8c00011d7983 */ /* 0x000f280000300800 */
[----:B------:R0:W-:Y:S04]  /*8280*/  STL [R1+0xa0c], R28 ;  /* 0x000a0c1c01007387 */ /* 0x0001e80000100800 */
[----:B0-----:R-:W4:Y:S04]  /*8290*/  LDL.LU R28, [R1+0xa88] ;  /* 0x000a8800011c7983 */ /* 0x001f280000300800 */
[----:B------:R0:W-:Y:S04]  /*82a0*/  STL [R1+0xa08], R27 ;  /* 0x000a081b01007387 */ /* 0x0001e80000100800 */
[----:B0-----:R-:W4:Y:S04]  /*82b0*/  LDL.LU R27, [R1+0xa84] ;  /* 0x000a8400011b7983 */ /* 0x001f280000300800 */
[----:B------:R-:W4:Y:S04]  /*82c0*/  LDL.LU R26, [R1+0xa80] ;  /* 0x000a8000011a7983 */ /* 0x000f280000300800 */
[----:B------:R0:W-:Y:S02]  /*82d0*/  STL [R1+0xa00], R5 ;  /* 0x000a000501007387 */ /* 0x0001e40000100800 */
[----:B0-----:R-:W0:Y:S01]  /*82e0*/  S2R R5, SR_TID.X ;  /* 0x0000000000057919 */ /* 0x001e220000002100 */
[----:B------:R-:W-:-:S02]  /*82f0*/  IMAD R25, R25, UR77, RZ ;  /* 0x0000004d19197c24 */ /* 0x000fc4000f8e02ff */
[----:B------:R-:W-:Y:S02]  /*8300*/  IMAD R24, R24, UR77, RZ ;  /* 0x0000004d18187c24 */ /* 0x000fe4000f8e02ff */
[----:B------:R-:W-:Y:S02]  /*8310*/  IMAD R21, R21, UR77, RZ ;  /* 0x0000004d15157c24 */ /* 0x000fe4000f8e02ff */
[----:B------:R-:W-:Y:S01]  /*8320*/  IMAD R20, R20, UR77, RZ ;  /* 0x0000004d14147c24 */ /* 0x000fe2000f8e02ff */
[----:B------:R-:W4:Y:S01]  /*8330*/  LDL.LU R25, [R1+0xa7c] ;  /* 0x000a7c0001197983 */ /* 0x000f220000300800 */
[----:B------:R-:W-:Y:S02]  /*8340*/  IMAD R19, R19, UR77, RZ ;  /* 0x0000004d13137c24 */ /* 0x000fe4000f8e02ff */
[----:B------:R-:W-:Y:S01]  /*8350*/  IMAD R18, R18, UR77, RZ ;  /* 0x0000004d12127c24 */ /* 0x000fe2000f8e02ff */
[----:B------:R1:W-:Y:S01]  /*8360*/  STL [R1+0x9f8], R24 ;  /* 0x0009f81801007387 */ /* 0x0003e20000100800 */
[----:B------:R-:W-:Y:S01]  /*8370*/  LOP3.LUT R13, R13, 0x44, RZ, 0xfc, !PT ;  /* 0x000000440d0d7812 */ /* 0x000fe200078efcff */
[----:B------:R-:W-:-:S02]  /*8380*/  IMAD R17, R17, UR77, RZ ;  /* 0x0000004d11117c24 */ /* 0x000fc4000f8e02ff */
[----:B------:R-:W-:Y:S01]  /*8390*/  IMAD R15, R15, UR77, RZ ;  /* 0x0000004d0f0f7c24 */ /* 0x000fe2000f8e02ff */
[----:B-1----:R-:W4:Y:S04]  /*83a0*/  LDL.LU R24, [R1+0xa78] ;  /* 0x000a780001187983 */ /* 0x002f280000300800 */
[----:B------:R-:W4:Y:S01]  /*83b0*/  LDL.LU R21, [R1+0xa74] ;  /* 0x000a740001157983 */ /* 0x000f220000300800 */
[----:B0-----:R-:W-:-:S04]  /*83c0*/  SHF.R.U32.HI R5, RZ, 0x8, R5 ;  /* 0x00000008ff057819 */ /* 0x001fc80000011605 */
[----:B------:R-:W-:-:S04]  /*83d0*/  SGXT.U32 R5, R5, 0x1 ;  /* 0x000000010505781a */ /* 0x000fc80000000000 */
[----:B------:R-:W-:Y:S01]  /*83e0*/  LOP3.LUT R5, R5, 0x46, RZ, 0xfc, !PT ;  /* 0x0000004605057812 */ /* 0x000fe200078efcff */
[----:B------:R0:W-:Y:S04]  /*83f0*/  STL [R1+0x9f0], R20 ;  /* 0x0009f01401007387 */ /* 0x0001e80000100800 */
[----:B------:R-:W-:Y:S01]  /*8400*/  IMAD R5, R5, UR77, RZ ;  /* 0x0000004d05057c24 */ /* 0x000fe2000f8e02ff */
[----:B------:R-:W-:Y:S01]  /*8410*/  SHF.R.U32.HI R5, RZ, 0x8, R4 ;  /* 0x00000008ff057819 */ /* 0x000fe20000011604 */
[----:B------:R-:W-:-:S03]  /*8420*/  IMAD R14, R14, UR77, RZ ;  /* 0x0000004d0e0e7c24 */ /* 0x000fc6000f8e02ff */
[----:B------:R-:W-:Y:S01]  /*8430*/  SGXT.U32 R5, R5, 0x1 ;  /* 0x000000010505781a */ /* 0x000fe20000000000 */
[----:B0-----:R-:W4:Y:S01]  /*8440*/  LDL.LU R20, [R1+0xa70] ;  /* 0x000a700001147983 */ /* 0x001f220000300800 */
[----:B------:R-:W-:-:S03]  /*8450*/  IMAD R13, R13, UR77, RZ ;  /* 0x0000004d0d0d7c24 */ /* 0x000fc6000f8e02ff */
[----:B------:R-:W4:Y:S01]  /*8460*/  LDL.LU R19, [R1+0xa6c] ;  /* 0x000a6c0001137983 */ /* 0x000f220000300800 */
[----:B------:R-:W-:-:S03]  /*8470*/  LOP3.LUT R5, R5, 0x3c, RZ, 0xfc, !PT ;  /* 0x0000003c05057812 */ /* 0x000fc600078efcff */
[----:B------:R0:W-:Y:S01]  /*8480*/  STL [R1+0x9e8], R18 ;  /* 0x0009e81201007387 */ /* 0x0001e20000100800 */
[----:B------:R-:W-:Y:S01]  /*8490*/  SHF.R.U32.HI R4, RZ, 0x8, R4 ;  /* 0x00000008ff047819 */ /* 0x000fe20000011604 */
[----:B------:R-:W-:Y:S02]  /*84a0*/  IMAD R5, R5, UR77, RZ ;  /* 0x0000004d05057c24 */ /* 0x000fe4000f8e02ff */
[----:B0-----:R-:W4:Y:S04]  /*84b0*/  LDL.LU R18, [R1+0xa68] ;  /* 0x000a680001127983 */ /* 0x001f280000300800 */
[----:B------:R0:W-:Y:S01]  /*84c0*/  STL [R1+0x9e4], R17 ;  /* 0x0009e41101007387 */ /* 0x0001e20000100800 */
[----:B------:R-:W-:-:S03]  /*84d0*/  SGXT.U32 R4, R4, 0x1 ;  /* 0x000000010404781a */ /* 0x000fc60000000000 */
[----:B0-----:R-:W4:Y:S04]  /*84e0*/  LDL.LU R17, [R1+0xa64] ;  /* 0x000a640001117983 */ /* 0x001f280000300800 */
[----:B------:R-:W4:Y:S04]  /*84f0*/  LDL.LU R15, [R1+0xa60] ;  /* 0x000a6000010f7983 */ /* 0x000f280000300800 */
[----:B------:R0:W-:Y:S04]  /*8500*/  STL [R1+0x9dc], R14 ;  /* 0x0009dc0e01007387 */ /* 0x0001e80000100800 */
[----:B0-----:R-:W4:Y:S04]  /*8510*/  LDL.LU R14, [R1+0xa5c] ;  /* 0x000a5c00010e7983 */ /* 0x001f280000300800 */
[----:B------:R0:W-:Y:S04]  /*8520*/  STL [R1+0x9d4], R13 ;  /* 0x0009d40d01007387 */ /* 0x0001e80000100800 */
[----:B0-----:R-:W4:Y:S01]  /*8530*/  LDL.LU R13, [R1+0xa58] ;  /* 0x000a5800010d7983 */ /* 0x001f220000300800 */
[----:B--2---:R-:W-:-:S02]  /*8540*/  IMAD R12, R12, UR77, RZ ;  /* 0x0000004d0c0c7c24 */ /* 0x004fc4000f8e02ff */
[----:B---3--:R-:W-:-:S04]  /*8550*/  IMAD R11, R11, UR77, RZ ;  /* 0x0000004d0b0b7c24 */ /* 0x008fc8000f8e02ff */
[----:B------:R-:W2:Y:S01]  /*8560*/  LDL.LU R12, [R1+0xa54] ;  /* 0x000a5400010c7983 */ /* 0x000ea20000300800 */
[----:B----4-:R-:W-:-:S03]  /*8570*/  IMAD R10, R10, UR77, RZ ;  /* 0x0000004d0a0a7c24 */ /* 0x010fc6000f8e02ff */
[----:B------:R0:W-:Y:S01]  /*8580*/  STL [R1+0x9cc], R11 ;  /* 0x0009cc0b01007387 */ /* 0x0001e20000100800 */
[----:B------:R-:W-:-:S03]  /*8590*/  IMAD R22, R22, UR77, RZ ;  /* 0x0000004d16167c24 */ /* 0x000fc6000f8e02ff */
[----:B0-----:R-:W3:Y:S04]  /*85a0*/  LDL.LU R11, [R1+0xa50] ;  /* 0x000a5000010b7983 */ /* 0x001ee80000300800 */
[----:B------:R-:W4:Y:S04]  /*85b0*/  LDL.LU R10, [R1+0xa4c] ;  /* 0x000a4c00010a7983 */ /* 0x000f280000300800 */
[----:B------:R0:W-:Y:S01]  /*85c0*/  STL [R1+0x9c4], R5 ;  /* 0x0009c40501007387 */ /* 0x0001e20000100800 */
[----:B------:R-:W-:-:S03]  /*85d0*/  IMAD R23, R23, UR77, RZ ;  /* 0x0000004d17177c24 */ /* 0x000fc6000f8e02ff */
[----:B------:R1:W5:Y:S01]  /*85e0*/  LDL.LU R22, [R1+0xa48] ;  /* 0x000a480001167983 */ /* 0x0003620000300800 */
[C---:B0-----:R-:W-:Y:S02]  /*85f0*/  LOP3.LUT R5, R4.reuse, 0x36, RZ, 0xfc, !PT ;  /* 0x0000003604057812 */ /* 0x041fe400078efcff */
[----:B------:R-:W-:-:S03]  /*8600*/  LOP3.LUT R4, R4, 0x34, RZ, 0xfc, !PT ;  /* 0x0000003404047812 */ /* 0x000fc600078efcff */
[----:B------:R-:W-:Y:S01]  /*8610*/  IMAD R5, R5, UR77, RZ ;  /* 0x0000004d05057c24 */ /* 0x000fe2000f8e02ff */
[----:B------:R-:W-:Y:S01]  /*8620*/  LOP3.LUT R5, R3, 0x30, RZ, 0xfc, !PT ;  /* 0x0000003003057812 */ /* 0x000fe200078efcff */
[----:B------:R-:W-:Y:S01]  /*8630*/  IMAD R4, R4, UR77, RZ ;  /* 0x0000004d04047c24 */ /* 0x000fe2000f8e02ff */
[----:B------:R0:W-:Y:S01]  /*8640*/  STL [R1+0x9bc], R23 ;  /* 0x0009bc1701007387 */ /* 0x0001e20000100800 */
[----:B------:R-:W-:Y:S02]  /*8650*/  IMAD R0, R0, UR77, RZ ;  /* 0x0000004d00007c24 */ /* 0x000fe4000f8e02ff */
[----:B------:R-:W-:Y:S01]  /*8660*/  IMAD R5, R5, UR77, RZ ;  /* 0x0000004d05057c24 */ /* 0x000fe2000f8e02ff */
[----:B0-----:R1:W5:Y:S04]  /*8670*/  LDL.LU R23, [R1+0xa44] ;  /* 0x000a440001177983 */ /* 0x0013680000300800 */
[----:B------:R0:W-:Y:S04]  /*8680*/  STL [R1+0x9b4], R4 ;  /* 0x0009b40401007387 */ /* 0x0001e80000100800 */
[----:B------:R-:W4:Y:S01]  /*8690*/  LDL.LU R0, [R1+0xa40] ;  /* 0x000a400001007983 */ /* 0x000f220000300800 */
[----:B0-----:R-:W-:-:S02]  /*86a0*/  LOP3.LUT R4, R3, 0x2e, RZ, 0xfc, !PT ;  /* 0x0000002e03047812 */ /* 0x001fc400078efcff */
[----:B------:R-:W-:Y:S01]  /*86b0*/  LOP3.LUT R3, R3, 0x2c, RZ, 0xfc, !PT ;  /* 0x0000002c03037812 */ /* 0x000fe200078efcff */
[----:B------:R0:W-:Y:S02]  /*86c0*/  STL [R1+0x9ac], R5 ;  /* 0x0009ac0501007387 */ /* 0x0001e40000100800 */
[----:B0-----:R-:W-:Y:S02]  /*86d0*/  IMAD R5, R4, UR77, RZ ;  /* 0x0000004d04057c24 */ /* 0x001fe4000f8e02ff */
[----:B------:R-:W-:Y:S02]  /*86e0*/  IMAD R4, R3, UR77, RZ ;  /* 0x0000004d03047c24 */ /* 0x000fe4000f8e02ff */
[----:B------:R-:W-:Y:S02]  /*86f0*/  IMAD R3, R16, UR77, RZ ;  /* 0x0000004d10037c24 */ /* 0x000fe4000f8e02ff */
[----:B------:R-:W4:Y:S01]  /*8700*/  LDL R16, [R1+0x3a0] ;  /* 0x0003a00001107983 */ /* 0x000f220000100800 */
[----:B------:R-:W-:-:S02]  /*8710*/  R2UR UR10, R6 ;  /* 0x00000000060a72ca */ /* 0x000fc400000e0000 */
[----:B------:R-:W0:Y:S01]  /*8720*/  S2R R6, SR_TID.X ;  /* 0x0000000000067919 */ /* 0x000e220000002100 */
[----:B------:R1:W-:Y:S01]  /*8730*/  STL [R1+0x9a4], R4 ;  /* 0x0009a40401007387 */ /* 0x0003e20000100800 */
[----:B------:R-:W-:Y:S02]  /*8740*/  IMAD R3, R8, UR77, RZ ;  /* 0x0000004d08037c24 */ /* 0x000fe4000f8e02ff */
[----:B-1----:R-:W-:-:S05]  /*8750*/  IMAD R4, R9, UR77, RZ ;  /* 0x0000004d09047c24 */ /* 0x002fca000f8e02ff */
[----:B------:R1:W-:Y:S01]  /*8760*/  STL [R1+0x99c], R4 ;  /* 0x00099c0401007387 */ /* 0x0003e20000100800 */
[C---:B0-----:R-:W-:Y:S02]  /*8770*/  LOP3.LUT R2, R6.reuse, 0x7f, RZ, 0xc0, !PT ;  /* 0x0000007f06027812 */ /* 0x041fe400078ec0ff */
[----:B------:R-:W-:-:S03]  /*8780*/  LOP3.LUT P0, RZ, R6, 0x100, RZ, 0xc0, !PT ;  /* 0x0000010006ff7812 */ /* 0x000fc6000780c0ff */
[----:B------:R-:W-:Y:S01]  /*8790*/  IMAD R2, R2, UR75, RZ ;  /* 0x0000004b02027c24 */ /* 0x000fe2000f8e02ff */
[----:B------:R-:W-:-:S04]  /*87a0*/  SEL R2, RZ, 0x108, !P0 ;  /* 0x00000108ff027807 */ /* 0x000fc80004000000 */
[----:B------:R-:W-:-:S04]  /*87b0*/  LOP3.LUT R2, R2, 0xff, R6, 0x78, !PT ;  /* 0x000000ff02027812 */ /* 0x000fc800078e7806 */
[C---:B-1----:R-:W-:Y:S02]  /*87c0*/  LOP3.LUT R4, R2.reuse, 0x30, RZ, 0x3c, !PT ;  /* 0x0000003002047812 */ /* 0x042fe400078e3cff */
[C---:B------:R-:W-:Y:S02]  /*87d0*/  LOP3.LUT R3, R2.reuse, 0x40, RZ, 0x3c, !PT ;  /* 0x0000004002037812 */ /* 0x040fe400078e3cff */
[C---:B------:R-:W-:Y:S02]  /*87e0*/  LOP3.LUT R5, R2.reuse, 0x50, RZ, 0x3c, !PT ;  /* 0x0000005002057812 */ /* 0x040fe400078e3cff */
[C---:B------:R-:W-:Y:S02]  /*87f0*/  LOP3.LUT R4, R2.reuse, 0x60, RZ, 0x3c, !PT ;  /* 0x0000006002047812 */ /* 0x040fe400078e3cff */
[----:B------:R-:W-:Y:S01]  /*8800*/  LOP3.LUT R3, R2, 0x70, RZ, 0x3c, !PT ;  /* 0x0000007002037812 */ /* 0x000fe200078e3cff */
[----:B------:R-:W-:Y:S02]  /*8810*/  IMAD R2, R7, UR77, RZ ;  /* 0x0000004d07027c24 */ /* 0x000fe4000f8e02ff */
[----:B------:R-:W-:-:S02]  /*8820*/  IMAD R4, R29, UR77, RZ ;  /* 0x0000004d1d047c24 */ /* 0x000fc4000f8e02ff */
[----:B------:R0:W-:Y:S01]  /*8830*/  STL [R1+0x3d4], R3 ;  /* 0x0003d40301007387 */ /* 0x0001e20000100800 */
[----:B------:R-:W-:-:S03]  /*8840*/  IMAD R4, R26, UR77, RZ ;  /* 0x0000004d1a047c24 */ /* 0x000fc6000f8e02ff */
[----:B------:R1:W-:Y:S01]  /*8850*/  STL [R1+0x994], R2 ;  /* 0x0009940201007387 */ /* 0x0003e20000100800 */
[----:B0-----:R-:W-:Y:S02]  /*8860*/  IMAD R3, R28, UR77, RZ ;  /* 0x0000004d1c037c24 */ /* 0x001fe4000f8e02ff */
[----:B-1----:R-:W-:-:S03]  /*8870*/  IMAD R2, R27, UR77, RZ ;  /* 0x0000004d1b027c24 */ /* 0x002fc6000f8e02ff */
[----:B------:R0:W-:Y:S04]  /*8880*/  STL [R1+0x98c], R3 ;  /* 0x00098c0301007387 */ /* 0x0001e80000100800 */
[----:B------:R1:W-:Y:S01]  /*8890*/  STL [R1+0x984], R4 ;  /* 0x0009840401007387 */ /* 0x0003e20000100800 */
[----:B0-----:R-:W-:Y:S02]  /*88a0*/  IMAD R3, R25, UR77, RZ ;  /* 0x0000004d19037c24 */ /* 0x001fe4000f8e02ff */
[----:B------:R-:W-:Y:S02]  /*88b0*/  IMAD R2, R24, UR77, RZ ;  /* 0x0000004d18027c24 */ /* 0x000fe4000f8e02ff */
[----:B-1----:R-:W-:-:S03]  /*88c0*/  IMAD R4, R21, UR77, RZ ;  /* 0x0000004d15047c24 */ /* 0x002fc6000f8e02ff */
[----:B------:R0:W-:Y:S01]  /*88d0*/  STL [R1+0x97c], R2 ;  /* 0x00097c0201007387 */ /* 0x0001e20000100800 */
[----:B------:R-:W-:Y:S02]  /*88e0*/  IMAD R3, R20, UR77, RZ ;  /* 0x0000004d14037c24 */ /* 0x000fe4000f8e02ff */
[----:B0-----:R-:W-:-:S03]  /*88f0*/  IMAD R2, R19, UR77, RZ ;  /* 0x0000004d13027c24 */ /* 0x001fc6000f8e02ff */
[----:B------:R0:W-:Y:S01]  /*8900*/  STL [R1+0x974], R3 ;  /* 0x0009740301007387 */ /* 0x0001e20000100800 */
[----:B------:R-:W-:-:S05]  /*8910*/  IMAD R4, R18, UR77, RZ ;  /* 0x0000004d12047c24 */ /* 0x000fca000f8e02ff */
[----:B------:R1:W-:Y:S01]  /*8920*/  STL [R1+0x96c], R4 ;  /* 0x00096c0401007387 */ /* 0x0003e20000100800 */
[----:B------:R-:W-:Y:S02]  /*8930*/  IMAD R2, R15, UR77, RZ ;  /* 0x0000004d0f027c24 */ /* 0x000fe4000f8e02ff */
[----:B0-----:R-:W-:-:S03]  /*8940*/  IMAD R3, R17, UR77, RZ ;  /* 0x0000004d11037c24 */ /* 0x001fc6000f8e02ff */
[----:B------:R2:W-:Y:S01]  /*8950*/  STL [R1+0x964], R2 ;  /* 0x0009640201007387 */ /* 0x0005e20000100800 */
[----:B-1----:R-:W-:Y:S02]  /*8960*/  IMAD R4, R14, UR77, RZ ;  /* 0x0000004d0e047c24 */ /* 0x002fe4000f8e02ff */
[----:B------:R-:W-:-:S05]  /*8970*/  IMAD R3, R13, UR77, RZ ;  /* 0x0000004d0d037c24 */ /* 0x000fca000f8e02ff */
[----:B------:R4:W-:Y:S01]  /*8980*/  STL [R1+0x95c], R3 ;  /* 0x00095c0301007387 */ /* 0x0009e20000100800 */
[----:B------:R-:W-:Y:S01]  /*8990*/  USHF.R.S32.HI UR6, URZ, 0x1f, UR5 ;  /* 0x0000001fff067899 */ /* 0x000fe20008011405 */
[----:B--2---:R-:W-:Y:S02]  /*89a0*/  IMAD R2, R12, UR77, RZ ;  /* 0x0000004d0c027c24 */ /* 0x004fe4000f8e02ff */
[----:B---3--:R-:W-:-:S05]  /*89b0*/  IMAD R4, R11, UR77, RZ ;  /* 0x0000004d0b047c24 */ /* 0x008fca000f8e02ff */
[----:B------:R0:W-:Y:S01]  /*89c0*/  STL [R1+0x954], R4 ;  /* 0x0009540401007387 */ /* 0x0001e20000100800 */
[----:B------:R-:W-:Y:S01]  /*89d0*/  ULEA.HI UR6, UR6, UR5, URZ, 0x7 ;  /* 0x0000000506067291 */ /* 0x000fe2000f8f38ff */
[----:B----4-:R-:W-:Y:S01]  /*89e0*/  IMAD R3, R10, UR77, RZ ;  /* 0x0000004d0a037c24 */ /* 0x010fe2000f8e02ff */
[----:B------:R-:W-:Y:S01]  /*89f0*/  USHF.L.U32 UR5, UR75, 0x7, URZ ;  /* 0x000000074b057899 */ /* 0x000fe200080006ff */
[----:B------:R-:W1:Y:S01]  /*8a00*/  LDCU UR11, c[0x0][0x3a0] ;  /* 0x00007400ff0b77ac */ /* 0x000e620008000800 */
[----:B------:R-:W-:Y:S01]  /*8a10*/  USHF.L.U32 UR75, UR77, 0x7, URZ ;  /* 0x000000074d4b7899 */ /* 0x000fe200080006ff */
[----:B------:R-:W-:Y:S02]  /*8a20*/  LOP3.LUT R2, R0, 0x210, RZ, 0x3c, !PT ;  /* 0x0000021000027812 */ /* 0x000fe400078e3cff */
[----:B------:R-:W-:-:S05]  /*8a30*/  LOP3.LUT R2, R16, 0x40, RZ, 0x3c, !PT ;  /* 0x0000004010027812 */ /* 0x000fca00078e3cff */
[----:B------:R2:W-:Y:S01]  /*8a40*/  STL [R1+0x948], R2 ;  /* 0x0009480201007387 */ /* 0x0005e20000100800 */
[C---:B0-----:R-:W-:Y:S02]  /*8a50*/  LOP3.LUT R4, R0.reuse, 0x40, RZ, 0x3c, !PT ;  /* 0x0000004000047812 */ /* 0x041fe400078e3cff */
[----:B------:R-:W-:Y:S01]  /*8a60*/  LOP3.LUT R3, R0, 0x250, RZ, 0x3c, !PT ;  /* 0x0000025000037812 */ /* 0x000fe200078e3cff */
[----:B-1----:R-:W-:-:S12]  /*8a70*/  USHF.R.S32.HI UR6, URZ, 0x7, UR6 ;  /* 0x00000007ff067899 */ /* 0x002fd80008011406 */
.L_x_1:
[----:B0-----:R-:W0:Y:S01]  /*8a80*/  S2R R12, SR_TID.X ;  /* 0x00000000000c7919 */ /* 0x001e220000002100 */
[----:B------:R-:W1:Y:S01]  /*8a90*/  LDCU UR77, c[0x0][0x3a8] ;  /* 0x00007500ff4d77ac */ /* 0x000e620008000800 */
[----:B--2---:R-:W2:Y:S01]  /*8aa0*/  S2R R2, SR_TID.X ;  /* 0x0000000000027919 */ /* 0x004ea20000002100 */
[----:B------:R-:W-:Y:S04]  /*8ab0*/  STL [R1+0x1958], R11 ;  /* 0x0019580b01007387 */ /* 0x000fe80000100800 */
[----:B------:R-:W-:Y:S04]  /*8ac0*/  STL [R1+0x1960], R11 ;  /* 0x0019600b01007387 */ /* 0x000fe80000100800 */
[----:B------:R-:W-:Y:S04]  /*8ad0*/  STL [R1+0x1968], R11 ;  /* 0x0019680b01007387 */ /* 0x000fe80000100800 */
[----:B------:R-:W-:Y:S04]  /*8ae0*/  STL [R1+0x196c], R11 ;  /* 0x00196c0b01007387 */ /* 0x000fe80000100800 */
[----:B------:R-:W-:Y:S04]  /*8af0*/  STL [R1+0x1974], R11 ;  /* 0x0019740b01007387 */ /* 0x000fe80000100800 */
[----:B------:R-:W-:Y:S01]  /*8b00*/  STL [R1+0x197c], R11 ;  /* 0x00197c0b01007387 */ /* 0x000fe20000100800 */
[----:B0-----:R-:W-:-:S03]  /*8b10*/  SHF.R.U32.HI R13, RZ, 0x8, R12 ;  /* 0x00000008ff0d7819 */ /* 0x001fc6000001160c */
[----:B------:R-:W-:Y:S01]  /*8b20*/  STL [R1+0x1984], R11 ;  /* 0x0019840b01007387 */ /* 0x000fe20000100800 */
[----:B--2---:R-:W-:-:S03]  /*8b30*/  SHF.R.U32.HI R4, RZ, 0x8, R2 ;  /* 0x00000008ff047819 */ /* 0x004fc60000011602 */
[----:B------:R-:W-:Y:S01]  /*8b40*/  STL [R1+0x198c], R11 ;  /* 0x00198c0b01007387 */ /* 0x000fe20000100800 */
[----:B------:R-:W-:Y:S02]  /*8b50*/  SGXT.U32 R13, R13, 0x1 ;  /* 0x000000010d0d781a */ /* 0x000fe40000000000 */
[----:B------:R-:W-:Y:S01]  /*8b60*/  SGXT.U32 R4, R4, 0x1 ;  /* 0x000000010404781a */ /* 0x000fe20000000000 */
[----:B------:R-:W-:Y:S01]  /*8b70*/  STL [R1+0x1994], R11 ;  /* 0x0019940b01007387 */ /* 0x000fe20000100800 */
[C---:B------:R-:W-:Y:S02]  /*8b80*/  LOP3.LUT R3, R13.reuse, 0x78, RZ, 0xfc, !PT ;  /* 0x000000780d037812 */ /* 0x040fe400078efcff */
[----:B------:R-:W-:Y:S01]  /*8b90*/  ISETP.GE.AND P4, PT, R13, UR11, PT ;  /* 0x0000000b0d007c0c */ /* 0x000fe2000bf86270 */
[C---:B-1----:R-:W-:Y:S01]  /*8ba0*/  IMAD R5, R4.reuse, UR77, RZ ;  /* 0x0000004d04057c24 */ /* 0x042fe2000f8e02ff */
[----:B------:R-:W-:Y:S01]  /*8bb0*/  ISETP.GE.AND P3, PT, R3, UR11, PT ;  /* 0x0000000b03007c0c */ /* 0x000fe2000bf66270 */
[----:B------:R0:W-:Y:S01]  /*8bc0*/  STL [R1+0x199c], R11 ;  /* 0x00199c0b01007387 */ /* 0x0001e20000100800 */
[----:B------:R-:W-:Y:S01]  /*8bd0*/  LOP3.LUT R3, R4, 0x2, RZ, 0xfc, !PT ;  /* 0x0000000204037812 */ /* 0x000fe200078efcff */
[----:B------:R-:W1:Y:S01]  /*8be0*/  LDCU UR77, c[0x0][0x3a8] ;  /* 0x00007500ff4d77ac */ /* 0x000e620008000800 */
[----:B-----5:R-:W-:Y:S01]  /*8bf0*/  IADD3 R2, P0, PT, R5, R23, RZ ;  /* 0x0000001705027210 */ /* 0x020fe20007f1e0ff */
[----:B------:R-:W-:Y:S01]  /*8c00*/  STL [R1+0x1954], R7 ;  /* 0x0019540701007387 */ /* 0x000fe20000100800 */
[----:B------:R-:W-:-:S02]  /*8c10*/  ISETP.GE.AND P2, PT, R3, UR11, PT ;  /* 0x0000000b03007c0c */ /* 0x000fc4000bf46270 */
[----:B------:R-:W-:Y:S01]  /*8c20*/  LEA.HI.X.SX32 R3, R5, R22, 0x1, P0 ;  /* 0x0000001605037211 */ /* 0x000fe200000f0eff */
[----:B------:R-:W-:Y:S01]  /*8c30*/  STL [R1+0x195c], R7 ;  /* 0x00195c0701007387 */ /* 0x000fe20000100800 */
[----:B------:R-:W-:Y:S02]  /*8c40*/  LOP3.LUT R4, R13, 0x7a, RZ, 0xfc, !PT ;  /* 0x0000007a0d047812 */ /* 0x000fe400078efcff */
[----:B0-----:R-:W-:Y:S01]  /*8c50*/  PRMT R11, RZ, 0x7610, R11 ;  /* 0x00007610ff0b7816 */ /* 0x001fe2000000000b */
[----:B------:R-:W-:Y:S01]  /*8c60*/  STL [R1+0x1964], R7 ;  /* 0x0019640701007387 */ /* 0x000fe20000100800 */
[----:B------:R-:W-:-:S03]  /*8c70*/  ISETP.GE.AND P0, PT, R4, UR11, PT ;  /* 0x0000000b04007c0c */ /* 0x000fc6000bf06270 */
[----:B------:R-:W-:Y:S04]  /*8c80*/  STL [R1+0x1970], R7 ;  /* 0x0019700701007387 */ /* 0x000fe80000100800 */
[----:B------:R-:W2:Y:S04]  /*8c90*/  @!P4 LDG.E.U8 R11, desc[UR8][R2.64] ;  /* 0x00000008020bc981 */ /* 0x000ea8000c1e1100 */
        /* <DEDUP_REMOVED lines=35> */
[----:B------:R-:W-:Y:S01]  /*8ed0*/  STL [R1+0x18dc], R0 ;  /* 0x0018dc0001007387 */ /* 0x000fe20000100800 */
[----:B------:R-:W0:Y:S02]  /*8ee0*/  S2R R8, SR_TID.X ;  /* 0x0000000000087919 */ /* 0x000e240000002100 */
[----:B0-----:R-:W-:-:S04]  /*8ef0*/  SHF.R.U32.HI R8, RZ, 0x8, R8 ;  /* 0x00000008ff087819 */ /* 0x001fc80000011608 */
[----:B------:R-:W-:-:S04]  /*8f00*/  SGXT.U32 R8, R8, 0x1 ;  /* 0x000000010808781a */ /* 0x000fc80000000000 */
[C---:B------:R-:W-:Y:S02]  /*8f10*/  LOP3.LUT R5, R8.reuse, 0x2, RZ, 0xfc, !PT ;  /* 0x0000000208057812 */ /* 0x040fe400078efcff */
[----:B------:R-:W-:Y:S02]  /*8f20*/  LOP3.LUT R4, R8, 0x4, RZ, 0xfc, !PT ;  /* 0x0000000408047812 */ /* 0x000fe400078efcff */
[----:B------:R-:W0:Y:S01]  /*8f30*/  S2R R8, SR_TID.X ;  /* 0x0000000000087919 */ /* 0x000e220000002100 */
[----:B-1----:R-:W-:Y:S01]  /*8f40*/  IMAD R5, R5, UR77, RZ ;  /* 0x0000004d05057c24 */ /* 0x002fe2000f8e02ff */
[----:B------:R-:W1:Y:S01]  /*8f50*/  LDCU UR77, c[0x0][0x3a8] ;  /* 0x00007500ff4d77ac */ /* 0x000e620008000800 */
[----:B------:R-:W-:-:S03]  /*8f60*/  ISETP.GE.AND P1, PT, R4, UR11, PT ;  /* 0x0000000b04007c0c */ /* 0x000fc6000bf26270 */
[----:B------:R-:W-:Y:S01]  /*8f70*/  IADD3 R4, P6, PT, R5, R23, RZ ;  /* 0x0000001705047210 */ /* 0x000fe20007fde0ff */
[----:B--2---:R2:W-:Y:S04]  /*8f80*/  STL [R1+0xa8], R11 ;  /* 0x0000a80b01007387 */ /* 0x0045e80000100800 */
[----:B--2---:R-:W2:Y:S04]  /*8f90*/  LDL.LU R11, [R1+0x199c] ;  /* 0x00199c00010b7983 */ /* 0x004ea80000300800 */
[----:B------:R-:W3:Y:S01]  /*8fa0*/  LDL R3, [R1+0x954] ;  /* 0x0009540001037983 */ /* 0x000ee20000100800 */
[----:B0-----:R-:W-:-:S04]  /*8fb0*/  SHF.R.U32.HI R5, RZ, 0x8, R8 ;  /* 0x00000008ff057819 */ /* 0x001fc80000011608 */
[----:B------:R-:W-:-:S04]  /*8fc0*/  SGXT.U32 R5, R5, 0x1 ;  /* 0x000000010505781a */ /* 0x000fc80000000000 */
[----:B------:R-:W-:-:S05]  /*8fd0*/  LOP3.LUT R5, R5, 0x2, RZ, 0xfc, !PT ;  /* 0x0000000205057812 */ /* 0x000fca00078efcff */
[----:B-1----:R-:W-:Y:S01]  /*8fe0*/  IMAD R5, R5, UR77, RZ ;  /* 0x0000004d05057c24 */ /* 0x002fe2000f8e02ff */
[----:B------:R-:W0:Y:S01]  /*8ff0*/  LDCU UR77, c[0x0][0x3a8] ;  /* 0x00007500ff4d77ac */ /* 0x000e220008000800 */
[----:B------:R-:W-:-:S03]  /*9000*/  PRMT R7, RZ, 0x7610, R7 ;  /* 0x00007610ff077816 */ /* 0x000fc60000000007 */
[----:B------:R-:W-:-:S05]  /*9010*/  LEA.HI.X.SX32 R5, R5, R22, 0x1, P6 ;  /* 0x0000001605057211 */ /* 0x000fca00030f0eff */
[----:B------:R-:W4:Y:S01]  /*9020*/  @!P2 LDG.E.U8 R7, desc[UR8][R4.64] ;  /* 0x000000080407a981 */ /* 0x000f22000c1e1100 */
[----:B---3--:R-:W-:Y:S02]  /*9030*/  IADD3 R2, P5, PT, R3, R23, RZ ;  /* 0x0000001703027210 */ /* 0x008fe40007fbe0ff */
[----:B------:R-:W1:Y:S01]  /*9040*/  S2R R3, SR_TID.X ;  /* 0x0000000000037919 */ /* 0x000e620000002100 */
[----:B--2---:R-:W-:Y:S02]  /*9050*/  PRMT R11, RZ, 0x7610, R11 ;  /* 0x00007610ff0b7816 */ /* 0x004fe4000000000b */
[----:B-1----:R-:W-:-:S04]  /*9060*/  SHF.R.U32.HI R3, RZ, 0x8, R3 ;  /* 0x00000008ff037819 */ /* 0x002fc80000011603 */
[----:B------:R-:W-:-:S04]  /*9070*/  SGXT.U32 R3, R3, 0x1 ;  /* 0x000000010303781a */ /* 0x000fc80000000000 */
[----:B------:R-:W-:-:S05]  /*9080*/  LOP3.LUT R3, R3, 0x4, RZ, 0xfc, !PT ;  /* 0x0000000403037812 */ /* 0x000fca00078efcff */
[----:B0-----:R-:W-:Y:S01]  /*9090*/  IMAD R3, R3, UR77, RZ ;  /* 0x0000004d03037c24 */ /* 0x001fe2000f8e02ff */
[----:B----4-:R0:W-:Y:S01]  /*90a0*/  STL [R1+0xa0], R7 ;  /* 0x0000a00701007387 */ /* 0x0101e20000100800 */
[----:B------:R-:W-:Y:S01]  /*90b0*/  SHF.R.U32.HI R8, RZ, 0x8, R8 ;  /* 0x00000008ff087819 */ /* 0x000fe20000011608 */
[----:B------:R-:W1:Y:S02]  /*90c0*/  LDCU UR77, c[0x0][0x3a8] ;  /* 0x00007500ff4d77ac */ /* 0x000e640008000800 */
[----:B------:R-:W-:-:S05]  /*90d0*/  LEA.HI.X.SX32 R3, R3, R22, 0x1, P5 ;  /* 0x0000001603037211 */ /* 0x000fca00028f0eff */
[----:B------:R-:W2:Y:S04]  /*90e0*/  @!P1 LDG.E.U8 R11, desc[UR8][R2.64] ;  /* 0x00000008020b9981 */ /* 0x000ea8000c1e1100 */
[----:B0-----:R-:W3:Y:S01]  /*90f0*/  LDL.LU R7, [R1+0x1998] ;  /* 0x0019980001077983 */ /* 0x001ee20000300800 */
[----:B------:R-:W-:-:S04]  /*9100*/  SGXT.U32 R8, R8, 0x1 ;  /* 0x000000010808781a */ /* 0x000fc80000000000 */
[----:B------:R-:W-:-:S04]  /*9110*/  LOP3.LUT R8, R8, 0x6, RZ, 0xfc, !PT ;  /* 0x0000000608087812 */ /* 0x000fc800078efcff */
[----:B------:R-:W-:Y:S02]  /*9120*/  ISETP.GE.AND P4, PT, R8, UR11, PT ;  /* 0x0000000b08007c0c */ /* 0x000fe4000bf86270 */
[----:B------:R-:W0:Y:S01]  /*9130*/  S2R R8, SR_TID.X ;  /* 0x0000000000087919 */ /* 0x000e220000002100 */
[----:B--2---:R2:W-:Y:S04]  /*9140*/  STL [R1+0xa4], R11 ;  /* 0x0000a40b01007387 */ /* 0x0045e80000100800 */
[----:B--2---:R-:W2:Y:S04]  /*9150*/  LDL.LU R11, [R1+0x1994] ;  /* 0x00199400010b7983 */ /* 0x004ea80000300800 */
[----:B------:R-:W4:Y:S01]  /*9160*/  LDL R3, [R1+0x95c] ;  /* 0x00095c0001037983 */ /* 0x000f220000100800 */
[----:B0-----:R-:W-:-:S04]  /*9170*/  SHF.R.U32.HI R8, RZ, 0x8, R8 ;  /* 0x00000008ff087819 */ /* 0x001fc80000011608 */
[----:B------:R-:W-:-:S04]  /*9180*/  SGXT.U32 R8, R8, 0x1 ;  /* 0x000000010808781a */ /* 0x000fc80000000000 */
[C---:B------:R-:W-:Y:S02]  /*9190*/  LOP3.LUT R4, R8.reuse, 0x8, RZ, 0xfc, !PT ;  /* 0x0000000808047812 */ /* 0x040fe400078efcff */
[----:B------:R-:W-:Y:S02]  /*91a0*/  LOP3.LUT R5, R8, 0x6, RZ, 0xfc, !PT ;  /* 0x0000000608057812 */ /* 0x000fe400078efcff */
[----:B------:R-:W0:Y:S03]  /*91b0*/  S2R R8, SR_TID.X ;  /* 0x0000000000087919 */ /* 0x000e260000002100 */
[----:B-1----:R-:W-:Y:S01]  /*91c0*/  IMAD R5, R5, UR77, RZ ;  /* 0x0000004d05057c24 */ /* 0x002fe2000f8e02ff */
[----:B------:R-:W1:Y:S01]  /*91d0*/  LDCU UR77, c[0x0][0x3a8] ;  /* 0x00007500ff4d77ac */ /* 0x000e620008000800 */
[----:B------:R-:W-:-:S03]  /*91e0*/  ISETP.GE.AND P2, PT, R4, UR11, PT ;  /* 0x0000000b04007c0c */ /* 0x000fc6000bf46270 */
[----:B------:R-:W-:Y:S02]  /*91f0*/  IADD3 R4, P6, PT, R5, R23, RZ ;  /* 0x0000001705047210 */ /* 0x000fe40007fde0ff */
[----:B0-----:R-:W-:-:S04]  /*9200*/  SHF.R.U32.HI R5, RZ, 0x8, R8 ;  /* 0x00000008ff057819 */ /* 0x001fc80000011608 */
[----:B------:R-:W-:-:S04]  /*9210*/  SGXT.U32 R5, R5, 0x1 ;  /* 0x000000010505781a */ /* 0x000fc80000000000 */
[----:B------:R-:W-:-:S05]  /*9220*/  LOP3.LUT R5, R5, 0x6, RZ, 0xfc, !PT ;  /* 0x0000000605057812 */ /* 0x000fca00078efcff */
[----:B-1----:R-:W-:Y:S01]  /*9230*/  IMAD R5, R5, UR77, RZ ;  /* 0x0000004d05057c24 */ /* 0x002fe2000f8e02ff */
[----:B------:R-:W0:Y:S01]  /*9240*/  LDCU UR77, c[0x0][0x3a8] ;  /* 0x00007500ff4d77ac */ /* 0x000e220008000800 */
[----:B---3--:R-:W-:-:S03]  /*9250*/  PRMT R7, RZ, 0x7610, R7 ;  /* 0x00007610ff077816 */ /* 0x008fc60000000007 */
[----:B------:R-:W-:-:S05]  /*9260*/  LEA.HI.X.SX32 R5, R5, R22, 0x1, P6 ;  /* 0x0000001605057211 */ /* 0x000fca00030f0eff */
[----:B------:R-:W3:Y:S01]  /*9270*/  @!P4 LDG.E.U8 R7, desc[UR8][R4.64] ;  /* 0x000000080407c981 */ /* 0x000ee2000c1e1100 */
[----:B----4-:R-:W-:Y:S02]  /*9280*/  IADD3 R2, P5, PT, R3, R23, RZ ;  /* 0x0000001703027210 */ /* 0x010fe40007fbe0ff */
[----:B------:R-:W1:Y:S01]  /*9290*/  S2R R3, SR_TID.X ;  /* 0x0000000000037919 */ /* 0x000e620000002100 */
[----:B--2---:R-:W-:Y:S02]  /*92a0*/  PRMT R11, RZ, 0x7610, R11 ;  /* 0x00007610ff0b7816 */ /* 0x004fe4000000000b */
[----:B-1----:R-:W-:-:S04]  /*92b0*/  SHF.R.U32.HI R3, RZ, 0x8, R3 ;  /* 0x00000008ff037819 */ /* 0x002fc80000011603 */
[----:B------:R-:W-:-:S04]  /*92c0*/  SGXT.U32 R3, R3, 0x1 ;  /* 0x000000010303781a */ /* 0x000fc80000000000 */
[----:B------:R-:W-:-:S05]  /*92d0*/  LOP3.LUT R3, R3, 0x8, RZ, 0xfc, !PT ;  /* 0x0000000803037812 */ /* 0x000fca00078efcff */
[----:B0-----:R-:W-:Y:S01]  /*92e0*/  IMAD R3, R3, UR77, RZ ;  /* 0x0000004d03037c24 */ /* 0x001fe2000f8e02ff */
[----:B------:R-:W-:Y:S01]  /*92f0*/  SHF.R.U32.HI R8, RZ, 0x8, R8 ;  /* 0x00000008ff087819 */ /* 0x000fe20000011608 */
[----:B------:R-:W0:Y:S03]  /*9300*/  LDCU UR77, c[0x0][0x3a8] ;  /* 0x00007500ff4d77ac */ /* 0x000e260008000800 */
[----:B------:R-:W-:-:S05]  /*9310*/  LEA.HI.X.SX32 R3, R3, R22, 0x1, P5 ;  /* 0x0000001603037211 */ /* 0x000fca00028f0eff */
[----:B------:R-:W2:Y:S04]  /*9320*/  @!P2 LDG.E.U8 R11, desc[UR8][R2.64] ;  /* 0x00000008020ba981 */ /* 0x000ea8000c1e1100 */
[----:B---3--:R1:W-:Y:S04]  /*9330*/  STL [R1+0x9c], R7 ;  /* 0x00009c0701007387 */ /* 0x0083e80000100800 */
[----:B-1----:R-:W3:Y:S01]  /*9340*/  LDL.LU R7, [R1+0x1990] ;  /* 0x0019900001077983 */ /* 0x002ee20000300800 */
[----:B------:R-:W-:-:S04]  /*9350*/  SGXT.U32 R8, R8, 0x1 ;  /* 0x000000010808781a */ /* 0x000fc80000000000 */
[----:B------:R-:W-:-:S04]  /*9360*/  LOP3.LUT R8, R8, 0xa, RZ, 0xfc, !PT ;  /* 0x0000000a08087812 */ /* 0x000fc800078efcff */
[----:B------:R-:W-:Y:S02]  /*9370*/  ISETP.GE.AND P1, PT, R8, UR11, PT ;  /* 0x0000000b08007c0c */ /* 0x000fe4000bf26270 */
[----:B------:R-:W1:Y:S01]  /*9380*/  S2R R8, SR_TID.X ;  /* 0x0000000000087919 */ /* 0x000e620000002100 */
[----:B--2---:R2:W-:Y:S04]  /*9390*/  STL [R1+0x98], R11 ;  /* 0x0000980b01007387 */ /* 0x0045e80000100800 */
[----:B--2---:R-:W2:Y:S04]  /*93a0*/  LDL.LU R11, [R1+0x198c] ;  /* 0x00198c00010b7983 */ /* 0x004ea80000300800 */
[----:B------:R-:W4:Y:S01]  /*93b0*/  LDL R3, [R1+0x964] ;  /* 0x0009640001037983 */ /* 0x000f220000100800 */
[----:B-1----:R-:W-:-:S04]  /*93c0*/  SHF.R.U32.HI R8, RZ, 0x8, R8 ;  /* 0x00000008ff087819 */ /* 0x002fc80000011608 */
[----:B------:R-:W-:-:S04]  /*93d0*/  SGXT.U32 R8, R8, 0x1 ;  /* 0x000000010808781a */ /* 0x000fc80000000000 */
[C---:B------:R-:W-:Y:S02]  /*93e0*/  LOP3.LUT R4, R8.reuse, 0xc, RZ, 0xfc, !PT ;  /* 0x0000000c08047812 */ /* 0x040fe400078efcff */
[----:B------:R-:W-:Y:S02]  /*93f0*/  LOP3.LUT R5, R8, 0xa, RZ, 0xfc, !PT ;  /* 0x0000000a08057812 */ /* 0x000fe400078efcff */
[----:B------:R-:W1:Y:S03]  /*9400*/  S2R R8, SR_TID.X ;  /* 0x0000000000087919 */ /* 0x000e660000002100 */
[----:B0-----:R-:W-:Y:S01]  /*9410*/  IMAD R5, R5, UR77, RZ ;  /* 0x0000004d05057c24 */ /* 0x001fe2000f8e02ff */
[----:B------:R-:W0:Y:S01]  /*9420*/  LDCU UR77, c[0x0][0x3a8] ;  /* 0x00007500ff4d77ac */ /* 0x000e220008000800 */
[----:B------:R-:W-:-:S03]  /*9430*/  ISETP.GE.AND P4, PT, R4, UR11, PT ;  /* 0x0000000b04007c0c */ /* 0x000fc6000bf86270 */
[----:B------:R-:W-:Y:S02]  /*9440*/  IADD3 R4, P6, PT, R5, R23, RZ ;  /* 0x0000001705047210 */ /* 0x000fe40007fde0ff */
[----:B-1----:R-:W-:-:S04]  /*9450*/  SHF.R.U32.HI R5, RZ, 0x8, R8 ;  /* 0x00000008ff057819 */ /* 0x002fc80000011608 */
[----:B------:R-:W-:-:S04]  /*9460*/  SGXT.U32 R5, R5, 0x1 ;  /* 0x000000010505781a */ /* 0x000fc80000000000 */
[----:B------:R-:W-:-:S05]  /*9470*/  LOP3.LUT R5, R5, 0xa, RZ, 0xfc, !PT ;  /* 0x0000000a05057812 */ /* 0x000fca00078efcff */
[----:B0-----:R-:W-:Y:S01]  /*9480*/  IMAD R5, R5, UR77, RZ ;  /* 0x0000004d05057c24 */ /* 0x001fe2000f8e02ff */
        /* <DEDUP_REMOVED lines=149> */
[----:B------:R-:W-:-:S03]  /*9de0*/  PRMT R0, RZ, 0x7610, R0 ;  /* 0x00007610ff007816 */ /* 0x000fc60000000000 */
        /* <DEDUP_REMOVED lines=13> */
[----:B---3--:R-:W-:Y:S01]  /*9ec0*/  STL [R1+0x18fc], R0 ;  /* 0x0018fc0001007387 */ /* 0x008fe20000100800 */
[----:B------:R-:W-:-:S04]  /*9ed0*/  SGXT.U32 R8, R8, 0x1 ;  /* 0x000000010808781a */ /* 0x000fc80000000000 */
[----:B------:R-:W-:-:S04]  /*9ee0*/  LOP3.LUT R8, R8, 0x1e, RZ, 0xfc, !PT ;  /* 0x0000001e08087812 */ /* 0x000fc800078efcff */
[----:B------:R-:W-:Y:S02]  /*9ef0*/  ISETP.GE.AND P4, PT, R8, UR11, PT ;  /* 0x0000000b08007c0c */ /* 0x000fe4000bf86270 */
[----:B------:R-:W1:Y:S01]  /*9f00*/  S2R R8, SR_TID.X ;  /* 0x0000000000087919 */ /* 0x000e620000002100 */
[----:B--2---:R2:W-:Y:S04]  /*9f10*/  STL [R1+0x70], R11 ;  /* 0x0000700b01007387 */ /* 0x0045e80000100800 */
[----:B--2---:R-:W2:Y:S04]  /*9f20*/  LDL.LU R11, [R1+0x1968] ;  /* 0x00196800010b7983 */ /* 0x004ea80000300800 */
[----:B------:R-:W3:Y:S01]  /*9f30*/  LDL R3, [R1+0x98c] ;  /* 0x00098c0001037983 */ /* 0x000ee20000100800 */
[----:B-1----:R-:W-:-:S04]  /*9f40*/  SHF.R.U32.HI R8, RZ, 0x8, R8 ;  /* 0x00000008ff087819 */ /* 0x002fc80000011608 */
[----:B------:R-:W-:-:S04]  /*9f50*/  SGXT.U32 R8, R8, 0x1 ;  /* 0x000000010808781a */ /* 0x000fc80000000000 */
[C---:B------:R-:W-:Y:S02]  /*9f60*/  LOP3.LUT R5, R8.reuse, 0x1e, RZ, 0xfc, !PT ;  /* 0x0000001e08057812 */ /* 0x040fe400078efcff */
[----:B------:R-:W-:Y:S02]  /*9f70*/  LOP3.LUT R4, R8, 0x20, RZ, 0xfc, !PT ;  /* 0x0000002008047812 */ /* 0x000fe400078efcff */
[----:B------:R-:W1:Y:S01]  /*9f80*/  S2R R8, SR_TID.X ;  /* 0x0000000000087919 */ /* 0x000e620000002100 */
        /* <DEDUP_REMOVED lines=23> */
[----:B----4-:R1:W-:Y:S04]  /*a100*/  STL [R1+0x6c], R7 ;  /* 0x00006c0701007387 */ /* 0x0103e80000100800 */
        /* <DEDUP_REMOVED lines=59> */
[----:B---3--:R-:W-:Y:S02]  /*a4c0*/  PRMT R7, RZ, 0x7610, R7 ;  /* 0x00007610ff077816 */ /* 0x008fe40000000007 */
[----:B------:R-:W-:Y:S02]  /*a4d0*/  PRMT R10, RZ, 0x7610, R10 ;  /* 0x00007610ff0a7816 */ /* 0x000fe4000000000a */
[----:B------:R-:W-:-:S05]  /*a4e0*/  LEA.HI.X.SX32 R5, R5, R22, 0x1, P6 ;  /* 0x0000001605057211 */ /* 0x000fca00030f0eff */
[----:B------:R-:W3:Y:S01]  /*a4f0*/  @!P2 LDG.E.U8 R7, desc[UR8][R4.64] ;  /* 0x000000080407a981 */ /* 0x000ee2000c1e1100 */
[----:B----4-:R-:W-:Y:S02]  /*a500*/  IADD3 R2, P5, PT, R3, R23, RZ ;  /* 0x0000001703027210 */ /* 0x010fe40007fbe0ff */
[----:B------:R-:W1:Y:S02]  /*a510*/  S2R R3, SR_TID.X ;  /* 0x0000000000037919 */ /* 0x000e640000002100 */
[----:B-1----:R-:W-:-:S04]  /*a520*/  SHF.R.U32.HI R3, RZ, 0x8, R3 ;  /* 0x00000008ff037819 */ /* 0x002fc80000011603 */
[----:B------:R-:W-:-:S04]  /*a530*/  SGXT.U32 R3, R3, 0x1 ;  /* 0x000000010303781a */ /* 0x000fc80000000000 */
[----:B------:R-:W-:-:S05]  /*a540*/  LOP3.LUT R3, R3, 0x28, RZ, 0xfc, !PT ;  /* 0x0000002803037812 */ /* 0x000fca00078efcff */
[----:B0-----:R-:W-:Y:S01]  /*a550*/  IMAD R3, R3, UR77, RZ ;  /* 0x0000004d03037c24 */ /* 0x001fe2000f8e02ff */
[----:B------:R-:W-:Y:S01]  /*a560*/  SHF.R.U32.HI R8, RZ, 0x8, R8 ;  /* 0x00000008ff087819 */ /* 0x000fe20000011608 */
[----:B------:R-:W0:Y:S03]  /*a570*/  LDCU UR77, c[0x0][0x3a8] ;  /* 0x00007500ff4d77ac */ /* 0x000e260008000800 */
[----:B------:R-:W-:-:S05]  /*a580*/  LEA.HI.X.SX32 R3, R3, R22, 0x1, P5 ;  /* 0x0000001603037211 */ /* 0x000fca00028f0eff */
[----:B------:R-:W4:Y:S04]  /*a590*/  @!P1 LDG.E.U8 R10, desc[UR8][R2.64] ;  /* 0x00000008020a9981 */ /* 0x000f28000c1e1100 */
[----:B---3--:R1:W-:Y:S04]  /*a5a0*/  STL [R1+0x5c], R7 ;  /* 0x00005c0701007387 */ /* 0x0083e80000100800 */
[----:B-1----:R-:W3:Y:S01]  /*a5b0*/  LDL.LU R7, [R1+0x1954] ;  /* 0x0019540001077983 */ /* 0x002ee20000300800 */
[----:B------:R-:W-:-:S04]  /*a5c0*/  SGXT.U32 R8, R8, 0x1 ;  /* 0x000000010808781a */ /* 0x000fc80000000000 */
[----:B------:R-:W-:-:S04]  /*a5d0*/  LOP3.LUT R8, R8, 0x2a, RZ, 0xfc, !PT ;  /* 0x0000002a08087812 */ /* 0x000fc800078efcff */
[----:B------:R-:W-:Y:S02]  /*a5e0*/  ISETP.GE.AND P4, PT, R8, UR11, PT ;  /* 0x0000000b08007c0c */ /* 0x000fe4000bf86270 */
[----:B------:R-:W1:Y:S01]  /*a5f0*/  S2R R8, SR_TID.X ;  /* 0x0000000000087919 */ /* 0x000e620000002100 */
[----:B----4-:R4:W-:Y:S04]  /*a600*/  STL [R1+0x58], R10 ;  /* 0x0000580a01007387 */ /* 0x0109e80000100800 */
[----:B----4-:R-:W4:Y:S04]  /*a610*/  LDL.LU R10, [R1+0x1950] ;  /* 0x00195000010a7983 */ /* 0x010f280000300800 */
[----:B------:R-:W2:Y:S01]  /*a620*/  LDL R3, [R1+0x9a4] ;  /* 0x0009a40001037983 */ /* 0x000ea20000100800 */
        /* <DEDUP_REMOVED lines=14> */
[----:B------:R-:W-:Y:S02]  /*a710*/  PRMT R6, RZ, 0x7610, R6 ;  /* 0x00007610ff067816 */ /* 0x000fe40000000006 */
[----:B------:R-:W-:Y:S02]  /*a720*/  PRMT R9, RZ, 0x7610, R9 ;  /* 0x00007610ff097816 */ /* 0x000fe40000000009 */
[----:B------:R-:W-:-:S05]  /*a730*/  LEA.HI.X.SX32 R5, R5, R22, 0x1, P6 ;  /* 0x0000001605057211 */ /* 0x000fca00030f0eff */
[----:B------:R-:W3:Y:S01]  /*a740*/  @!P4 LDG.E.U8 R6, desc[UR8][R4.64] ;  /* 0x000000080406c981 */ /* 0x000ee2000c1e1100 */
[----:B--2---:R-:W-:Y:S02]  /*a750*/  IADD3 R2, P5, PT, R3, R23, RZ ;  /* 0x0000001703027210 */ /* 0x004fe40007fbe0ff */
        /* <DEDUP_REMOVED lines=254> */
[----:B------:R-:W-:Y:S02]  /*b740*/  SHF.R.U32.HI R8, RZ, 0x8, R8 ;  /* 0x00000008ff087819 */ /* 0x000fe40000011608 */
[----:B------:R-:W-:Y:S02]  /*b750*/  PRMT R0, RZ, 0x7610, R0 ;  /* 0x00007610ff007816 */ /* 0x000fe40000000000 */
[----:B------:R-:W-:Y:S02]  /*b760*/  LEA.HI.X.SX32 R5, R5, R22, 0x1, P6 ;  /* 0x0000001605057211 */ /* 0x000fe400030f0eff */
[----:B------:R-:W-:Y:S02]  /*b770*/  PRMT R18, RZ, 0x7610, R18 ;  /* 0x00007610ff127816 */ /* 0x000fe40000000012 */
[----:B------:R-:W-:Y:S01]  /*b780*/  SGXT.U32 R8, R8, 0x1 ;  /* 0x000000010808781a */ /* 0x000fe20000000000 */
[----:B------:R1:W3:Y:S03]  /*b790*/  @!P1 LDG.E.U8 R0, desc[UR8][R4.64] ;  /* 0x0000000804009981 */ /* 0x0002e6000c1e1100 */
[----:B------:R-:W-:-:S04]  /*b7a0*/  LOP3.LUT R8, R8, 0x4a, RZ, 0xfc, !PT ;  /* 0x0000004a08087812 */ /* 0x000fc800078efcff */
[----:B------:R-:W-:Y:S02]  /*b7b0*/  ISETP.GE.AND P2, PT, R8, UR11, PT ;  /* 0x0000000b08007c0c */ /* 0x000fe4000bf46270 */
[----:B------:R-:W0:Y:S02]  /*b7c0*/  S2R R8, SR_TID.X ;  /* 0x0000000000087919 */ /* 0x000e240000002100 */
[----:B0-----:R-:W-:-:S04]  /*b7d0*/  SHF.R.U32.HI R8, RZ, 0x8, R8 ;  /* 0x00000008ff087819 */ /* 0x001fc80000011608 */
[----:B------:R-:W-:-:S04]  /*b7e0*/  SGXT.U32 R8, R8, 0x1 ;  /* 0x000000010808781a */ /* 0x000fc80000000000 */
[C---:B-1----:R-:W-:Y:S02]  /*b7f0*/  LOP3.LUT R5, R8.reuse, 0x4a, RZ, 0xfc, !PT ;  /* 0x0000004a08057812 */ /* 0x042fe400078efcff */
[----:B------:R-:W-:Y:S02]  /*b800*/  LOP3.LUT R4, R8, 0x4c, RZ, 0xfc, !PT ;  /* 0x0000004c08047812 */ /* 0x000fe400078efcff */
[----:B------:R-:W0:Y:S02]  /*b810*/  S2R R8, SR_TID.X ;  /* 0x0000000000087919 */ /* 0x000e240000002100 */
[----:B------:R-:W-:Y:S02]  /*b820*/  ISETP.GE.AND P1, PT, R4, UR11, PT ;  /* 0x0000000b04007c0c */ /* 0x000fe4000bf26270 */
[----:B------:R-:W-:Y:S02]  /*b830*/  PRMT R11, RZ, 0x7610, R11 ;  /* 0x00007610ff0b7816 */ /* 0x000fe4000000000b */
[----:B--2---:R-:W-:-:S02]  /*b840*/  IADD3 R2, P5, PT, R3, R23, RZ ;  /* 0x0000001703027210 */ /* 0x004fc40007fbe0ff */
[----:B------:R-:W1:Y:S02]  /*b850*/  S2R R3, SR_TID.X ;  /* 0x0000000000037919 */ /* 0x000e640000002100 */
[----:B-1----:R-:W-:-:S04]  /*b860*/  SHF.R.U32.HI R3, RZ, 0x8, R3 ;  /* 0x00000008ff037819 */ /* 0x002fc80000011603 */
[----:B------:R-:W-:-:S04]  /*b870*/  SGXT.U32 R3, R3, 0x1 ;  /* 0x000000010303781a */ /* 0x000fc80000000000 */
[----:B------:R-:W-:-:S05]  /*b880*/  LOP3.LUT R3, R3, 0x48, RZ, 0xfc, !PT ;  /* 0x0000004803037812 */ /* 0x000fca00078efcff */
[----:B------:R-:W-:Y:S01]  /*b890*/  IMAD R3, R3, UR77, RZ ;  /* 0x0000004d03037c24 */ /* 0x000fe2000f8e02ff */
[----:B------:R-:W1:Y:S04]  /*b8a0*/  LDCU UR77, c[0x0][0x3a8] ;  /* 0x00007500ff4d77ac */ /* 0x000e680008000800 */
[----:B------:R-:W-:-:S05]  /*b8b0*/  LEA.HI.X.SX32 R3, R3, R22, 0x1, P5 ;  /* 0x0000001603037211 */ /* 0x000fca00028f0eff */
[----:B------:R-:W2:Y:S01]  /*b8c0*/  @!P4 LDG.E.U8 R18, desc[UR8][R2.64] ;  /* 0x000000080212c981 */ /* 0x000ea2000c1e1100 */
[----:B-1----:R-:W-:Y:S01]  /*b8d0*/  IMAD R5, R5, UR77, RZ ;  /* 0x0000004d05057c24 */ /* 0x002fe2000f8e02ff */
[----:B------:R-:W1:Y:S04]  /*b8e0*/  LDCU UR77, c[0x0][0x3a8] ;  /* 0x00007500ff4d77ac */ /* 0x000e680008000800 */
[----:B------:R-:W-:Y:S02]  /*b8f0*/  IADD3 R4, P6, PT, R5, R23, RZ ;  /* 0x0000001705047210 */ /* 0x000fe40007fde0ff */
[----:B0-----:R-:W-:-:S04]  /*b900*/  SHF.R.U32.HI R5, RZ, 0x8, R8 ;  /* 0x00000008ff057819 */ /* 0x001fc80000011608 */
[----:B------:R-:W-:-:S04]  /*b910*/  SGXT.U32 R5, R5, 0x1 ;  /* 0x000000010505781a */ /* 0x000fc80000000000 */
[----:B------:R-:W-:-:S05]  /*b920*/  LOP3.LUT R5, R5, 0x4a, RZ, 0xfc, !PT ;  /* 0x0000004a05057812 */ /* 0x000fca00078efcff */
[----:B-1----:R-:W-:Y:S01]  /*b930*/  IMAD R5, R5, UR77, RZ ;  /* 0x0000004d05057c24 */ /* 0x002fe2000f8e02ff */
[----:B---3--:R0:W-:Y:S01]  /*b940*/  STL [R1+0x1c], R0 ;  /* 0x00001c0001007387 */ /* 0x0081e20000100800 */
[----:B------:R-:W-:Y:S01]  /*b950*/  SHF.R.U32.HI R8, RZ, 0x8, R8 ;  /* 0x00000008ff087819 */ /* 0x000fe20000011608 */
[----:B------:R-:W1:Y:S02]  /*b960*/  LDCU UR77, c[0x0][0x3a8] ;  /* 0x00007500ff4d77ac */ /* 0x000e640008000800 */
[----:B------:R-:W-:-:S05]  /*b970*/  LEA.HI.X.SX32 R5, R5, R22, 0x1, P6 ;  /* 0x0000001605057211 */ /* 0x000fca00030f0eff */
[----:B------:R-:W3:Y:S04]  /*b980*/  @!P2 LDG.E.U8 R11, desc[UR8][R4.64] ;  /* 0x00000008040ba981 */ /* 0x000ee8000c1e1100 */
[----:B0-----:R-:W4:Y:S04]  /*b990*/  LDL R0, [R1+0x9e8] ;  /* 0x0009e80001007983 */ /* 0x001f280000100800 */
[----:B--2---:R0:W-:Y:S04]  /*b9a0*/  STL [R1+0x18], R18 ;  /* 0x0000181201007387 */ /* 0x0041e80000100800 */
[----:B0-----:R-:W2:Y:S04]  /*b9b0*/  LDL.LU R18, [R1+0x1914] ;  /* 0x0019140001127983 */ /* 0x001ea80000300800 */
[----:B------:R-:W2:Y:S04]  /*b9c0*/  LDL R3, [R1+0x9e4] ;  /* 0x0009e40001037983 */ /* 0x000ea80000100800 */
[----:B---3--:R0:W-:Y:S04]  /*b9d0*/  STL [R1+0x14], R11 ;  /* 0x0000140b01007387 */ /* 0x0081e80000100800 */
[----:B0-----:R-:W3:Y:S01]  /*b9e0*/  LDL R11, [R1+0x9f0] ;  /* 0x0009f000010b7983 */ /* 0x001ee20000100800 */
[----:B------:R-:W-:-:S04]  /*b9f0*/  SGXT.U32 R8, R8, 0x1 ;  /* 0x000000010808781a */ /* 0x000fc80000000000 */
[----:B------:R-:W-:-:S04]  /*ba00*/  LOP3.LUT R8, R8, 0x4e, RZ, 0xfc, !PT ;  /* 0x0000004e08087812 */ /* 0x000fc800078efcff */
[----:B------:R-:W-:Y:S02]  /*ba10*/  ISETP.GE.AND P4, PT, R8, UR11, PT ;  /* 0x0000000b08007c0c */ /* 0x000fe4000bf86270 */
[----:B------:R-:W0:Y:S02]  /*ba20*/  S2R R8, SR_TID.X ;  /* 0x0000000000087919 */ /* 0x000e240000002100 */
[----:B0-----:R-:W-:-:S04]  /*ba30*/  SHF.R.U32.HI R8, RZ, 0x8, R8 ;  /* 0x00000008ff087819 */ /* 0x001fc80000011608 */
[----:B------:R-:W-:-:S04]  /*ba40*/  SGXT.U32 R8, R8, 0x1 ;  /* 0x000000010808781a */ /* 0x000fc80000000000 */
[----:B------:R-:W-:-:S04]  /*ba50*/  LOP3.LUT R5, R8, 0x50, RZ, 0xfc, !PT ;  /* 0x0000005008057812 */ /* 0x000fc800078efcff */
[----:B------:R-:W-:Y:S02]  /*ba60*/  ISETP.GE.AND P2, PT, R5, UR11, PT ;  /* 0x0000000b05007c0c */ /* 0x000fe4000bf46270 */
[----:B------:R-:W0:Y:S01]  /*ba70*/  S2R R5, SR_TID.X ;  /* 0x0000000000057919 */ /* 0x000e220000002100 */
[----:B------:R-:W-:Y:S02]  /*ba80*/  PRMT R19, RZ, 0x7610, R19 ;  /* 0x00007610ff137816 */ /* 0x000fe40000000013 */
[----:B----4-:R-:W-:Y:S02]  /*ba90*/  IADD3 R4, P6, PT, R0, R23, RZ ;  /* 0x0000001700047210 */ /* 0x010fe40007fde0ff */
[----:B------:R-:W-:Y:S02]  /*baa0*/  LOP3.LUT R8, R8, 0x50, RZ, 0xfc, !PT ;  /* 0x0000005008087812 */ /* 0x000fe400078efcff */
[----:B0-----:R-:W-:-:S04]  /*bab0*/  SHF.R.U32.HI R5, RZ, 0x8, R5 ;  /* 0x00000008ff057819 */ /* 0x001fc80000011605 */
[----:B------:R-:W-:Y:S02]  /*bac0*/  SGXT.U32 R5, R5, 0x1 ;  /* 0x000000010505781a */ /* 0x000fe40000000000 */
[----:B------:R-:W-:Y:S02]  /*bad0*/  PRMT R7, RZ, 0x7610, R7 ;  /* 0x00007610ff077816 */ /* 0x000fe40000000007 */
[----:B------:R-:W-:Y:S02]  /*bae0*/  PRMT R10, RZ, 0x7610, R10 ;  /* 0x00007610ff0a7816 */ /* 0x000fe4000000000a */
[----:B------:R-:W-:Y:S02]  /*baf0*/  PRMT R6, RZ, 0x7610, R6 ;  /* 0x00007610ff067816 */ /* 0x000fe40000000006 */
[----:B--2---:R-:W-:Y:S02]  /*bb00*/  IADD3 R2, P5, PT, R3, R23, RZ ;  /* 0x0000001703027210 */ /* 0x004fe40007fbe0ff */
[----:B------:R-:W0:Y:S02]  /*bb10*/  S2R R3, SR_TID.X ;  /* 0x0000000000037919 */ /* 0x000e240000002100 */
[----:B0-----:R-:W-:-:S04]  /*bb20*/  SHF.R.U32.HI R3, RZ, 0x8, R3 ;  /* 0x00000008ff037819 */ /* 0x001fc80000011603 */
[----:B------:R-:W-:-:S04]  /*bb30*/  SGXT.U32 R3, R3, 0x1 ;  /* 0x000000010303781a */ /* 0x000fc80000000000 */
[----:B------:R-:W-:-:S05]  /*bb40*/  LOP3.LUT R3, R3, 0x4c, RZ, 0xfc, !PT ;  /* 0x0000004c03037812 */ /* 0x000fca00078efcff */
[----:B-1----:R-:W-:Y:S01]  /*bb50*/  IMAD R3, R3, UR77, RZ ;  /* 0x0000004d03037c24 */ /* 0x002fe2000f8e02ff */
[----:B------:R-:W0:Y:S04]  /*bb60*/  LDCU UR77, c[0x0][0x3a8] ;  /* 0x00007500ff4d77ac */ /* 0x000e280008000800 */
[----:B------:R-:W-:-:S05]  /*bb70*/  LEA.HI.X.SX32 R3, R3, R22, 0x1, P5 ;  /* 0x0000001603037211 */ /* 0x000fca00028f0eff */
[----:B------:R1:W2:Y:S02]  /*bb80*/  @!P1 LDG.E.U8 R19, desc[UR8][R2.64] ;  /* 0x0000000802139981 */ /* 0x0002a4000c1e1100 */
[----:B-1----:R-:W-:Y:S02]  /*bb90*/  LOP3.LUT R3, R5, 0x52, RZ, 0xfc, !PT ;  /* 0x0000005205037812 */ /* 0x002fe400078efcff */
[----:B------:R-:W-:Y:S02]  /*bba0*/  LEA.HI.X.SX32 R5, R0, R22, 0x1, P6 ;  /* 0x0000001600057211 */ /* 0x000fe400030f0eff */
[----:B------:R-:W1:Y:S01]  /*bbb0*/  S2R R0, SR_TID.X ;  /* 0x0000000000007919 */ /* 0x000e620000002100 */
[----:B0-----:R-:W-:Y:S01]  /*bbc0*/  IMAD R8, R8, UR77, RZ ;  /* 0x0000004d08087c24 */ /* 0x001fe2000f8e02ff */
[----:B------:R-:W-:Y:S01]  /*bbd0*/  ISETP.GE.AND P1, PT, R3, UR11, PT ;  /* 0x0000000b03007c0c */ /* 0x000fe2000bf26270 */
[----:B------:R-:W0:Y:S01]  /*bbe0*/  LDCU UR77, c[0x0][0x3a8] ;  /* 0x00007500ff4d77ac */ /* 0x000e220008000800 */
[----:B------:R3:W4:Y:S02]  /*bbf0*/  @!P4 LDG.E.U8 R7, desc[UR8][R4.64] ;  /* 0x000000080407c981 */ /* 0x000724000c1e1100 */
[----:B------:R-:W-:-:S04]  /*bc00*/  IADD3 R2, P5, PT, R8, R23, RZ ;  /* 0x0000001708027210 */ /* 0x000fc80007fbe0ff */
[----:B------:R-:W-:Y:S02]  /*bc10*/  LEA.HI.X.SX32 R3, R8, R22, 0x1, P5 ;  /* 0x0000001608037211 */ /* 0x000fe400028f0eff */
[----:B---3--:R-:W-:-:S03]  /*bc20*/  IADD3 R4, P6, PT, R11, R23, RZ ;  /* 0x000000170b047210 */ /* 0x008fc60007fde0ff */
[----:B------:R-:W3:Y:S01]  /*bc30*/  @!P2 LDG.E.U8 R10, desc[UR8][R2.64] ;  /* 0x00000008020aa981 */ /* 0x000ee2000c1e1100 */
[--C-:B-1----:R-:W-:Y:S02]  /*bc40*/  SHF.R.U32.HI R8, RZ, 0x8, R0.reuse ;  /* 0x00000008ff087819 */ /* 0x102fe40000011600 */
[----:B------:R-:W-:-:S04]  /*bc50*/  SHF.R.U32.HI R0, RZ, 0x8, R0 ;  /* 0x00000008ff007819 */ /* 0x000fc80000011600 */
[----:B------:R-:W-:-:S04]  /*bc60*/  SGXT.U32 R0, R0, 0x1 ;  /* 0x000000010000781a */ /* 0x000fc80000000000 */
[----:B------:R-:W-:-:S04]  /*bc70*/  LOP3.LUT R5, R0, 0x54, RZ, 0xfc, !PT ;  /* 0x0000005400057812 */ /* 0x000fc800078efcff */
[----:B------:R-:W-:Y:S02]  /*bc80*/  ISETP.GE.AND P4, PT, R5, UR11, PT ;  /* 0x0000000b05007c0c */ /* 0x000fe4000bf86270 */
[----:B------:R-:W-:-:S05]  /*bc90*/  LEA.HI.X.SX32 R5, R11, R22, 0x1, P6 ;  /* 0x000000160b057211 */ /* 0x000fca00030f0eff */
[----:B------:R-:W3:Y:S04]  /*bca0*/  @!P1 LDG.E.U8 R6, desc[UR8][R4.64] ;  /* 0x0000000804069981 */ /* 0x000ee8000c1e1100 */
[----:B--2---:R1:W-:Y:S04]  /*bcb0*/  STL [R1+0x10], R19 ;  /* 0x0000101301007387 */ /* 0x0043e80000100800 */
[----:B-1----:R-:W2:Y:S04]  /*bcc0*/  LDL.LU R19, [R1+0x1910] ;  /* 0x0019100001137983 */ /* 0x002ea80000300800 */
[----:B----4-:R1:W-:Y:S04]  /*bcd0*/  STL [R1+0xc], R7 ;  /* 0x00000c0701007387 */ /* 0x0103e80000100800 */
[----:B-1----:R-:W4:Y:S04]  /*bce0*/  LDL R7, [R1+0x9f8] ;  /* 0x0009f80001077983 */ /* 0x002f280000100800 */
[----:B---3--:R-:W-:Y:S04]  /*bcf0*/  STL [R1+0x8], R10 ;  /* 0x0000080a01007387 */ /* 0x008fe80000100800 */
[----:B------:R1:W-:Y:S04]  /*bd00*/  STL [R1+0x4], R6 ;  /* 0x0000040601007387 */ /* 0x0003e80000100800 */
[----:B-1----:R-:W3:Y:S01]  /*bd10*/  LDL R6, [R1+0xa00] ;  /* 0x000a000001067983 */ /* 0x002ee20000100800 */
[----:B------:R-:W-:-:S04]  /*bd20*/  SGXT.U32 R8, R8, 0x1 ;  /* 0x000000010808781a */ /* 0x000fc80000000000 */
[C---:B------:R-:W-:Y:S02]  /*bd30*/  LOP3.LUT R0, R8.reuse, 0x54, RZ, 0xfc, !PT ;  /* 0x0000005408007812 */ /* 0x040fe400078efcff */
[----:B------:R-:W-:Y:S02]  /*bd40*/  LOP3.LUT R10, R8, 0x56, RZ, 0xfc, !PT ;  /* 0x00000056080a7812 */ /* 0x000fe400078efcff */
[----:B------:R-:W1:Y:S01]  /*bd50*/  S2R R8, SR_TID.X ;  /* 0x0000000000087919 */ /* 0x000e620000002100 */
[----:B0-----:R-:W-:Y:S01]  /*bd60*/  IMAD R0, R0, UR77, RZ ;  /* 0x0000004d00007c24 */ /* 0x001fe2000f8e02ff */
[----:B------:R-:W-:Y:S01]  /*bd70*/  ISETP.GE.AND P2, PT, R10, UR11, PT ;  /* 0x0000000b0a007c0c */ /* 0x000fe2000bf46270 */
[----:B------:R-:W0:Y:S03]  /*bd80*/  LDCU UR77, c[0x0][0x3a8] ;  /* 0x00007500ff4d77ac */ /* 0x000e260008000800 */
[----:B------:R-:W-:-:S04]  /*bd90*/  IADD3 R2, P5, PT, R0, R23, RZ ;  /* 0x0000001700027210 */ /* 0x000fc80007fbe0ff */
[----:B------:R-:W-:Y:S02]  /*bda0*/  LEA.HI.X.SX32 R3, R0, R22, 0x1, P5 ;  /* 0x0000001600037211 */ /* 0x000fe400028f0eff */
[----:B------:R-:W-:Y:S02]  /*bdb0*/  PRMT R9, RZ, 0x7610, R9 ;  /* 0x00007610ff097816 */ /* 0x000fe40000000009 */
[----:B------:R-:W-:-:S04]  /*bdc0*/  PRMT R29, RZ, 0x7610, R29 ;  /* 0x00007610ff1d7816 */ /* 0x000fc8000000001d */
[----:B------:R0:W2:Y:S01]  /*bdd0*/  @!P4 LDG.E.U8 R9, desc[UR8][R2.64] ;  /* 0x000000080209c981 */ /* 0x0000a2000c1e1100 */
[--C-:B-1----:R-:W-:Y:S02]  /*bde0*/  SHF.R.U32.HI R10, RZ, 0x8, R8.reuse ;  /* 0x00000008ff0a7819 */ /* 0x102fe40000011608 */
[----:B------:R-:W-:Y:S02]  /*bdf0*/  SHF.R.U32.HI R8, RZ, 0x8, R8 ;  /* 0x00000008ff087819 */ /* 0x000fe40000011608 */
[----:B------:R-:W-:Y:S02]  /*be00*/  SGXT.U32 R10, R10, 0x1 ;  /* 0x000000010a0a781a */ /* 0x000fe40000000000 */
[----:B------:R-:W-:Y:S02]  /*be10*/  SGXT.U32 R8, R8, 0x1 ;  /* 0x000000010808781a */ /* 0x000fe40000000000 */
[----:B------:R-:W-:-:S04]  /*be20*/  LOP3.LUT R0, R10, 0x58, RZ, 0xfc, !PT ;  /* 0x000000580a007812 */ /* 0x000fc800078efcff */
[----:B------:R-:W-:Y:S02]  /*be30*/  ISETP.GE.AND P1, PT, R0, UR11, PT ;  /* 0x0000000b00007c0c */ /* 0x000fe4000bf26270 */
[C---:B------:R-:W-:Y:S02]  /*be40*/  LOP3.LUT R0, R8.reuse, 0x58, RZ, 0xfc, !PT ;  /* 0x0000005808007812 */ /* 0x040fe400078efcff */
[----:B------:R-:W-:-:S03]  /*be50*/  LOP3.LUT R8, R8, 0x5a, RZ, 0xfc, !PT ;  /* 0x0000005a08087812 */ /* 0x000fc600078efcff */
[----:B0-----:R-:W-:Y:S01]  /*be60*/  IMAD R0, R0, UR77, RZ ;  /* 0x0000004d00007c24 */ /* 0x001fe2000f8e02ff */
[----:B------:R-:W-:Y:S01]  /*be70*/  ISETP.GE.AND P4, PT, R8, UR11, PT ;  /* 0x0000000b08007c0c */ /* 0x000fe2000bf86270 */
[----:B------:R-:W0:Y:S03]  /*be80*/  LDCU UR77, c[0x0][0x3a8] ;  /* 0x00007500ff4d77ac */ /* 0x000e260008000800 */
[C---:B------:R-:W-:Y:S02]  /*be90*/  IADD3 R2, P5, PT, R0.reuse, R23, RZ ;  /* 0x0000001700027210 */ /* 0x040fe40007fbe0ff */
[----:B------:R-:W-:Y:S02]  /*bea0*/  PRMT R28, RZ, 0x7610, R28 ;  /* 0x00007610ff1c7816 */ /* 0x000fe4000000001c */
[----:B------:R-:W-:Y:S02]  /*beb0*/  LEA.HI.X.SX32 R3, R0, R22, 0x1, P5 ;  /* 0x0000001600037211 */ /* 0x000fe400028f0eff */
[----:B------:R-:W-:-:S03]  /*bec0*/  PRMT R27, RZ, 0x7610, R27 ;  /* 0x00007610ff1b7816 */ /* 0x000fc6000000001b */
[----:B------:R-:W2:Y:S01]  /*bed0*/  @!P1 LDG.E.U8 R28, desc[UR8][R2.64] ;  /* 0x00000008021c9981 */ /* 0x000ea2000c1e1100 */
[----:B----4-:R-:W-:-:S04]  /*bee0*/  IADD3 R4, P6, PT, R7, R23, RZ ;  /* 0x0000001707047210 */ /* 0x010fc80007fde0ff */
[----:B------:R-:W-:-:S05]  /*bef0*/  LEA.HI.X.SX32 R5, R7, R22, 0x1, P6 ;  /* 0x0000001607057211 */ /* 0x000fca00030f0eff */
[----:B------:R3:W4:Y:S02]  /*bf00*/  @!P2 LDG.E.U8 R29, desc[UR8][R4.64] ;  /* 0x00000008041da981 */ /* 0x000724000c1e1100 */
[----:B---3--:R-:W-:-:S04]  /*bf10*/  IADD3 R4, P6, PT, R6, R23, RZ ;  /* 0x0000001706047210 */ /* 0x008fc80007fde0ff */
[----:B------:R-:W-:-:S05]  /*bf20*/  LEA.HI.X.SX32 R5, R6, R22, 0x1, P6 ;  /* 0x0000001606057211 */ /* 0x000fca00030f0eff */
[----:B------:R-:W3:Y:S01]  /*bf30*/  @!P4 LDG.E.U8 R27, desc[UR8][R4.64] ;  /* 0x00000008041bc981 */ /* 0x000ee2000c1e1100 */
[----:B------:R-:W1:Y:S02]  /*bf40*/  S2R R7, SR_TID.X ;  /* 0x0000000000077919 */ /* 0x000e640000002100 */
[----:B-1----:R-:W-:-:S04]  /*bf50*/  SHF.R.U32.HI R8, RZ, 0x8, R7 ;  /* 0x00000008ff087819 */ /* 0x002fc80000011607 */
[----:B------:R-:W-:-:S04]  /*bf60*/  SGXT.U32 R8, R8, 0x1 ;  /* 0x000000010808781a */ /* 0x000fc80000000000 */
[----:B------:R-:W-:Y:S02]  /*bf70*/  LOP3.LUT R0, R8, 0x5c, RZ, 0xfc, !PT ;  /* 0x0000005c08007812 */ /* 0x000fe400078efcff */
[----:B------:R-:W-:Y:S01]  /*bf80*/  SHF.R.U32.HI R8, RZ, 0x8, R7 ;  /* 0x00000008ff087819 */ /* 0x000fe20000011607 */
[----:B----4-:R-:W-:Y:S04]  /*bf90*/  STL [R1+0x1904], R29 ;  /* 0x0019041d01007387 */ /* 0x010fe80000100800 */
[----:B------:R-:W4:Y:S04]  /*bfa0*/  LDL R7, [R1+0xa0c] ;  /* 0x000a0c0001077983 */ /* 0x000f280000100800 */
[----:B--2---:R-:W-:Y:S04]  /*bfb0*/  STL [R1+0x1908], R28 ;  /* 0x0019081c01007387 */ /* 0x004fe80000100800 */
[----:B------:R1:W-:Y:S04]  /*bfc0*/  STL [R1], R9 ;  /* 0x0000000901007387 */ /* 0x0003e80000100800 */
[----:B---3--:R-:W-:Y:S04]  /*bfd0*/  STL [R1+0x18f4], R27 ;  /* 0x0018f41b01007387 */ /* 0x008fe80000100800 */
[----:B------:R-:W2:Y:S01]  /*bfe0*/  LDL R10, [R1+0xa14] ;  /* 0x000a1400010a7983 */ /* 0x000ea20000100800 */
[----:B------:R-:W3:Y:S01]  /*bff0*/  S2R R6, SR_TID.X ;  /* 0x0000000000067919 */ /* 0x000ee20000002100 */
[----:B------:R-:W-:-:S02]  /*c000*/  SGXT.U32 R8, R8, 0x1 ;  /* 0x000000010808781a */ /* 0x000fc40000000000 */
[----:B------:R-:W-:Y:S02]  /*c010*/  ISETP.GE.AND P2, PT, R0, UR11, PT ;  /* 0x0000000b00007c0c */ /* 0x000fe4000bf46270 */
[----:B------:R-:W-:-:S05]  /*c020*/  LOP3.LUT R0, R8, 0x5c, RZ, 0xfc, !PT ;  /* 0x0000005c08007812 */ /* 0x000fca00078efcff */
[----:B0-----:R-:W-:Y:S01]  /*c030*/  IMAD R0, R0, UR77, RZ ;  /* 0x0000004d00007c24 */ /* 0x001fe2000f8e02ff */
[----:B------:R-:W-:Y:S01]  /*c040*/  PRMT R26, RZ, 0x7610, R26 ;  /* 0x00007610ff1a7816 */ /* 0x000fe2000000001a */
[----:B------:R-:W0:Y:S03]  /*c050*/  LDCU UR77, c[0x0][0x3a8] ;  /* 0x00007500ff4d77ac */ /* 0x000e260008000800 */
[----:B------:R-:W-:-:S04]  /*c060*/  IADD3 R2, P5, PT, R0, R23, RZ ;  /* 0x0000001700027210 */ /* 0x000fc80007fbe0ff */
[----:B------:R-:W-:Y:S02]  /*c070*/  LEA.HI.X.SX32 R3, R0, R22, 0x1, P5 ;  /* 0x0000001600037211 */ /* 0x000fe400028f0eff */
[----:B------:R-:W-:-:S03]  /*c080*/  LOP3.LUT R8, R8, 0x60, RZ, 0xfc, !PT ;  /* 0x0000006008087812 */ /* 0x000fc600078efcff */
[----:B------:R-:W2:Y:S01]  /*c090*/  @!P2 LDG.E.U8 R26, desc[UR8][R2.64] ;  /* 0x00000008021aa981 */ /* 0x000ea2000c1e1100 */
[----:B------:R-:W-:Y:S02]  /*c0a0*/  ISETP.GE.AND P1, PT, R8, UR11, PT ;  /* 0x0000000b08007c0c */ /* 0x000fe4000bf26270 */
[--C-:B---3--:R-:W-:Y:S02]  /*c0b0*/  SHF.R.U32.HI R8, RZ, 0x8, R6.reuse ;  /* 0x00000008ff087819 */ /* 0x108fe40000011606 */
[----:B------:R-:W-:Y:S02]  /*c0c0*/  SHF.R.U32.HI R6, RZ, 0x8, R6 ;  /* 0x00000008ff067819 */ /* 0x000fe40000011606 */
[----:B------:R-:W-:Y:S02]  /*c0d0*/  SGXT.U32 R8, R8, 0x1 ;  /* 0x000000010808781a */ /* 0x000fe40000000000 */
[----:B------:R-:W-:Y:S02]  /*c0e0*/  SGXT.U32 R6, R6, 0x1 ;  /* 0x000000010606781a */ /* 0x000fe40000000000 */
[----:B------:R-:W-:-:S04]  /*c0f0*/  LOP3.LUT R0, R8, 0x62, RZ, 0xfc, !PT ;  /* 0x0000006208007812 */ /* 0x000fc800078efcff */
[----:B------:R-:W-:Y:S02]  /*c100*/  ISETP.GE.AND P4, PT, R0, UR11, PT ;  /* 0x0000000b00007c0c */ /* 0x000fe4000bf86270 */
[C---:B------:R-:W-:Y:S02]  /*c110*/  LOP3.LUT R0, R6.reuse, 0x62, RZ, 0xfc, !PT ;  /* 0x0000006206007812 */ /* 0x040fe400078efcff */
[----:B------:R-:W-:Y:S02]  /*c120*/  LOP3.LUT R6, R6, 0x64, RZ, 0xfc, !PT ;  /* 0x0000006406067812 */ /* 0x000fe400078efcff */
[----:B------:R-:W-:Y:S02]  /*c130*/  PRMT R24, RZ, 0x7610, R24 ;  /* 0x00007610ff187816 */ /* 0x000fe40000000018 */
[----:B------:R-:W-:Y:S02]  /*c140*/  ISETP.GE.AND P2, PT, R6, UR11, PT ;  /* 0x0000000b06007c0c */ /* 0x000fe4000bf46270 */
[----:B------:R-:W-:-:S02]  /*c150*/  PRMT R21, RZ, 0x7610, R21 ;  /* 0x00007610ff157816 */ /* 0x000fc40000000015 */
[----:B----4-:R-:W-:-:S04]  /*c160*/  IADD3 R4, P6, PT, R7, R23, RZ ;  /* 0x0000001707047210 */ /* 0x010fc80007fde0ff */
[----:B------:R-:W-:-:S05]  /*c170*/  LEA.HI.X.SX32 R5, R7, R22, 0x1, P6 ;  /* 0x0000001607057211 */ /* 0x000fca00030f0eff */
[----:B------:R2:W3:Y:S02]  /*c180*/  @!P1 LDG.E.U8 R24, desc[UR8][R4.64] ;  /* 0x0000000804189981 */ /* 0x0004e4000c1e1100 */
[----:B--2---:R-:W-:-:S04]  /*c190*/  IADD3 R4, P6, PT, R10, R23, RZ ;  /* 0x000000170a047210 */ /* 0x004fc80007fde0ff */
[----:B------:R-:W-:-:S05]  /*c1a0*/  LEA.HI.X.SX32 R5, R10, R22, 0x1, P6 ;  /* 0x000000160a057211 */ /* 0x000fca00030f0eff */
[----:B------:R-:W2:Y:S01]  /*c1b0*/  @!P2 LDG.E.U8 R21, desc[UR8][R4.64] ;  /* 0x000000080415a981 */ /* 0x000ea2000c1e1100 */
[----:B------:R-:W4:Y:S01]  /*c1c0*/  S2R R7, SR_TID.X ;  /* 0x0000000000077919 */ /* 0x000f220000002100 */
[----:B0-----:R-:W-:Y:S01]  /*c1d0*/  IMAD R0, R0, UR77, RZ ;  /* 0x0000004d00007c24 */ /* 0x001fe2000f8e02ff */
[----:B------:R-:W0:Y:S04]  /*c1e0*/  LDCU UR77, c[0x0][0x3a8] ;  /* 0x00007500ff4d77ac */ /* 0x000e280008000800 */
[----:B------:R-:W-:-:S04]  /*c1f0*/  IADD3 R2, P5, PT, R0, R23, RZ ;  /* 0x0000001700027210 */ /* 0x000fc80007fbe0ff */
[----:B------:R-:W-:Y:S02]  /*c200*/  LEA.HI.X.SX32 R3, R0, R22, 0x1, P5 ;  /* 0x0000001600037211 */ /* 0x000fe400028f0eff */
[--C-:B----4-:R-:W-:Y:S02]  /*c210*/  SHF.R.U32.HI R8, RZ, 0x8, R7.reuse ;  /* 0x00000008ff087819 */ /* 0x110fe40000011607 */
[----:B------:R-:W-:Y:S02]  /*c220*/  SHF.R.U32.HI R7, RZ, 0x8, R7 ;  /* 0x00000008ff077819 */ /* 0x000fe40000011607 */
[----:B------:R-:W-:Y:S02]  /*c230*/  SGXT.U32 R8, R8, 0x1 ;  /* 0x000000010808781a */ /* 0x000fe40000000000 */
[----:B------:R-:W-:Y:S02]  /*c240*/  SGXT.U32 R7, R7, 0x1 ;  /* 0x000000010707781a */ /* 0x000fe40000000000 */
[----:B------:R-:W-:-:S02]  /*c250*/  LOP3.LUT R0, R8, 0x66, RZ, 0xfc, !PT ;  /* 0x0000006608007812 */ /* 0x000fc400078efcff */
[C---:B-1----:R-:W-:Y:S02]  /*c260*/  LOP3.LUT R9, R7.reuse, 0x66, RZ, 0xfc, !PT ;  /* 0x0000006607097812 */ /* 0x042fe400078efcff */
[----:B------:R-:W-:Y:S02]  /*c270*/  LOP3.LUT R8, R7, 0x68, RZ, 0xfc, !PT ;  /* 0x0000006807087812 */ /* 0x000fe400078efcff */
[----:B------:R-:W1:Y:S01]  /*c280*/  S2R R7, SR_TID.X ;  /* 0x0000000000077919 */ /* 0x000e620000002100 */
[----:B------:R-:W-:Y:S01]  /*c290*/  ISETP.GE.AND P1, PT, R0, UR11, PT ;  /* 0x0000000b00007c0c */ /* 0x000fe2000bf26270 */
[----:B------:R-:W-:Y:S04]  /*c2a0*/  STL [R1+0x18e4], R26 ;  /* 0x0018e41a01007387 */ /* 0x000fe80000100800 */
[----:B------:R-:W4:Y:S01]  /*c2b0*/  LDL R0, [R1+0xa2c] ;  /* 0x000a2c0001007983 */ /* 0x000f220000100800 */
[----:B------:R-:W-:-:S03]  /*c2c0*/  PRMT R25, RZ, 0x7610, R25 ;  /* 0x00007610ff197816 */ /* 0x000fc60000000019 */
[----:B------:R-:W3:Y:S01]  /*c2d0*/  LDL R6, [R1+0xa1c] ;  /* 0x000a1c0001067983 */ /* 0x000ee20000100800 */
[----:B0-----:R-:W-:Y:S01]  /*c2e0*/  IMAD R9, R9, UR77, RZ ;  /* 0x0000004d09097c24 */ /* 0x001fe2000f8e02ff */
[----:B------:R-:W-:Y:S01]  /*c2f0*/  PRMT R20, RZ, 0x7610, R20 ;  /* 0x00007610ff147816 */ /* 0x000fe20000000014 */
[----:B------:R-:W0:Y:S01]  /*c300*/  LDCU UR77, c[0x0][0x3a8] ;  /* 0x00007500ff4d77ac */ /* 0x000e220008000800 */
[----:B------:R0:W3:Y:S01]  /*c310*/  @!P4 LDG.E.U8 R25, desc[UR8][R2.64] ;  /* 0x000000080219c981 */ /* 0x0000e2000c1e1100 */
[----:B------:R-:W-:Y:S02]  /*c320*/  ISETP.GE.AND P4, PT, R8, UR11, PT ;  /* 0x0000000b08007c0c */ /* 0x000fe4000bf86270 */
[----:B0-----:R-:W-:Y:S02]  /*c330*/  IADD3 R2, P5, PT, R9, R23, RZ ;  /* 0x0000001709027210 */ /* 0x001fe40007fbe0ff */
[--C-:B-1----:R-:W-:Y:S02]  /*c340*/  SHF.R.U32.HI R8, RZ, 0x8, R7.reuse ;  /* 0x00000008ff087819 */ /* 0x102fe40000011607 */
[----:B------:R-:W-:-:S04]  /*c350*/  SHF.R.U32.HI R7, RZ, 0x8, R7 ;  /* 0x00000008ff077819 */ /* 0x000fc80000011607 */
[----:B------:R-:W-:Y:S02]  /*c360*/  SGXT.U32 R7, R7, 0x1 ;  /* 0x000000010707781a */ /* 0x000fe40000000000 */
[----:B------:R-:W-:Y:S02]  /*c370*/  LEA.HI.X.SX32 R3, R9, R22, 0x1, P5 ;  /* 0x0000001609037211 */ /* 0x000fe400028f0eff */
[----:B------:R-:W-:-:S03]  /*c380*/  LOP3.LUT R10, R7, 0x72, RZ, 0xfc, !PT ;  /* 0x00000072070a7812 */ /* 0x000fc600078efcff */
[----:B------:R4:W3:Y:S01]  /*c390*/  @!P1 LDG.E.U8 R20, desc[UR8][R2.64] ;  /* 0x0000000802149981 */ /* 0x0008e2000c1e1100 */
[----:B------:R-:W-:-:S03]  /*c3a0*/  ISETP.GE.AND P1, PT, R10, UR11, PT ;  /* 0x0000000b0a007c0c */ /* 0x000fc6000bf26270 */
[----:B--2---:R0:W-:Y:S04]  /*c3b0*/  STL [R1+0x190c], R21 ;  /* 0x00190c1501007387 */ /* 0x0041e80000100800 */
[----:B------:R-:W2:Y:S01]  /*c3c0*/  LDL R10, [R1+0xa20] ;  /* 0x000a2000010a7983 */ /* 0x000ea20000100800 */
[----:B------:R-:W1:Y:S01]  /*c3d0*/  S2R R7, SR_TID.X ;  /* 0x0000000000077919 */ /* 0x000e620000002100 */
[----:B------:R-:W4:Y:S01]  /*c3e0*/  S2R R11, SR_TID.X ;  /* 0x00000000000b7919 */ /* 0x000f220000002100 */
[----:B------:R-:W-:Y:S02]  /*c3f0*/  SGXT.U32 R8, R8, 0x1 ;  /* 0x000000010808781a */ /* 0x000fe40000000000 */
[----:B------:R-:W-:Y:S01]  /*c400*/  PRMT R15, RZ, 0x7610, R15 ;  /* 0x00007610ff0f7816 */ /* 0x000fe2000000000f */
[----:B0-----:R-:W2:Y:S01]  /*c410*/  LDL R21, [R1+0x84c] ;  /* 0x00084c0001157983 */ /* 0x001ea20000100800 */
[----:B------:R-:W-:-:S02]  /*c420*/  LOP3.LUT R8, R8, 0x70, RZ, 0xfc, !PT ;  /* 0x0000007008087812 */ /* 0x000fc400078efcff */
[----:B------:R-:W-:Y:S01]  /*c430*/  PRMT R14, RZ, 0x7610, R14 ;  /* 0x00007610ff0e7816 */ /* 0x000fe2000000000e */
[----:B------:R-:W2:Y:S01]  /*c440*/  LDL R27, [R1+0xa24] ;  /* 0x000a2400011b7983 */ /* 0x000ea20000100800 */
[----:B-1----:R-:W-:-:S04]  /*c450*/  SHF.R.U32.HI R7, RZ, 0x8, R7 ;  /* 0x00000008ff077819 */ /* 0x002fc80000011607 */
[----:B------:R-:W-:-:S04]  /*c460*/  SGXT.U32 R7, R7, 0x1 ;  /* 0x000000010707781a */ /* 0x000fc80000000000 */
[----:B------:R-:W-:-:S05]  /*c470*/  LOP3.LUT R26, R7, 0x72, RZ, 0xfc, !PT ;  /* 0x00000072071a7812 */ /* 0x000fca00078efcff */
[----:B------:R-:W-:Y:S01]  /*c480*/  IMAD R26, R26, UR77, RZ ;  /* 0x0000004d1a1a7c24 */ /* 0x000fe2000f8e02ff */
[----:B------:R-:W0:Y:S01]  /*c490*/  LDCU UR77, c[0x0][0x3a8] ;  /* 0x00007500ff4d77ac */ /* 0x000e220008000800 */
[----:B----4-:R-:W-:-:S04]  /*c4a0*/  IADD3 R2, P6, PT, R0, R23, RZ ;  /* 0x0000001700027210 */ /* 0x010fc80007fde0ff */
[----:B------:R-:W-:Y:S02]  /*c4b0*/  LEA.HI.X.SX32 R3, R0, R22, 0x1, P6 ;  /* 0x0000001600037211 */ /* 0x000fe400030f0eff */
[--C-:B------:R-:W-:Y:S02]  /*c4c0*/  SHF.R.U32.HI R0, RZ, 0x8, R11.reuse ;  /* 0x00000008ff007819 */ /* 0x100fe4000001160b */
[----:B------:R-:W-:Y:S02]  /*c4d0*/  SHF.R.U32.HI R29, RZ, 0x8, R11 ;  /* 0x00000008ff1d7819 */ /* 0x000fe4000001160b */
[----:B------:R-:W-:Y:S02]  /*c4e0*/  SGXT.U32 R0, R0, 0x1 ;  /* 0x000000010000781a */ /* 0x000fe40000000000 */
[----:B------:R-:W-:Y:S02]  /*c4f0*/  ISETP.GE.AND P2, PT, R8, UR11, PT ;  /* 0x0000000b08007c0c */ /* 0x000fe4000bf46270 */
[----:B---3--:R-:W-:-:S02]  /*c500*/  IADD3 R8, P5, PT, R6, R23, RZ ;  /* 0x0000001706087210 */ /* 0x008fc40007fbe0ff */
[----:B------:R-:W-:Y:S02]  /*c510*/  LOP3.LUT R0, R0, 0x74, RZ, 0xfc, !PT ;  /* 0x0000007400007812 */ /* 0x000fe400078efcff */
[----:B------:R-:W-:Y:S02]  /*c520*/  SGXT.U32 R29, R29, 0x1 ;  /* 0x000000011d1d781a */ /* 0x000fe40000000000 */
[----:B------:R-:W-:Y:S02]  /*c530*/  LEA.HI.X.SX32 R9, R6, R22, 0x1, P5 ;  /* 0x0000001606097211 */ /* 0x000fe400028f0eff */
[----:B------:R-:W-:Y:S02]  /*c540*/  ISETP.GE.AND P6, PT, R0, UR11, PT ;  /* 0x0000000b00007c0c */ /* 0x000fe4000bfc6270 */
[----:B------:R-:W-:Y:S01]  /*c550*/  IADD3 R6, P5, PT, R26, R23, RZ ;  /* 0x000000171a067210 */ /* 0x000fe20007fbe0ff */
[----:B------:R1:W3:Y:S01]  /*c560*/  @!P2 LDG.E.U8 R15, desc[UR8][R2.64] ;  /* 0x00000008020fa981 */ /* 0x0002e2000c1e1100 */
[----:B------:R-:W-:-:S02]  /*c570*/  LOP3.LUT R0, R29, 0x74, RZ, 0xfc, !PT ;  /* 0x000000741d007812 */ /* 0x000fc400078efcff */
[----:B------:R-:W-:Y:S02]  /*c580*/  LEA.HI.X.SX32 R7, R26, R22, 0x1, P5 ;  /* 0x000000161a077211 */ /* 0x000fe400028f0eff */
[----:B------:R-:W-:Y:S01]  /*c590*/  PRMT R5, RZ, 0x7610, R5 ;  /* 0x00007610ff057816 */ /* 0x000fe20000000005 */
[----:B0-----:R-:W-:Y:S01]  /*c5a0*/  IMAD R0, R0, UR77, RZ ;  /* 0x0000004d00007c24 */ /* 0x001fe2000f8e02ff */
[----:B------:R-:W-:Y:S01]  /*c5b0*/  LOP3.LUT R11, R29, 0x6a, RZ, 0xfc, !PT ;  /* 0x0000006a1d0b7812 */ /* 0x000fe200078efcff */
[----:B------:R0:W4:Y:S01]  /*c5c0*/  @!P1 LDG.E.U8 R14, desc[UR8][R6.64] ;  /* 0x00000008060e9981 */ /* 0x000122000c1e1100 */
[----:B------:R-:W2:Y:S02]  /*c5d0*/  LDCU UR77, c[0x0][0x3a8] ;  /* 0x00007500ff4d77ac */ /* 0x000ea40008000800 */
[----:B-1----:R-:W-:Y:S01]  /*c5e0*/  IADD3 R2, P1, PT, R0, R23, RZ ;  /* 0x0000001700027210 */ /* 0x002fe20007f3e0ff */
[----:B------:R-:W3:Y:S01]  /*c5f0*/  @!P4 LDG.E.U8 R5, desc[UR8][R8.64] ;  /* 0x000000080805c981 */ /* 0x000ee2000c1e1100 */
[----:B------:R-:W-:-:S02]  /*c600*/  ISETP.GE.AND P4, PT, R11, UR11, PT ;  /* 0x0000000b0b007c0c */ /* 0x000fc4000bf86270 */
[----:B------:R-:W-:Y:S02]  /*c610*/  LEA.HI.X.SX32 R3, R0, R22, 0x1, P1 ;  /* 0x0000001600037211 */ /* 0x000fe400008f0eff */
[----:B0-----:R-:W-:-:S06]  /*c620*/  PRMT R7, RZ, 0x7610, R7 ;  /* 0x00007610ff077816 */ /* 0x001fcc0000000007 */
[----:B------:R0:W3:Y:S02]  /*c630*/  @!P6 LDG.E.U8 R7, desc[UR8][R2.64] ;  /* 0x000000080207e981 */ /* 0x0000e4000c1e1100 */
[----:B0-----:R-:W-:Y:S02]  /*c640*/  PRMT R3, RZ, 0x7610, R3 ;  /* 0x00007610ff037816 */ /* 0x001fe40000000003 */
[----:B--2---:R-:W-:-:S04]  /*c650*/  IADD3 R8, P5, PT, R10, R23, RZ ;  /* 0x000000170a087210 */ /* 0x004fc80007fbe0ff */
[----:B------:R-:W-:-:S05]  /*c660*/  LEA.HI.X.SX32 R9, R10, R22, 0x1, P5 ;  /* 0x000000160a097211 */ /* 0x000fca00028f0eff */
[----:B------:R-:W2:Y:S01]  /*c670*/  @!P4 LDG.E.U8 R3, desc[UR8][R8.64] ;  /* 0x000000080803c981 */ /* 0x000ea2000c1e1100 */
[----:B------:R-:W0:Y:S01]  /*c680*/  S2R R11, SR_TID.X ;  /* 0x00000000000b7919 */ /* 0x000e220000002100 */
[----:B------:R-:W-:Y:S02]  /*c690*/  LOP3.LUT R4, R29, 0x76, RZ, 0xfc, !PT ;  /* 0x000000761d047812 */ /* 0x000fe400078efcff */
[----:B------:R-:W-:Y:S02]  /*c6a0*/  SHF.R.U32.HI R12, RZ, 0x8, R12 ;  /* 0x00000008ff0c7819 */ /* 0x000fe4000001160c */
[----:B------:R-:W-:Y:S02]  /*c6b0*/  ISETP.GE.AND P2, PT, R4, UR11, PT ;  /* 0x0000000b04007c0c */ /* 0x000fe4000bf46270 */
[----:B------:R-:W-:Y:S02]  /*c6c0*/  SGXT.U32 R12, R12, 0x1 ;  /* 0x000000010c0c781a */ /* 0x000fe40000000000 */
[----:B------:R-:W-:-:S02]  /*c6d0*/  PRMT R6, RZ, 0x7610, R6 ;  /* 0x00007610ff067816 */ /* 0x000fc40000000006 */
[----:B0-----:R-:W-:-:S04]  /*c6e0*/  SHF.R.U32.HI R11, RZ, 0x8, R11 ;  /* 0x00000008ff0b7819 */ /* 0x001fc8000001160b */
[----:B------:R-:W-:-:S04]  /*c6f0*/  SGXT.U32 R11, R11, 0x1 ;  /* 0x000000010b0b781a */ /* 0x000fc80000000000 */
[----:B------:R-:W-:-:S05]  /*c700*/  LOP3.LUT R0, R11, 0x76, RZ, 0xfc, !PT ;  /* 0x000000760b007812 */ /* 0x000fca00078efcff */
[----:B------:R-:W-:Y:S01]  /*c710*/  IMAD R0, R0, UR77, RZ ;  /* 0x0000004d00007c24 */ /* 0x000fe2000f8e02ff */
[----:B------:R-:W0:Y:S01]  /*c720*/  S2R R29, SR_TID.X ;  /* 0x00000000001d7919 */ /* 0x000e220000002100 */
[----:B------:R-:W1:Y:S03]  /*c730*/  LDCU UR77, c[0x0][0x3a8] ;  /* 0x00007500ff4d77ac */ /* 0x000e660008000800 */
[----:B------:R-:W-:-:S04]  /*c740*/  IADD3 R10, P5, PT, R0, R23, RZ ;  /* 0x00000017000a7210 */ /* 0x000fc80007fbe0ff */
[----:B------:R-:W-:Y:S02]  /*c750*/  LEA.HI.X.SX32 R11, R0, R22, 0x1, P5 ;  /* 0x00000016000b7211 */ /* 0x000fe400028f0eff */
[C---:B------:R-:W-:Y:S02]  /*c760*/  LOP3.LUT R0, R12.reuse, 0x7a, RZ, 0xfc, !PT ;  /* 0x0000007a0c007812 */ /* 0x040fe400078efcff */
[----:B------:R-:W-:Y:S01]  /*c770*/  LOP3.LUT R12, R12, 0x6c, RZ, 0xfc, !PT ;  /* 0x0000006c0c0c7812 */ /* 0x000fe200078efcff */
[----:B------:R0:W3:Y:S03]  /*c780*/  @!P2 LDG.E.U8 R6, desc[UR8][R10.64] ;  /* 0x000000080a06a981 */ /* 0x0000e6000c1e1100 */
[----:B------:R-:W-:Y:S01]  /*c790*/  ISETP.GE.AND P2, PT, R12, UR11, PT ;  /* 0x0000000b0c007c0c */ /* 0x000fe2000bf46270 */
[----:B--2---:R2:W-:Y:S04]  /*c7a0*/  STL [R1+0x18f0], R3 ;  /* 0x0018f00301007387 */ /* 0x0045e80000100800 */
[----:B------:R-:W3:Y:S01]  /*c7b0*/  LDL R12, [R1+0xa08] ;  /* 0x000a0800010c7983 */ /* 0x000ee20000100800 */
[----:B-1----:R-:W-:Y:S01]  /*c7c0*/  IMAD R0, R0, UR77, RZ ;  /* 0x0000004d00007c24 */ /* 0x002fe2000f8e02ff */
[----:B------:R-:W1:Y:S01]  /*c7d0*/  LDCU UR77, c[0x0][0x3a8] ;  /* 0x00007500ff4d77ac */ /* 0x000e620008000800 */
[----:B------:R-:W-:-:S03]  /*c7e0*/  LOP3.LUT R4, R13, 0x7c, RZ, 0xfc, !PT ;  /* 0x0000007c0d047812 */ /* 0x000fc600078efcff */
[-C--:B0-----:R-:W-:Y:S01]  /*c7f0*/  IADD3 R10, P4, PT, R0, R23.reuse, RZ ;  /* 0x00000017000a7210 */ /* 0x081fe20007f9e0ff */
[----:B--2---:R-:W2:Y:S01]  /*c800*/  LDL R3, [R1+0xa28] ;  /* 0x000a280001037983 */ /* 0x004ea20000100800 */
[----:B------:R-:W-:Y:S02]  /*c810*/  ISETP.GE.AND P1, PT, R4, UR11, PT ;  /* 0x0000000b04007c0c */ /* 0x000fe4000bf26270 */
[----:B------:R-:W-:Y:S02]  /*c820*/  LEA.HI.X.SX32 R11, R0, R22, 0x1, P4 ;  /* 0x00000016000b7211 */ /* 0x000fe400020f0eff */
[----:B------:R-:W-:Y:S02]  /*c830*/  SHF.R.U32.HI R0, RZ, 0x8, R29 ;  /* 0x00000008ff007819 */ /* 0x000fe4000001161d */
[----:B------:R-:W-:Y:S02]  /*c840*/  LOP3.LUT R4, R13, 0x7e, RZ, 0xfc, !PT ;  /* 0x0000007e0d047812 */ /* 0x000fe400078efcff */
[----:B------:R-:W-:-:S02]  /*c850*/  IADD3 R8, P5, PT, R21, R23, RZ ;  /* 0x0000001715087210 */ /* 0x000fc40007fbe0ff */
[----:B------:R-:W-:Y:S02]  /*c860*/  SGXT.U32 R0, R0, 0x1 ;  /* 0x000000010000781a */ /* 0x000fe40000000000 */
[----:B------:R-:W-:Y:S02]  /*c870*/  ISETP.GE.AND P6, PT, R4, UR11, PT ;  /* 0x0000000b04007c0c */ /* 0x000fe4000bfc6270 */
[----:B------:R-:W-:Y:S02]  /*c880*/  PRMT R4, RZ, 0x7610, R4 ;  /* 0x00007610ff047816 */ /* 0x000fe40000000004 */
[----:B------:R-:W-:Y:S02]  /*c890*/  LEA.HI.X.SX32 R9, R21, R22, 0x1, P5 ;  /* 0x0000001615097211 */ /* 0x000fe400028f0eff */
[----:B------:R-:W-:Y:S02]  /*c8a0*/  SHF.R.U32.HI R29, RZ, 0x8, R29 ;  /* 0x00000008ff1d7819 */ /* 0x000fe4000001161d */
[----:B------:R-:W-:Y:S01]  /*c8b0*/  LOP3.LUT R21, R0, 0x7c, RZ, 0xfc, !PT ;  /* 0x0000007c00157812 */ /* 0x000fe200078efcff */
[----:B------:R0:W4:Y:S01]  /*c8c0*/  @!P3 LDG.E.U8 R4, desc[UR8][R8.64] ;  /* 0x000000080804b981 */ /* 0x000122000c1e1100 */
[----:B------:R-:W-:-:S02]  /*c8d0*/  PRMT R2, RZ, 0x7610, R2 ;  /* 0x00007610ff027816 */ /* 0x000fc40000000002 */
[----:B------:R-:W-:Y:S01]  /*c8e0*/  SGXT.U32 R29, R29, 0x1 ;  /* 0x000000011d1d781a */ /* 0x000fe20000000000 */
[----:B-1----:R-:W-:Y:S01]  /*c8f0*/  IMAD R21, R21, UR77, RZ ;  /* 0x0000004d15157c24 */ /* 0x002fe2000f8e02ff */
[----:B------:R-:W-:Y:S01]  /*c900*/  PRMT R16, RZ, 0x7610, R16 ;  /* 0x00007610ff107816 */ /* 0x000fe20000000010 */
[----:B------:R-:W1:Y:S01]  /*c910*/  LDCU UR77, c[0x0][0x3a8] ;  /* 0x00007500ff4d77ac */ /* 0x000e620008000800 */
[----:B------:R-:W-:Y:S01]  /*c920*/  LOP3.LUT R26, R29, 0x5e, RZ, 0xfc, !PT ;  /* 0x0000005e1d1a7812 */ /* 0x000fe200078efcff */
[----:B------:R1:W4:Y:S01]  /*c930*/  @!P0 LDG.E.U8 R2, desc[UR8][R10.64] ;  /* 0x000000080a028981 */ /* 0x000322000c1e1100 */
[C---:B0-----:R-:W-:Y:S02]  /*c940*/  IADD3 R8, P4, PT, R27.reuse, R23, RZ ;  /* 0x000000171b087210 */ /* 0x041fe40007f9e0ff */
[----:B------:R-:W-:Y:S02]  /*c950*/  ISETP.GE.AND P0, PT, R26, UR11, PT ;  /* 0x0000000b1a007c0c */ /* 0x000fe4000bf06270 */
[----:B------:R-:W-:-:S02]  /*c960*/  LEA.HI.X.SX32 R9, R27, R22, 0x1, P4 ;  /* 0x000000161b097211 */ /* 0x000fc400020f0eff */
[----:B-1----:R-:W-:-:S03]  /*c970*/  IADD3 R10, P3, PT, R21, R23, RZ ;  /* 0x00000017150a7210 */ /* 0x002fc60007f7e0ff */
[----:B------:R3:W4:Y:S01]  /*c980*/  @!P2 LDG.E.U8 R16, desc[UR8][R8.64] ;  /* 0x000000080810a981 */ /* 0x000722000c1e1100 */
[----:B------:R-:W-:Y:S02]  /*c990*/  PRMT R17, RZ, 0x7610, R17 ;  /* 0x00007610ff117816 */ /* 0x000fe40000000011 */
[----:B------:R-:W-:Y:S02]  /*c9a0*/  LEA.HI.X.SX32 R11, R21, R22, 0x1, P3 ;  /* 0x00000016150b7211 */ /* 0x000fe400018f0eff */
[----:B------:R-:W-:-:S03]  /*c9b0*/  PRMT R18, RZ, 0x7610, R18 ;  /* 0x00007610ff127816 */ /* 0x000fc60000000012 */
[----:B------:R2:W4:Y:S01]  /*c9c0*/  @!P1 LDG.E.U8 R17, desc[UR8][R10.64] ;  /* 0x000000080a119981 */ /* 0x000522000c1e1100 */
[----:B---3--:R-:W-:-:S04]  /*c9d0*/  IADD3 R8, P3, PT, R12, R23, RZ ;  /* 0x000000170c087210 */ /* 0x008fc80007f7e0ff */
[----:B------:R-:W-:-:S05]  /*c9e0*/  LEA.HI.X.SX32 R9, R12, R22, 0x1, P3 ;  /* 0x000000160c097211 */ /* 0x000fca00018f0eff */
[----:B------:R-:W3:Y:S01]  /*c9f0*/  @!P0 LDG.E.U8 R18, desc[UR8][R8.64] ;  /* 0x0000000808128981 */ /* 0x000ee2000c1e1100 */
[----:B------:R-:W-:-:S04]  /*ca00*/  LOP3.LUT R0, R0, 0x6e, RZ, 0xfc, !PT ;  /* 0x0000006e00007812 */ /* 0x000fc800078efcff */
[----:B------:R-:W-:Y:S02]  /*ca10*/  ISETP.GE.AND P4, PT, R0, UR11, PT ;  /* 0x0000000b00007c0c */ /* 0x000fe4000bf86270 */
[C---:B--2---:R-:W-:Y:S02]  /*ca20*/  IADD3 R10, P2, PT, R3.reuse, R23, RZ ;  /* 0x00000017030a7210 */ /* 0x044fe40007f5e0ff */
[----:B------:R-:W-:Y:S02]  /*ca30*/  PRMT R19, RZ, 0x7610, R19 ;  /* 0x00007610ff137816 */ /* 0x000fe40000000013 */
[----:B------:R-:W-:-:S07]  /*ca40*/  LEA.HI.X.SX32 R11, R3, R22, 0x1, P2 ;  /* 0x00000016030b7211 */ /* 0x000fce00010f0eff */
[----:B------:R-:W2:Y:S04]  /*ca50*/  @!P4 LDG.E.U8 R19, desc[UR8][R10.64] ;  /* 0x000000080a13c981 */ /* 0x000ea8000c1e1100 */
[----:B----4-:R-:W-:Y:S04]  /*ca60*/  STL [R1+0x18f8], R2 ;  /* 0x0018f80201007387 */ /* 0x010fe80000100800 */
[----:B------:R0:W-:Y:S04]  /*ca70*/  STL [R1+0x18e8], R16 ;  /* 0x0018e81001007387 */ /* 0x0001e80000100800 */
[----:B------:R-:W-:Y:S04]  /*ca80*/  STL [R1+0x18ec], R17 ;  /* 0x0018ec1101007387 */ /* 0x000fe80000100800 */
[----:B------:R1:W-:Y:S01]  /*ca90*/  STL [R1+0xa50], R23 ;  /* 0x000a501701007387 */ /* 0x0003e20000100800 */
[----:B------:R-:W-:-:S03]  /*caa0*/  LOP3.LUT R0, R13, 0x7e, RZ, 0xfc, !PT ;  /* 0x0000007e0d007812 */ /* 0x000fc600078efcff */
[----:B---3--:R3:W-:Y:S04]  /*cab0*/  STL [R1+0x18e0], R18 ;  /* 0x0018e01201007387 */ /* 0x0087e80000100800 */
[----:B0-----:R-:W4:Y:S04]  /*cac0*/  LDL.LU R16, [R1+0xa8] ;  /* 0x0000a80001107983 */ /* 0x001f280000300800 */
[----:B------:R-:W4:Y:S01]  /*cad0*/  LDL.LU R21, [R1+0x88] ;  /* 0x0000880001157983 */ /* 0x000f220000300800 */
[----:B------:R-:W-:Y:S01]  /*cae0*/  IMAD R0, R0, UR77, RZ ;  /* 0x0000004d00007c24 */ /* 0x000fe2000f8e02ff */
[----:B------:R-:W-:Y:S01]  /*caf0*/  PRMT R8, RZ, 0x7610, R8 ;  /* 0x00007610ff087816 */ /* 0x000fe20000000008 */
[----:B------:R-:W0:Y:S01]  /*cb00*/  LDCU UR77, c[0x0][0x3ac] ;  /* 0x00007580ff4d77ac */ /* 0x000e220008000800 */
[----:B------:R-:W4:Y:S02]  /*cb10*/  LDL.LU R28, [R1+0x68] ;  /* 0x00006800011c7983 */ /* 0x000f240000300800 */
[----:B------:R-:W-:-:S02]  /*cb20*/  IADD3 R12, P1, PT, R0, R23, RZ ;  /* 0x00000017000c7210 */ /* 0x000fc40007f3e0ff */
[----:B-1----:R-:W1:Y:S02]  /*cb30*/  S2R R23, SR_TID.X ;  /* 0x0000000000177919 */ /* 0x002e640000002100 */
[----:B------:R-:W-:Y:S01]  /*cb40*/  LEA.HI.X.SX32 R13, R0, R22, 0x1, P1 ;  /* 0x00000016000d7211 */ /* 0x000fe200008f0eff */
[----:B------:R-:W4:Y:S04]  /*cb50*/  LDL.LU R2, [R1+0x28] ;  /* 0x0000280001027983 */ /* 0x000f280000300800 */
[----:B------:R-:W4:Y:S04]  /*cb60*/  LDL.LU R29, [R1+0x8] ;  /* 0x00000800011d7983 */ /* 0x000f280000300800 */
[----:B------:R-:W4:Y:S04]  /*cb70*/  LDL.LU R0, [R1+0xa0] ;  /* 0x0000a00001007983 */ /* 0x000f280000300800 */
[----:B------:R-:W4:Y:S04]  /*cb80*/  LDL.LU R27, [R1+0x80] ;  /* 0x00008000011b7983 */ /* 0x000f280000300800 */
[----:B---3--:R-:W3:Y:S04]  /*cb90*/  LDL.LU R18, [R1+0x24] ;  /* 0x0000240001127983 */ /* 0x008ee80000300800 */
[----:B------:R-:W3:Y:S04]  /*cba0*/  @!P6 LDG.E.U8 R8, desc[UR8][R12.64] ;  /* 0x000000080c08e981 */ /* 0x000ee8000c1e1100 */
[----:B------:R-:W3:Y:S04]  /*cbb0*/  LDL.LU R17, [R1+0x4] ;  /* 0x0000040001117983 */ /* 0x000ee80000300800 */
[----:B------:R-:W3:Y:S04]  /*cbc0*/  LDL.LU R3, [R1+0xa4] ;  /* 0x0000a40001037983 */ /* 0x000ee80000300800 */
[----:B------:R-:W3:Y:S04]  /*cbd0*/  LDL.LU R26, [R1+0x84] ;  /* 0x00008400011a7983 */ /* 0x000ee80000300800 */
[----:B------:R0:W-:Y:S01]  /*cbe0*/  STL [R1+0xa54], R22 ;  /* 0x000a541601007387 */ /* 0x0001e20000100800 */
[----:B------:R-:W-:Y:S01]  /*cbf0*/  BAR.SYNC.DEFER_BLOCKING 0x0 ;  /* 0x0000000000007b1d */ /* 0x000fe20000010000 */
[----:B-1----:R-:W-:-:S05]  /*cc00*/  LOP3.LUT P0, RZ, R23, 0x100, RZ, 0xc0, !PT ;  /* 0x0000010017ff7812 */ /* 0x002fca000780c0ff */
[----:B0-----:R-:W3:Y:S04]  /*cc10*/  LDL.LU R22, [R1+0x40] ;  /* 0x0000400001167983 */ /* 0x001ee80000300800 */
[----:B------:R-:W3:Y:S04]  /*cc20*/  LDL.LU R10, [R1+0x48] ;  /* 0x00004800010a7983 */ /* 0x000ee80000300800 */
[----:B--2---:R0:W-:Y:S01]  /*cc30*/  STL [R1+0x1900], R19 ;  /* 0x0019001301007387 */ /* 0x0041e20000100800 */
[----:B------:R-:W-:-:S03]  /*cc40*/  SEL R9, RZ, 0x108, !P0 ;  /* 0x00000108ff097807 */ /* 0x000fc60004000000 */
[----:B0-----:R-:W2:Y:S04]  /*cc50*/  LDL.LU R19, [R1+0x60] ;  /* 0x0000600001137983 */ /* 0x001ea80000300800 */
        /* <DEDUP_REMOVED lines=8> */
[----:B------:R-:W-:-:S03]  /*cce0*/  LOP3.LUT R9, R9, 0xff, R23, 0x78, !PT ;  /* 0x000000ff09097812 */ /* 0x000fc600078e7817 */
        /* <DEDUP_REMOVED lines=9> */
[----:B----4-:R0:W-:Y:S04]  /*cd80*/  STS.U8 [R9+UR4+0x1000], R21 ;  /* 0x0010001509007988 */ /* 0x0101e80008000004 */
[----:B0-----:R-:W4:Y:S04]  /*cd90*/  LDL.LU R21, [R1+0x64] ;  /* 0x0000640001157983 */ /* 0x001f280000300800 */
[----:B------:R0:W-:Y:S04]  /*cda0*/  STS.U8 [R9+UR4+0x2000], R28 ;  /* 0x0020001c09007988 */ /* 0x0001e80008000004 */
[----:B------:R1:W-:Y:S04]  /*cdb0*/  STS.U8 [R9+UR4], R16 ;  /* 0x0000001009007988 */ /* 0x0003e80008000004 */
[----:B------:R-:W-:Y:S04]  /*cdc0*/  STS.U8 [R9+UR4+0x4000], R2 ;  /* 0x0040000209007988 */ /* 0x000fe80008000004 */
[----:B0-----:R-:W4:Y:S04]  /*cdd0*/  LDL.LU R28, [R1+0x44] ;  /* 0x00004400011c7983 */ /* 0x001f280000300800 */
[----:B-1----:R-:W4:Y:S04]  /*cde0*/  LDL.LU R16, [R1+0x20] ;  /* 0x0000200001107983 */ /* 0x002f280000300800 */
[----:B------:R0:W-:Y:S04]  /*cdf0*/  STS.U8 [R9+UR4+0x5000], R29 ;  /* 0x0050001d09007988 */ /* 0x0001e80008000004 */
[----:B------:R-:W-:Y:S04]  /*ce00*/  STS.U8 [R9+UR4+0x6000], R24 ;  /* 0x0060001809007988 */ /* 0x000fe80008000004 */
[----:B------:R-:W-:Y:S04]  /*ce10*/  STS.U8 [R9+UR4+0x7000], R15 ;  /* 0x0070000f09007988 */ /* 0x000fe80008000004 */
[----:B0-----:R-:W4:Y:S04]  /*ce20*/  LDL.LU R29, [R1] ;  /* 0x00000000011d7983 */ /* 0x001f280000300800 */
[----:B---3--:R0:W-:Y:S02]  /*ce30*/  STS.U8 [R9+UR4+0x3000], R10 ;  /* 0x0030000a09007988 */ /* 0x0081e40008000004 */
[----:B0-----:R-:W-:-:S02]  /*ce40*/  LOP3.LUT R10, R9, 0x10, RZ, 0x3c, !PT ;  /* 0x00000010090a7812 */ /* 0x001fc400078e3cff */
[----:B------:R-:W-:-:S03]  /*ce50*/  LOP3.LUT R9, R9, 0x20, RZ, 0x3c, !PT ;  /* 0x0000002009097812 */ /* 0x000fc600078e3cff */
[----:B------:R0:W-:Y:S04]  /*ce60*/  STS.U8 [R10+UR4+0x200], R0 ;  /* 0x000200000a007988 */ /* 0x0001e80008000004 */
[----:B------:R1:W-:Y:S04]  /*ce70*/  STS.U8 [R10+UR4+0x1200], R27 ;  /* 0x0012001b0a007988 */ /* 0x0003e80008000004 */
[----:B--2---:R2:W-:Y:S04]  /*ce80*/  STS.U8 [R10+UR4+0x2200], R19 ;  /* 0x002200130a007988 */ /* 0x0045e80008000004 */
[----:B0-----:R-:W3:Y:S04]  /*ce90*/  LDL.LU R0, [R1+0x7c] ;  /* 0x00007c0001007983 */ /* 0x001ee80000300800 */
[----:B------:R-:W3:Y:S04]  /*cea0*/  LDL.LU R2, [R1+0x5c] ;  /* 0x00005c0001027983 */ /* 0x000ee80000300800 */
[----:B-1----:R-:W3:Y:S04]  /*ceb0*/  LDL.LU R27, [R1+0x3c] ;  /* 0x00003c00011b7983 */ /* 0x002ee80000300800 */
[----:B------:R-:W-:Y:S04]  /*cec0*/  STS.U8 [R10+UR4+0x3200], R22 ;  /* 0x003200160a007988 */ /* 0x000fe80008000004 */
[----:B--2---:R-:W2:Y:S04]  /*ced0*/  LDL.LU R19, [R1+0x1c] ;  /* 0x00001c0001137983 */ /* 0x004ea80000300800 */
[----:B------:R-:W-:Y:S04]  /*cee0*/  STS.U8 [R10+UR4+0x4200], R18 ;  /* 0x004200120a007988 */ /* 0x000fe80008000004 */
[----:B------:R-:W-:Y:S04]  /*cef0*/  STS.U8 [R10+UR4+0x5200], R17 ;  /* 0x005200110a007988 */ /* 0x000fe80008000004 */
[----:B------:R-:W-:Y:S04]  /*cf00*/  STS.U8 [R10+UR4+0x6200], R25 ;  /* 0x006200190a007988 */ /* 0x000fe80008000004 */
[----:B------:R0:W-:Y:S04]  /*cf10*/  STS.U8 [R10+UR4+0x7200], R14 ;  /* 0x0072000e0a007988 */ /* 0x0001e80008000004 */
[----:B------:R1:W-:Y:S04]  /*cf20*/  STS.U8 [R9+UR4+0x400], R3 ;  /* 0x0004000309007988 */ /* 0x0003e80008000004 */
[----:B0-----:R-:W2:Y:S04]  /*cf30*/  LDL.LU R10, [R1+0x98] ;  /* 0x00009800010a7983 */ /* 0x001ea80000300800 */
[----:B------:R-:W2:Y:S04]  /*cf40*/  LDL.LU R22, [R1+0x78] ;  /* 0x0000780001167983 */ /* 0x000ea80000300800 */
[----:B------:R-:W2:Y:S04]  /*cf50*/  LDL.LU R18, [R1+0x58] ;  /* 0x0000580001127983 */ /* 0x000ea80000300800 */
[----:B------:R-:W2:Y:S04]  /*cf60*/  LDL.LU R17, [R1+0x38] ;  /* 0x0000380001117983 */ /* 0x000ea80000300800 */
[----:B-1----:R-:W2:Y:S04]  /*cf70*/  LDL.LU R3, [R1+0x18] ;  /* 0x0000180001037983 */ /* 0x002ea80000300800 */
[----:B----4-:R0:W-:Y:S04]  /*cf80*/  STS.U8 [R9+UR4+0x2400], R21 ;  /* 0x0024001509007988 */ /* 0x0101e80008000004 */
[----:B0-----:R-:W4:Y:S04]  /*cf90*/  LDL.LU R21, [R1+0x190c] ;  /* 0x00190c0001157983 */ /* 0x001f280000300800 */
[----:B------:R-:W-:Y:S04]  /*cfa0*/  STS.U8 [R9+UR4+0x1400], R26 ;  /* 0x0014001a09007988 */ /* 0x000fe80008000004 */
[----:B------:R0:W-:Y:S04]  /*cfb0*/  STS.U8 [R9+UR4+0x3400], R28 ;  /* 0x0034001c09007988 */ /* 0x0001e80008000004 */
[----:B------:R-:W-:Y:S04]  /*cfc0*/  STS.U8 [R9+UR4+0x4400], R16 ;  /* 0x0044001009007988 */ /* 0x000fe80008000004 */
[----:B------:R-:W-:Y:S04]  /*cfd0*/  STS.U8 [R9+UR4+0x7400], R7 ;  /* 0x0074000709007988 */ /* 0x000fe80008000004 */
[----:B0-----:R-:W2:Y:S04]  /*cfe0*/  LDL.LU R28, [R1+0x1908] ;  /* 0x00190800011c7983 */ /* 0x001ea80000300800 */
[----:B------:R0:W-:Y:S04]  /*cff0*/  STS.U8 [R9+UR4+0x5400], R29 ;  /* 0x0054001d09007988 */ /* 0x0001e80008000004 */
[----:B0-----:R-:W2:Y:S01]  /*d000*/  LDL.LU R29, [R1+0x1904] ;  /* 0x00190400011d7983 */ /* 0x001ea20000300800 */
[----:B------:R-:W0:Y:S03]  /*d010*/  S2R R26, SR_TID.X ;  /* 0x00000000001a7919 */ /* 0x000e260000002100 */
[----:B----4-:R1:W-:Y:S04]  /*d020*/  STS.U8 [R9+UR4+0x6400], R21 ;  /* 0x0064001509007988 */ /* 0x0103e80008000004 */
[----:B-1----:R-:W4:Y:S01]  /*d030*/  LDL.LU R9, [R1+0x9c] ;  /* 0x00009c0001097983 */ /* 0x002f220000300800 */
[----:B0-----:R-:W-:-:S04]  /*d040*/  LOP3.LUT P0, RZ, R26, 0x100, RZ, 0xc0, !PT ;  /* 0x000001001aff7812 */ /* 0x001fc8000780c0ff */
[----:B------:R-:W-:-:S04]  /*d050*/  SEL R16, RZ, 0x108, !P0 ;  /* 0x00000108ff107807 */ /* 0x000fc80004000000 */
[----:B------:R-:W-:-:S04]  /*d060*/  LOP3.LUT R16, R16, 0xff, R26, 0x78, !PT ;  /* 0x000000ff10107812 */ /* 0x000fc800078e781a */
[----:B------:R-:W-:Y:S02]  /*d070*/  LOP3.LUT R16, R16, 0x30, RZ, 0x3c, !PT ;  /* 0x0000003010107812 */ /* 0x000fe400078e3cff */
[----:B------:R-:W-:-:S03]  /*d080*/  LOP3.LUT P1, RZ, R26, 0x100, RZ, 0xc0, !PT ;  /* 0x000001001aff7812 */ /* 0x000fc6000782c0ff */
[----:B----4-:R-:W-:Y:S04]  /*d090*/  STS.U8 [R16+UR4+0x600], R9 ;  /* 0x0006000910007988 */ /* 0x010fe80008000004 */
[----:B---3--:R0:W-:Y:S04]  /*d0a0*/  STS.U8 [R16+UR4+0x1600], R0 ;  /* 0x0016000010007988 */ /* 0x0081e80008000004 */
[----:B0-----:R-:W3:Y:S04]  /*d0b0*/  LDL.LU R0, [R1+0x94] ;  /* 0x0000940001007983 */ /* 0x001ee80000300800 */
[----:B------:R0:W-:Y:S04]  /*d0c0*/  STS.U8 [R16+UR4+0x2600], R2 ;  /* 0x0026000210007988 */ /* 0x0001e80008000004 */
[----:B------:R-:W-:Y:S04]  /*d0d0*/  STS.U8 [R16+UR4+0x3600], R27 ;  /* 0x0036001b10007988 */ /* 0x000fe80008000004 */
[----:B--2---:R1:W-:Y:S04]  /*d0e0*/  STS.U8 [R16+UR4+0x4600], R19 ;  /* 0x0046001310007988 */ /* 0x0043e80008000004 */
[----:B0-----:R-:W2:Y:S01]  /*d0f0*/  LDL.LU R2, [R1+0x54] ;  /* 0x0000540001027983 */ /* 0x001ea20000300800 */
[----:B-1----:R-:W-:-:S03]  /*d100*/  SEL R19, RZ, 0x108, !P1 ;  /* 0x00000108ff137807 */ /* 0x002fc60004800000 */
[----:B------:R-:W-:Y:S01]  /*d110*/  STS.U8 [R16+UR4+0x5600], R29 ;  /* 0x0056001d10007988 */ /* 0x000fe20008000004 */
[----:B------:R-:W-:-:S03]  /*d120*/  LOP3.LUT R19, R19, 0xff, R26, 0x78, !PT ;  /* 0x000000ff13137812 */ /* 0x000fc600078e781a */
[----:B------:R-:W-:Y:S01]  /*d130*/  STS.U8 [R16+UR4+0x6600], R20 ;  /* 0x0066001410007988 */ /* 0x000fe20008000004 */
[----:B------:R-:W-:-:S03]  /*d140*/  LOP3.LUT R19, R19, 0x40, RZ, 0x3c, !PT ;  /* 0x0000004013137812 */ /* 0x000fc600078e3cff */
[----:B------:R-:W-:Y:S04]  /*d150*/  STS.U8 [R16+UR4+0x7600], R6 ;  /* 0x0076000610007988 */ /* 0x000fe80008000004 */
[----:B------:R-:W-:Y:S04]  /*d160*/  STS.U8 [R19+UR4+0x800], R10 ;  /* 0x0008000a13007988 */ /* 0x000fe80008000004 */
[----:B------:R-:W-:Y:S04]  /*d170*/  STS.U8 [R19+UR4+0x1800], R22 ;  /* 0x0018001613007988 */ /* 0x000fe80008000004 */
[----:B------:R-:W-:Y:S04]  /*d180*/  STS.U8 [R19+UR4+0x2800], R18 ;  /* 0x0028001213007988 */ /* 0x000fe80008000004 */
[----:B------:R-:W-:Y:S04]  /*d190*/  STS.U8 [R19+UR4+0x3800], R17 ;  /* 0x0038001113007988 */ /* 0x000fe80008000004 */
[----:B------:R0:W-:Y:S04]  /*d1a0*/  STS.U8 [R19+UR4+0x4800], R3 ;  /* 0x0048000313007988 */ /* 0x0001e80008000004 */
[----:B------:R-:W4:Y:S04]  /*d1b0*/  LDL.LU R27, [R1+0x34] ;  /* 0x00003400011b7983 */ /* 0x000f280000300800 */
[----:B------:R-:W2:Y:S01]  /*d1c0*/  LDL.LU R9, [R1+0x14] ;  /* 0x0000140001097983 */ /* 0x000ea20000300800 */
[----:B0-----:R-:W0:Y:S03]  /*d1d0*/  S2R R3, SR_TID.X ;  /* 0x0000000000037919 */ /* 0x001e260000002100 */
[----:B------:R-:W2:Y:S04]  /*d1e0*/  LDL.LU R16, [R1+0x90] ;  /* 0x0000900001107983 */ /* 0x000ea80000300800 */
[----:B------:R-:W2:Y:S04]  /*d1f0*/  LDL.LU R26, [R1+0x70] ;  /* 0x00007000011a7983 */ /* 0x000ea80000300800 */
[----:B------:R-:W2:Y:S04]  /*d200*/  LDL.LU R10, [R1+0x10] ;  /* 0x00001000010a7983 */ /* 0x000ea80000300800 */
[----:B------:R-:W2:Y:S04]  /*d210*/  LDL.LU R18, [R1+0x8c] ;  /* 0x00008c0001127983 */ /* 0x000ea80000300800 */
[----:B------:R-:W2:Y:S04]  /*d220*/  LDL.LU R6, [R1+0x2c] ;  /* 0x00002c0001067983 */ /* 0x000ea80000300800 */
[----:B------:R-:W-:Y:S04]  /*d230*/  STS.U8 [R19+UR4+0x5800], R28 ;  /* 0x0058001c13007988 */ /* 0x000fe80008000004 */
[----:B------:R-:W2:Y:S01]  /*d240*/  LDL.LU R22, [R1+0xc] ;  /* 0x00000c0001167983 */ /* 0x000ea20000300800 */
[----:B0-----:R-:W-:-:S04]  /*d250*/  LOP3.LUT P5, RZ, R3, 0x100, RZ, 0xc0, !PT ;  /* 0x0000010003ff7812 */ /* 0x001fc800078ac0ff */
[----:B------:R-:W-:-:S04]  /*d260*/  SEL R17, RZ, 0x108, !P5 ;  /* 0x00000108ff117807 */ /* 0x000fc80006800000 */
[----:B------:R-:W-:Y:S01]  /*d270*/  LOP3.LUT R17, R17, 0xff, R3, 0x78, !PT ;  /* 0x000000ff11117812 */ /* 0x000fe200078e7803 */
[----:B------:R0:W-:Y:S03]  /*d280*/  STS.U8 [R19+UR4+0x6800], R5 ;  /* 0x0068000513007988 */ /* 0x0001e60008000004 */
[----:B------:R-:W-:Y:S01]  /*d290*/  LOP3.LUT R17, R17, 0x50, RZ, 0x3c, !PT ;  /* 0x0000005011117812 */ /* 0x000fe200078e3cff */
[----:B------:R1:W-:Y:S04]  /*d2a0*/  STS.U8 [R19+UR4+0x7800], R4 ;  /* 0x0078000413007988 */ /* 0x0003e80008000004 */
[----:B0-----:R-:W2:Y:S04]  /*d2b0*/  LDL.LU R5, [R1+0x4c] ;  /* 0x00004c0001057983 */ /* 0x001ea80000300800 */
[----:B-1----:R-:W2:Y:S04]  /*d2c0*/  LDL.LU R19, [R1+0x1900] ;  /* 0x0019000001137983 */ /* 0x002ea80000300800 */
[----:B------:R-:W2:Y:S04]  /*d2d0*/  LDL.LU R4, [R1+0x30] ;  /* 0x0000300001047983 */ /* 0x000ea80000300800 */
[----:B---3--:R0:W-:Y:S04]  /*d2e0*/  STS.U8 [R17+UR4+0xa00], R0 ;  /* 0x000a000011007988 */ /* 0x0081e80008000004 */
[----:B0-----:R-:W3:Y:S01]  /*d2f0*/  LDL.LU R0, [R1+0x18fc] ;  /* 0x0018fc0001007983 */ /* 0x001ee20000300800 */
[----:B------:R-:W-:-:S03]  /*d300*/  LOP3.LUT P0, RZ, R3, 0x100, RZ, 0xc0, !PT ;  /* 0x0000010003ff7812 */ /* 0x000fc6000780c0ff */
[----:B---3--:R0:W-:Y:S04]  /*d310*/  STS.U8 [R17+UR4+0x1a00], R0 ;  /* 0x001a000011007988 */ /* 0x0081e80008000004 */
[----:B--2---:R1:W-:Y:S04]  /*d320*/  STS.U8 [R17+UR4+0x2a00], R2 ;  /* 0x002a000211007988 */ /* 0x0043e80008000004 */
[----:B----4-:R-:W-:Y:S04]  /*d330*/  STS.U8 [R17+UR4+0x3a00], R27 ;  /* 0x003a001b11007988 */ /* 0x010fe80008000004 */
[----:B------:R2:W-:Y:S04]  /*d340*/  STS.U8 [R17+UR4+0x4a00], R9 ;  /* 0x004a000911007988 */ /* 0x0005e80008000004 */
[----:B0-----:R-:W3:Y:S04]  /*d350*/  LDL R0, [R1+0x3d4] ;  /* 0x0003d40001007983 */ /* 0x001ee80000100800 */
[----:B-1----:R-:W4:Y:S01]  /*d360*/  LDL.LU R2, [R1+0x18f8] ;  /* 0x0018f80001027983 */ /* 0x002f220000300800 */
[----:B--2---:R-:W-:-:S03]  /*d370*/  SEL R9, RZ, 0x108, !P0 ;  /* 0x00000108ff097807 */ /* 0x004fc60004000000 */
[----:B------:R-:W2:Y:S01]  /*d380*/  LDL.LU R27, [R1+0x18f4] ;  /* 0x0018f400011b7983 */ /* 0x000ea20000300800 */
[----:B------:R-:W-:-:S03]  /*d390*/  LOP3.LUT R9, R9, 0xff, R3, 0x78, !PT ;  /* 0x000000ff09097812 */ /* 0x000fc600078e7803 */
[----:B------:R-:W3:Y:S01]  /*d3a0*/  LDL.LU R3, [R1+0x18f0] ;  /* 0x0018f00001037983 */ /* 0x000ee20000300800 */
[----:B------:R-:W-:-:S03]  /*d3b0*/  LOP3.LUT R9, R9, 0x60, RZ, 0x3c, !PT ;  /* 0x0000006009097812 */ /* 0x000fc600078e3cff */
[----:B--2---:R-:W-:Y:S04]  /*d3c0*/  STS.U8 [R17+UR4+0x5a00], R27 ;  /* 0x005a001b11007988 */ /* 0x004fe80008000004 */
[----:B---3--:R0:W-:Y:S04]  /*d3d0*/  STS.U8 [R17+UR4+0x6a00], R3 ;  /* 0x006a000311007988 */ /* 0x0081e80008000004 */
[----:B----4-:R1:W-:Y:S04]  /*d3e0*/  STS.U8 [R17+UR4+0x7a00], R2 ;  /* 0x007a000211007988 */ /* 0x0103e80008000004 */
[----:B0-----:R-:W2:Y:S04]  /*d3f0*/  LDL.LU R3, [R1+0x6c] ;  /* 0x00006c0001037983 */ /* 0x001ea80000300800 */
[----:B-1----:R-:W3:Y:S04]  /*d400*/  LDL.LU R17, [R1+0x18ec] ;  /* 0x0018ec0001117983 */ /* 0x002ee80000300800 */
[----:B------:R-:W4:Y:S04]  /*d410*/  LDL.LU R2, [R1+0x50] ;  /* 0x0000500001027983 */ /* 0x000f280000300800 */
[----:B------:R0:W-:Y:S04]  /*d420*/  STS.U8 [R9+UR4+0xc00], R16 ;  /* 0x000c001009007988 */ /* 0x0001e80008000004 */
[----:B------:R1:W-:Y:S04]  /*d430*/  STS.U8 [R9+UR4+0x1c00], R26 ;  /* 0x001c001a09007988 */ /* 0x0003e80008000004 */
[----:B0-----:R-:W2:Y:S04]  /*d440*/  LDL.LU R16, [R1+0x18e8] ;  /* 0x0018e80001107983 */ /* 0x001ea80000300800 */
[----:B-1----:R-:W2:Y:S04]  /*d450*/  LDL.LU R26, [R1+0x18e4] ;  /* 0x0018e400011a7983 */ /* 0x002ea80000300800 */
[----:B----4-:R0:W-:Y:S04]  /*d460*/  STS.U8 [R9+UR4+0x2c00], R2 ;  /* 0x002c000209007988 */ /* 0x0101e80008000004 */
[----:B------:R1:W-:Y:S04]  /*d470*/  STS.U8 [R9+UR4+0x3c00], R4 ;  /* 0x003c000409007988 */ /* 0x0003e80008000004 */
[----:B------:R-:W-:Y:S04]  /*d480*/  STS.U8 [R9+UR4+0x4c00], R10 ;  /* 0x004c000a09007988 */ /* 0x000fe80008000004 */
[----:B0-----:R-:W4:Y:S04]  /*d490*/  LDL R2, [R1+0x6c8] ;  /* 0x0006c80001027983 */ /* 0x001f280000100800 */
[----:B-1----:R-:W4:Y:S04]  /*d4a0*/  LDL R4, [R1+0x6c0] ;  /* 0x0006c00001047983 */ /* 0x002f280000100800 */
[----:B--2---:R-:W-:Y:S04]  /*d4b0*/  STS.U8 [R9+UR4+0x5c00], R26 ;  /* 0x005c001a09007988 */ /* 0x004fe80008000004 */
[----:B------:R-:W-:Y:S04]  /*d4c0*/  STS.U8 [R9+UR4+0x6c00], R16 ;  /* 0x006c001009007988 */ /* 0x000fe80008000004 */
[----:B---3--:R-:W-:Y:S04]  /*d4d0*/  STS.U8 [R9+UR4+0x7c00], R17 ;  /* 0x007c001109007988 */ /* 0x008fe80008000004 */
[----:B------:R0:W-:Y:S04]  /*d4e0*/  STS.U8 [R0+UR4+0xe00], R18 ;  /* 0x000e001200007988 */ /* 0x0001e80008000004 */
[----:B0-----:R-:W2:Y:S04]  /*d4f0*/  LDL.LU R18, [R1+0x18e0] ;  /* 0x0018e00001127983 */ /* 0x001ea80000300800 */
[----:B------:R0:W-:Y:S04]  /*d500*/  STS.U8 [R0+UR4+0x1e00], R3 ;  /* 0x001e000300007988 */ /* 0x0001e80008000004 */
[----:B------:R-:W-:Y:S04]  /*d510*/  STS.U8 [R0+UR4+0x2e00], R5 ;  /* 0x002e000500007988 */ /* 0x000fe80008000004 */
[----:B------:R1:W-:Y:S04]  /*d520*/  STS.U8 [R0+UR4+0x3e00], R6 ;  /* 0x003e000600007988 */ /* 0x0003e80008000004 */
[----:B------:R-:W-:Y:S04]  /*d530*/  STS.U8 [R0+UR4+0x4e00], R22 ;  /* 0x004e001600007988 */ /* 0x000fe80008000004 */
[----:B0-----:R-:W3:Y:S04]  /*d540*/  LDL R3, [R1+0x6bc] ;  /* 0x0006bc0001037983 */ /* 0x001ee80000100800 */
[----:B-1----:R-:W3:Y:S04]  /*d550*/  LDL R6, [R1+0x6b0] ;  /* 0x0006b00001067983 */ /* 0x002ee80000100800 */
[----:B------:R-:W3:Y:S01]  /*d560*/  LDL R5, [R1+0x6b4] ;  /* 0x0006b40001057983 */ /* 0x000ee20000100800 */
[----:B------:R-:W0:Y:S03]  /*d570*/  S2R R10, SR_TID.X ;  /* 0x00000000000a7919 */ /* 0x000e260000002100 */
[----:B--2---:R-:W-:Y:S04]  /*d580*/  STS.U8 [R0+UR4+0x5e00], R18 ;  /* 0x005e001200007988 */ /* 0x004fe80008000004 */
[----:B------:R-:W-:Y:S04]  /*d590*/  STS.U8 [R0+UR4+0x6e00], R19 ;  /* 0x006e001300007988 */ /* 0x000fe80008000004 */
[----:B------:R1:W-:Y:S04]  /*d5a0*/  STS.U8 [R0+UR4+0x7e00], R8 ;  /* 0x007e000800007988 */ /* 0x0003e80008000004 */
[----:B-1----:R-:W2:Y:S01]  /*d5b0*/  LDL.LU R0, [R1+0x18dc] ;  /* 0x0018dc0001007983 */ /* 0x002ea20000300800 */
[----:B0-----:R-:W-:-:S02]  /*d5c0*/  LOP3.LUT R9, R10, 0x7f, RZ, 0xc0, !PT ;  /* 0x0000007f0a097812 */ /* 0x001fc400078ec0ff */
[----:B------:R-:W-:Y:S02]  /*d5d0*/  LOP3.LUT R10, R10, 0x7f, RZ, 0xc0, !PT ;  /* 0x0000007f0a0a7812 */ /* 0x000fe400078ec0ff */
[----:B------:R-:W-:-:S03]  /*d5e0*/  ISETP.GE.AND P0, PT, R9, UR11, PT ;  /* 0x0000000b09007c0c */ /* 0x000fc6000bf06270 */
[----:B------:R-:W-:Y:S01]  /*d5f0*/  IMAD R10, R10, UR77, RZ ;  /* 0x0000004d0a0a7c24 */ /* 0x000fe2000f8e02ff */
[----:B------:R-:W-:Y:S01]  /*d600*/  PRMT R7, RZ, 0x7610, R7 ;  /* 0x00007610ff077816 */ /* 0x000fe20000000007 */
[----:B------:R-:W0:Y:S03]  /*d610*/  LDCU UR77, c[0x0][0x3ac] ;  /* 0x00007580ff4d77ac */ /* 0x000e260008000800 */
[----:B----4-:R-:W-:Y:S02]  /*d620*/  IADD3 R2, P1, PT, R10, R2, RZ ;  /* 0x000000020a027210 */ /* 0x010fe40007f3e0ff */
[----:B------:R-:W-:-:S05]  /*d630*/  SHF.R.S32.HI R22, RZ, 0x1f, R10 ;  /* 0x0000001fff167819 */ /* 0x000fca000001140a */
[----:B---3--:R-:W-:Y:S01]  /*d640*/  IMAD.X R3, R22, 0x1, R3, P1 ;  /* 0x0000000116037824 */ /* 0x008fe200008e0603 */
[----:B------:R-:W-:Y:S01]  /*d650*/  BAR.SYNC.DEFER_BLOCKING 0x0 ;  /* 0x0000000000007b1d */ /* 0x000fe20000010000 */
[----:B--2---:R-:W-:-:S06]  /*d660*/  PRMT R0, RZ, 0x7610, R0 ;  /* 0x00007610ff007816 */ /* 0x004fcc0000000000 */
[----:B------:R-:W2:Y:S01]  /*d670*/  @!P0 LDG.E.U8 R0, desc[UR8][R2.64] ;  /* 0x0000000802008981 */ /* 0x000ea2000c1e1100 */
[----:B------:R-:W-:-:S03]  /*d680*/  IADD3 R4, P2, PT, R10, R4, RZ ;  /* 0x000000040a047210 */ /* 0x000fc60007f5e0ff */
[----:B--2---:R1:W-:Y:S04]  /*d690*/  STL [R1+0xa8], R0 ;  /* 0x0000a80001007387 */ /* 0x0043e80000100800 */
[----:B-1----:R-:W2:Y:S04]  /*d6a0*/  LDL.LU R0, [R1+0x18d8] ;  /* 0x0018d80001007983 */ /* 0x002ea80000300800 */
[----:B------:R-:W3:Y:S01]  /*d6b0*/  LDL R3, [R1+0x6b8] ;  /* 0x0006b80001037983 */ /* 0x000ee20000100800 */
[----:B------:R-:W-:-:S05]  /*d6c0*/  IMAD.X R5, R22, 0x1, R5, P2 ;  /* 0x0000000116057824 */ /* 0x000fca00010e0605 */
[----:B------:R-:W4:Y:S01]  /*d6d0*/  @!P0 LDG.E.U8 R7, desc[UR8][R4.64] ;  /* 0x0000000804078981 */ /* 0x000f22000c1e1100 */
[----:B------:R-:W-:-:S03]  /*d6e0*/  PRMT R11, RZ, 0x7610, R11 ;  /* 0x00007610ff0b7816 */ /* 0x000fc6000000000b */
[----:B------:R-:W2:Y:S01]  /*d6f0*/  LDL R5, [R1+0x6a8] ;  /* 0x0006a80001057983 */ /* 0x000ea20000100800 */
[----:B---3--:R-:W-:-:S03]  /*d700*/  IADD3 R2, P1, PT, R10, R3, RZ ;  /* 0x000000030a027210 */ /* 0x008fc60007f3e0ff */
[----:B------:R-:W3:Y:S04]  /*d710*/  LDL R3, [R1+0x6ac] ;  /* 0x0006ac0001037983 */ /* 0x000ee80000100800 */
[----:B----4-:R1:W-:Y:S04]  /*d720*/  STL [R1+0xb0], R7 ;  /* 0x0000b00701007387 */ /* 0x0103e80000100800 */
[----:B-1----:R-:W4:Y:S01]  /*d730*/  LDL R7, [R1+0x6a0] ;  /* 0x0006a00001077983 */ /* 0x002f220000100800 */
[----:B---3--:R-:W-:-:S05]  /*d740*/  IMAD.X R3, R22, 0x1, R3, P1 ;  /* 0x0000000116037824 */ /* 0x008fca00008e0603 */
[----:B------:R-:W3:Y:S01]  /*d750*/  @!P0 LDG.E.U8 R11, desc[UR8][R2.64] ;  /* 0x00000008020b8981 */ /* 0x000ee2000c1e1100 */
[C---:B------:R-:W-:Y:S02]  /*d760*/  IADD3 R6, P2, PT, R10.reuse, R6, RZ ;  /* 0x000000060a067210 */ /* 0x040fe40007f5e0ff */
[----:B--2---:R-:W-:Y:S02]  /*d770*/  PRMT R0, RZ, 0x7610, R0 ;  /* 0x00007610ff007816 */ /* 0x004fe40000000000 */
[----:B------:R-:W-:Y:S02]  /*d780*/  IADD3 R4, P1, PT, R10, R5, RZ ;  /* 0x000000050a047210 */ /* 0x000fe40007f3e0ff */
[----:B------:R-:W2:Y:S01]  /*d790*/  LDL R5, [R1+0x694] ;  /* 0x0006940001057983 */ /* 0x000ea20000100800 */
[----:B----4-:R-:W-:-:S05]  /*d7a0*/  IMAD.X R7, R22, 0x1, R7, P2 ;  /* 0x0000000116077824 */ /* 0x010fca00010e0607 */
[----:B------:R-:W4:Y:S04]  /*d7b0*/  @!P0 LDG.E.U8 R0, desc[UR8][R6.64] ;  /* 0x0000000806008981 */ /* 0x000f28000c1e1100 */
[----:B---3--:R1:W-:Y:S04]  /*d7c0*/  STL [R1+0x9c], R11 ;  /* 0x00009c0b01007387 */ /* 0x0083e80000100800 */
[----:B-1----:R-:W3:Y:S04]  /*d7d0*/  LDL.LU R11, [R1+0x18d4] ;  /* 0x0018d400010b7983 */ /* 0x002ee80000300800 */
[----:B------:R-:W3:Y:S01]  /*d7e0*/  LDL R3, [R1+0x698] ;  /* 0x0006980001037983 */ /* 0x000ee20000100800 */
[----:B------:R-:W-:Y:S01]  /*d7f0*/  PRMT R12, RZ, 0x7610, R12 ;  /* 0x00007610ff0c7816 */ /* 0x000fe2000000000c */
[----:B--2---:R-:W-:-:S02]  /*d800*/  IMAD.X R5, R22, 0x1, R5, P1 ;  /* 0x0000000116057824 */ /* 0x004fc400008e0605 */
[----:B----4-:R1:W-:Y:S04]  /*d810*/  STL [R1+0xa0], R0 ;  /* 0x0000a00001007387 */ /* 0x0103e80000100800 */
[----:B------:R-:W2:Y:S04]  /*d820*/  @!P0 LDG.E.U8 R12, desc[UR8][R4.64] ;  /* 0x00000008040c8981 */ /* 0x000ea8000c1e1100 */
[----:B-1----:R-:W4:Y:S04]  /*d830*/  LDL.LU R0, [R1+0x18d0] ;  /* 0x0018d00001007983 */ /* 0x002f280000300800 */
[----:B------:R-:W4:Y:S01]  /*d840*/  LDL R7, [R1+0x690] ;  /* 0x0006900001077983 */ /* 0x000f220000100800 */
[----:B---3--:R-:W-:-:S03]  /*d850*/  IADD3 R2, P1, PT, R10, R3, RZ ;  /* 0x000000030a027210 */ /* 0x008fc60007f3e0ff */
[----:B------:R-:W3:Y:S01]  /*d860*/  LDL R3, [R1+0x68c] ;  /* 0x00068c0001037983 */ /* 0x000ee20000100800 */
[----:B------:R-:W-:-:S03]  /*d870*/  PRMT R11, RZ, 0x7610, R11 ;  /* 0x00007610ff0b7816 */ /* 0x000fc6000000000b */
[----:B--2---:R1:W-:Y:S04]  /*d880*/  STL [R1+0x98], R12 ;  /* 0x0000980c01007387 */ /* 0x0043e80000100800 */
[----:B-1----:R-:W2:Y:S01]  /*d890*/  LDL.LU R12, [R1+0x18cc] ;  /* 0x0018cc00010c7983 */ /* 0x002ea20000300800 */
[----:B----4-:R-:W-:-:S03]  /*d8a0*/  IADD3 R6, P2, PT, R10, R7, RZ ;  /* 0x000000070a067210 */ /* 0x010fc60007f5e0ff */
[----:B------:R-:W4:Y:S04]  /*d8b0*/  LDL R5, [R1+0x684] ;  /* 0x0006840001057983 */ /* 0x000f280000100800 */
[----:B------:R-:W2:Y:S01]  /*d8c0*/  LDL R7, [R1+0x680] ;  /* 0x0006800001077983 */ /* 0x000ea20000100800 */
[----:B---3--:R-:W-:-:S05]  /*d8d0*/  IMAD.X R3, R22, 0x1, R3, P1 ;  /* 0x0000000116037824 */ /* 0x008fca00008e0603 */
[----:B------:R-:W3:Y:S01]  /*d8e0*/  @!P0 LDG.E.U8 R11, desc[UR8][R2.64] ;  /* 0x00000008020b8981 */ /* 0x000ee2000c1e1100 */
[----:B------:R-:W-:Y:S02]  /*d8f0*/  PRMT R0, RZ, 0x7610, R0 ;  /* 0x00007610ff007816 */ /* 0x000fe40000000000 */
[----:B----4-:R-:W-:Y:S02]  /*d900*/  IADD3 R4, P1, PT, R10, R5, RZ ;  /* 0x000000050a047210 */ /* 0x010fe40007f3e0ff */
[----:B------:R-:W4:Y:S01]  /*d910*/  LDL R5, [R1+0x678] ;  /* 0x0006780001057983 */ /* 0x000f220000100800 */
[----:B--2---:R-:W-:-:S05]  /*d920*/  IMAD.X R7, R22, 0x1, R7, P2 ;  /* 0x0000000116077824 */ /* 0x004fca00010e0607 */
[----:B------:R-:W2:Y:S04]  /*d930*/  @!P0 LDG.E.U8 R0, desc[UR8][R6.64] ;  /* 0x0000000806008981 */ /* 0x000ea8000c1e1100 */
[----:B---3--:R1:W-:Y:S04]  /*d940*/  STL [R1+0x94], R11 ;  /* 0x0000940b01007387 */ /* 0x0083e80000100800 */
[----:B-1----:R-:W3:Y:S04]  /*d950*/  LDL.LU R11, [R1+0x18c8] ;  /* 0x0018c800010b7983 */ /* 0x002ee80000300800 */
[----:B------:R-:W3:Y:S01]  /*d960*/  LDL R3, [R1+0x67c] ;  /* 0x00067c0001037983 */ /* 0x000ee20000100800 */
[----:B------:R-:W-:Y:S01]  /*d970*/  PRMT R12, RZ, 0x7610, R12 ;  /* 0x00007610ff0c7816 */ /* 0x000fe2000000000c */
[----:B----4-:R-:W-:-:S05]  /*d980*/  IMAD.X R5, R22, 0x1, R5, P1 ;  /* 0x0000000116057824 */ /* 0x010fca00008e0605 */
[----:B------:R-:W4:Y:S04]  /*d990*/  @!P0 LDG.E.U8 R12, desc[UR8][R4.64] ;  /* 0x00000008040c8981 */ /* 0x000f28000c1e1100 */
[----:B--2---:R1:W-:Y:S04]  /*d9a0*/  STL [R1+0x90], R0 ;  /* 0x0000900001007387 */ /* 0x0043e80000100800 */
[----:B-1----:R-:W2:Y:S04]  /*d9b0*/  LDL.LU R0, [R1+0x18c4] ;  /* 0x0018c40001007983 */ /* 0x002ea80000300800 */
[----:B------:R-:W2:Y:S01]  /*d9c0*/  LDL R7, [R1+0x5fc] ;  /* 0x0005fc0001077983 */ /* 0x000ea20000100800 */
[----:B---3--:R-:W-:-:S03]  /*d9d0*/  IADD3 R2, P1, PT, R10, R3, RZ ;  /* 0x000000030a027210 */ /* 0x008fc60007f3e0ff */
[----:B------:R-:W3:Y:S01]  /*d9e0*/  LDL R3, [R1+0x5f4] ;  /* 0x0005f40001037983 */ /* 0x000ee20000100800 */
[----:B------:R-:W-:-:S03]  /*d9f0*/  PRMT R11, RZ, 0x7610, R11 ;  /* 0x00007610ff0b7816 */ /* 0x000fc6000000000b */
[----:B----4-:R1:W-:Y:S04]  /*da00*/  STL [R1+0x8c], R12 ;  /* 0x00008c0c01007387 */ /* 0x0103e80000100800 */
[----:B-1----:R-:W4:Y:S04]  /*da10*/  LDL.LU R12, [R1+0x18c0] ;  /* 0x0018c000010c7983 */ /* 0x002f280000300800 */
[----:B------:R-:W4:Y:S01]  /*da20*/  LDL R5, [R1+0x66c] ;  /* 0x00066c0001057983 */ /* 0x000f220000100800 */
[----:B--2---:R-:W-:-:S03]  /*da30*/  IADD3 R6, P2, PT, R10, R7, RZ ;  /* 0x000000070a067210 */ /* 0x004fc60007f5e0ff */
        /* <DEDUP_REMOVED lines=66> */
[----:B------:R-:W3:Y:S04]  /*de60*/  LDL R3, [R1+0x630] ;  /* 0x0006300001037983 */ /* 0x000ee80000100800 */
[----:B----4-:R1:W-:Y:S04]  /*de70*/  STL [R1+0x64], R12 ;  /* 0x0000640c01007387 */ /* 0x0103e80000100800 */
[----:B-1----:R-:W4:Y:S01]  /*de80*/  LDL.LU R12, [R1+0x189c] ;  /* 0x00189c00010c7983 */ /* 0x002f220000300800 */
[----:B--2---:R-:W-:-:S03]  /*de90*/  PRMT R0, RZ, 0x7610, R0 ;  /* 0x00007610ff007816 */ /* 0x004fc60000000000 */
[----:B------:R-:W2:Y:S01]  /*dea0*/  LDL R5, [R1+0x644] ;  /* 0x0006440001057983 */ /* 0x000ea20000100800 */
[----:B------:R-:W-:-:S03]  /*deb0*/  IADD3 R6, P2, PT, R10, R7, RZ ;  /* 0x000000070a067210 */ /* 0x000fc60007f5e0ff */
[----:B------:R-:W4:Y:S01]  /*dec0*/  LDL R7, [R1+0x638] ;  /* 0x0006380001077983 */ /* 0x000f220000100800 */
[----:B---3--:R-:W-:-:S05]  /*ded0*/  IMAD.X R3, R22, 0x1, R3, P1 ;  /* 0x0000000116037824 */ /* 0x008fca00008e0603 */
[----:B------:R-:W3:Y:S01]  /*dee0*/  @!P0 LDG.E.U8 R0, desc[UR8][R2.64] ;  /* 0x0000000802008981 */ /* 0x000ee2000c1e1100 */
[----:B------:R-:W-:Y:S02]  /*def0*/  PRMT R11, RZ, 0x7610, R11 ;  /* 0x00007610ff0b7816 */ /* 0x000fe4000000000b */
[----:B--2---:R-:W-:Y:S02]  /*df00*/  IADD3 R4, P1, PT, R10, R5, RZ ;  /* 0x000000050a047210 */ /* 0x004fe40007f3e0ff */
[----:B------:R-:W2:Y:S01]  /*df10*/  LDL R5, [R1+0x640] ;  /* 0x0006400001057983 */ /* 0x000ea20000100800 */
[----:B----4-:R-:W-:-:S05]  /*df20*/  IMAD.X R7, R22, 0x1, R7, P2 ;  /* 0x0000000116077824 */ /* 0x010fca00010e0607 */
[----:B------:R-:W4:Y:S04]  /*df30*/  @!P0 LDG.E.U8 R11, desc[UR8][R6.64] ;  /* 0x00000008060b8981 */ /* 0x000f28000c1e1100 */
[----:B---3--:R1:W-:Y:S04]  /*df40*/  STL [R1+0x60], R0 ;  /* 0x0000600001007387 */ /* 0x0083e80000100800 */
[----:B-1----:R-:W3:Y:S04]  /*df50*/  LDL.LU R0, [R1+0x1898] ;  /* 0x0018980001007983 */ /* 0x002ee80000300800 */
[----:B------:R-:W3:Y:S01]  /*df60*/  LDL R3, [R1+0x650] ;  /* 0x0006500001037983 */ /* 0x000ee20000100800 */
[----:B--2---:R-:W-:-:S03]  /*df70*/  IMAD.X R5, R22, 0x1, R5, P1 ;  /* 0x0000000116057824 */ /* 0x004fc600008e0605 */
[----:B----4-:R1:W-:Y:S04]  /*df80*/  STL [R1+0x5c], R11 ;  /* 0x00005c0b01007387 */ /* 0x0103e80000100800 */
[----:B-1----:R-:W2:Y:S04]  /*df90*/  LDL.LU R11, [R1+0x1894] ;  /* 0x00189400010b7983 */ /* 0x002ea80000300800 */
[----:B------:R-:W4:Y:S01]  /*dfa0*/  LDL R7, [R1+0x654] ;  /* 0x0006540001077983 */ /* 0x000f220000100800 */
[----:B---3--:R-:W-:-:S06]  /*dfb0*/  PRMT R0, RZ, 0x7610, R0 ;  /* 0x00007610ff007816 */ /* 0x008fcc0000000000 */
[----:B------:R-:W3:Y:S01]  /*dfc0*/  @!P0 LDG.E.U8 R0, desc[UR8][R4.64] ;  /* 0x0000000804008981 */ /* 0x000ee2000c1e1100 */
[----:B------:R-:W-:-:S03]  /*dfd0*/  IADD3 R2, P1, PT, R10, R3, RZ ;  /* 0x000000030a027210 */ /* 0x000fc60007f3e0ff */
[----:B------:R-:W2:Y:S01]  /*dfe0*/  LDL R3, [R1+0x648] ;  /* 0x0006480001037983 */ /* 0x000ea20000100800 */
[----:B----4-:R-:W-:-:S03]  /*dff0*/  IADD3 R6, P2, PT, R10, R7, RZ ;  /* 0x000000070a067210 */ /* 0x010fc60007f5e0ff */
[----:B---3--:R1:W-:Y:S04]  /*e000*/  STL [R1+0x58], R0 ;  /* 0x0000580001007387 */ /* 0x0083e80000100800 */
[----:B-1----:R-:W3:Y:S04]  /*e010*/  LDL.LU R0, [R1+0x1890] ;  /* 0x0018900001007983 */ /* 0x002ee80000300800 */
[----:B------:R-:W4:Y:S01]  /*e020*/  LDL R7, [R1+0x64c] ;  /* 0x00064c0001077983 */ /* 0x000f220000100800 */
[----:B--2---:R-:W-:Y:S01]  /*e030*/  IMAD.X R3, R22, 0x1, R3, P1 ;  /* 0x0000000116037824 */ /* 0x004fe200008e0603 */
[----:B------:R-:W-:-:S02]  /*e040*/  PRMT R12, RZ, 0x7610, R12 ;  /* 0x00007610ff0c7816 */ /* 0x000fc4000000000c */
[----:B------:R-:W-:Y:S02]  /*e050*/  IADD3 R4, P1, PT, R10, UR7, RZ ;  /* 0x000000070a047c10 */ /* 0x000fe4000ff3e0ff */
[----:B------:R-:W-:Y:S02]  /*e060*/  PRMT R11, RZ, 0x7610, R11 ;  /* 0x00007610ff0b7816 */ /* 0x000fe4000000000b */
[C---:B------:R-:W-:Y:S01]  /*e070*/  IADD3.X R5, PT, PT, R22.reuse, UR44, RZ, P1, !PT ;  /* 0x0000002c16057c10 */ /* 0x040fe20008ffe4ff */
[----:B------:R1:W2:Y:S01]  /*e080*/  @!P0 LDG.E.U8 R12, desc[UR8][R2.64] ;  /* 0x00000008020c8981 */ /* 0x0002a2000c1e1100 */
[----:B---3--:R-:W-:Y:S01]  /*e090*/  PRMT R0, RZ, 0x7610, R0 ;  /* 0x00007610ff007816 */ /* 0x008fe20000000000 */
[----:B----4-:R-:W-:-:S05]  /*e0a0*/  IMAD.X R7, R22, 0x1, R7, P2 ;  /* 0x0000000116077824 */ /* 0x010fca00010e0607 */
[----:B------:R-:W3:Y:S04]  /*e0b0*/  @!P0 LDG.E.U8 R0, desc[UR8][R4.64] ;  /* 0x0000000804008981 */ /* 0x000ee8000c1e1100 */
[----:B------:R4:W3:Y:S01]  /*e0c0*/  @!P0 LDG.E.U8 R11, desc[UR8][R6.64] ;  /* 0x00000008060b8981 */ /* 0x0008e2000c1e1100 */
[----:B-1----:R-:W-:-:S03]  /*e0d0*/  IADD3 R2, P1, PT, R10, UR12, RZ ;  /* 0x0000000c0a027c10 */ /* 0x002fc6000ff3e0ff */
[----:B--2---:R1:W-:Y:S01]  /*e0e0*/  STL [R1+0x50], R12 ;  /* 0x0000500c01007387 */ /* 0x0043e20000100800 */
[----:B----4-:R-:W-:Y:S02]  /*e0f0*/  PRMT R7, RZ, 0x7610, R7 ;  /* 0x00007610ff077816 */ /* 0x010fe40000000007 */
[----:B------:R-:W-:Y:S01]  /*e100*/  IADD3.X R3, PT, PT, R22, UR45, RZ, P1, !PT ;  /* 0x0000002d16037c10 */ /* 0x000fe20008ffe4ff */
[----:B-1----:R-:W2:Y:S02]  /*e110*/  LDL.LU R12, [R1+0x188c] ;  /* 0x00188c00010c7983 */ /* 0x002ea40000300800 */
[----:B------:R-:W-:-:S06]  /*e120*/  IMAD.MOV.U32 R5, RZ, RZ, R7 ;  /* 0x000000ffff057224 */ /* 0x000fcc00078e0007 */
[----:B------:R-:W4:Y:S04]  /*e130*/  @!P0 LDG.E.U8 R5, desc[UR8][R2.64] ;  /* 0x0000000802058981 */ /* 0x000f28000c1e1100 */
[----:B---3--:R1:W-:Y:S04]  /*e140*/  STL [R1+0x54], R11 ;  /* 0x0000540b01007387 */ /* 0x0083e80000100800 */
[----:B-1----:R-:W3:Y:S04]  /*e150*/  LDL.LU R11, [R1+0x1888] ;  /* 0x00188800010b7983 */ /* 0x002ee80000300800 */
[----:B------:R1:W-:Y:S04]  /*e160*/  STL [R1+0x4c], R0 ;  /* 0x00004c0001007387 */ /* 0x0003e80000100800 */
[----:B-1----:R-:W3:Y:S01]  /*e170*/  LDL.LU R0, [R1+0x1884] ;  /* 0x0018840001007983 */ /* 0x002ee20000300800 */
[----:B------:R-:W-:-:S02]  /*e180*/  IADD3 R6, P2, PT, R10, UR13, RZ ;  /* 0x0000000d0a067c10 */ /* 0x000fc4000ff5e0ff */
[----:B------:R-:W-:Y:S01]  /*e190*/  IADD3 R4, P1, PT, R10, UR14, RZ ;  /* 0x0000000e0a047c10 */ /* 0x000fe2000ff3e0ff */
[----:B------:R1:W-:Y:S01]  /*e1a0*/  STL.S16 [R1+0x48], R7 ;  /* 0x0000480701007387 */ /* 0x0003e20000100600 */
[----:B--2---:R-:W-:-:S03]  /*e1b0*/  PRMT R12, RZ, 0x7610, R12 ;  /* 0x00007610ff0c7816 */ /* 0x004fc6000000000c */
[----:B----4-:R2:W-:Y:S01]  /*e1c0*/  @!P0 STL [R1+0x48], R5 ;  /* 0x0000480501008387 */ /* 0x0105e20000100800 */
[C---:B-1----:R-:W-:Y:S02]  /*e1d0*/  IADD3.X R7, PT, PT, R22.reuse, UR46, RZ, P2, !PT ;  /* 0x0000002e16077c10 */ /* 0x042fe400097fe4ff */
[----:B--2---:R-:W-:-:S03]  /*e1e0*/  IADD3.X R5, PT, PT, R22, UR47, RZ, P1, !PT ;  /* 0x0000002f16057c10 */ /* 0x004fc60008ffe4ff */
[----:B------:R1:W2:Y:S01]  /*e1f0*/  @!P0 LDG.E.U8 R12, desc[UR8][R6.64] ;  /* 0x00000008060c8981 */ /* 0x0002a2000c1e1100 */
[----:B---3--:R-:W-:-:S06]  /*e200*/  PRMT R0, RZ, 0x7610, R0 ;  /* 0x00007610ff007816 */ /* 0x008fcc0000000000 */
[----:B------:R3:W4:Y:S01]  /*e210*/  @!P0 LDG.E.U8 R0, desc[UR8][R4.64] ;  /* 0x0000000804008981 */ /* 0x000722000c1e1100 */
[----:B-1----:R-:W-:Y:S02]  /*e220*/  PRMT R7, RZ, 0x7610, R7 ;  /* 0x00007610ff077816 */ /* 0x002fe40000000007 */
[----:B------:R-:W-:-:S04]  /*e230*/  IADD3 R2, P1, PT, R10, UR15, RZ ;  /* 0x0000000f0a027c10 */ /* 0x000fc8000ff3e0ff */
[----:B------:R-:W-:Y:S01]  /*e240*/  IADD3.X R3, PT, PT, R22, UR48, RZ, P1, !PT ;  /* 0x0000003016037c10 */ /* 0x000fe20008ffe4ff */
[----:B---3--:R-:W-:Y:S01]  /*e250*/  IMAD.MOV.U32 R5, RZ, RZ, R7 ;  /* 0x000000ffff057224 */ /* 0x008fe200078e0007 */
[----:B--2---:R1:W-:Y:S05]  /*e260*/  STL [R1+0x44], R12 ;  /* 0x0000440c01007387 */ /* 0x0043ea0000100800 */
[----:B------:R-:W2:Y:S04]  /*e270*/  @!P0 LDG.E.U8 R5, desc[UR8][R2.64] ;  /* 0x0000000802058981 */ /* 0x000ea8000c1e1100 */
[----:B-1----:R-:W3:Y:S04]  /*e280*/  LDL.LU R12, [R1+0x1880] ;  /* 0x00188000010c7983 */ /* 0x002ee80000300800 */
[----:B----4-:R1:W-:Y:S04]  /*e290*/  STL [R1+0x40], R0 ;  /* 0x0000400001007387 */ /* 0x0103e80000100800 */
[----:B-1----:R-:W4:Y:S01]  /*e2a0*/  LDL.LU R0, [R1+0x187c] ;  /* 0x00187c0001007983 */ /* 0x002f220000300800 */
[----:B------:R-:W-:-:S02]  /*e2b0*/  IADD3 R6, P2, PT, R10, UR16, RZ ;  /* 0x000000100a067c10 */ /* 0x000fc4000ff5e0ff */
[----:B------:R-:W-:Y:S01]  /*e2c0*/  IADD3 R4, P1, PT, R10, UR17, RZ ;  /* 0x000000110a047c10 */ /* 0x000fe2000ff3e0ff */
[----:B------:R1:W-:Y:S01]  /*e2d0*/  STL.S16 [R1+0x38], R7 ;  /* 0x0000380701007387 */ /* 0x0003e20000100600 */
[----:B------:R-:W-:-:S03]  /*e2e0*/  PRMT R11, RZ, 0x7610, R11 ;  /* 0x00007610ff0b7816 */ /* 0x000fc6000000000b */
[----:B--2---:R2:W-:Y:S01]  /*e2f0*/  @!P0 STL [R1+0x38], R5 ;  /* 0x0000380501008387 */ /* 0x0045e20000100800 */
[C---:B-1----:R-:W-:Y:S02]  /*e300*/  IADD3.X R7, PT, PT, R22.reuse, UR49, RZ, P2, !PT ;  /* 0x0000003116077c10 */ /* 0x042fe400097fe4ff */
[----:B--2---:R-:W-:-:S03]  /*e310*/  IADD3.X R5, PT, PT, R22, UR50, RZ, P1, !PT ;  /* 0x0000003216057c10 */ /* 0x004fc60008ffe4ff */
[----:B------:R1:W2:Y:S01]  /*e320*/  @!P0 LDG.E.U8 R11, desc[UR8][R6.64] ;  /* 0x00000008060b8981 */ /* 0x0002a2000c1e1100 */
[----:B----4-:R-:W-:-:S06]  /*e330*/  PRMT R0, RZ, 0x7610, R0 ;  /* 0x00007610ff007816 */ /* 0x010fcc0000000000 */
[----:B------:R4:W3:Y:S01]  /*e340*/  @!P0 LDG.E.U8 R0, desc[UR8][R4.64] ;  /* 0x0000000804008981 */ /* 0x0008e2000c1e1100 */
[----:B-1----:R-:W-:Y:S02]  /*e350*/  PRMT R7, RZ, 0x7610, R7 ;  /* 0x00007610ff077816 */ /* 0x002fe40000000007 */
[----:B------:R-:W-:-:S04]  /*e360*/  IADD3 R2, P1, PT, R10, UR18, RZ ;  /* 0x000000120a027c10 */ /* 0x000fc8000ff3e0ff */
[----:B------:R-:W-:Y:S01]  /*e370*/  IADD3.X R3, PT, PT, R22, UR51, RZ, P1, !PT ;  /* 0x0000003316037c10 */ /* 0x000fe20008ffe4ff */
[----:B----4-:R-:W-:Y:S01]  /*e380*/  IMAD.MOV.U32 R5, RZ, RZ, R7 ;  /* 0x000000ffff057224 */ /* 0x010fe200078e0007 */
[----:B--2---:R1:W-:Y:S05]  /*e390*/  STL [R1+0x3c], R11 ;  /* 0x00003c0b01007387 */ /* 0x0043ea0000100800 */
[----:B------:R-:W2:Y:S04]  /*e3a0*/  @!P0 LDG.E.U8 R5, desc[UR8][R2.64] ;  /* 0x0000000802058981 */ /* 0x000ea8000c1e1100 */
[----:B-1----:R-:W4:Y:S04]  /*e3b0*/  LDL.LU R11, [R1+0x1878] ;  /* 0x00187800010b7983 */ /* 0x002f280000300800 */
[----:B---3--:R1:W-:Y:S04]  /*e3c0*/  STL [R1+0x34], R0 ;  /* 0x0000340001007387 */ /* 0x0083e80000100800 */
[----:B-1----:R-:W3:Y:S01]  /*e3d0*/  LDL.LU R0, [R1+0x1874] ;  /* 0x0018740001007983 */ /* 0x002ee20000300800 */
        /* <DEDUP_REMOVED lines=30> */
[C---:B------:R-:W-:Y:S02]  /*e5c0*/  IADD3 R6, P2, PT, R10.reuse, UR25, RZ ;  /* 0x000000190a067c10 */ /* 0x040fe4000ff5e0ff */
[----:B------:R-:W-:Y:S01]  /*e5d0*/  PRMT R15, RZ, 0x7610, R15 ;  /* 0x00007610ff0f7816 */ /* 0x000fe2000000000f */
[----:B--2---:R1:W-:Y:S01]  /*e5e0*/  STL [R1+0x24], R11 ;  /* 0x0000240b01007387 */ /* 0x0043e20000100800 */
[----:B----4-:R-:W-:Y:S01]  /*e5f0*/  IMAD.MOV.U32 R5, RZ, RZ, R7 ;  /* 0x000000ffff057224 */ /* 0x010fe200078e0007 */
[----:B------:R-:W-:Y:S02]  /*e600*/  IADD3 R2, P1, PT, R10, UR24, RZ ;  /* 0x000000180a027c10 */ /* 0x000fe4000ff3e0ff */
[----:B-1----:R-:W2:Y:S02]  /*e610*/  LDL.LU R11, [R1+0x1868] ;  /* 0x00186800010b7983 */ /* 0x002ea40000300800 */
[----:B------:R-:W-:-:S02]  /*e620*/  IADD3.X R3, PT, PT, R22, UR57, RZ, P1, !PT ;  /* 0x0000003916037c10 */ /* 0x000fc40008ffe4ff */
[----:B------:R-:W-:-:S03]  /*e630*/  PRMT R12, RZ, 0x7610, R12 ;  /* 0x00007610ff0c7816 */ /* 0x000fc6000000000c */
[----:B------:R-:W4:Y:S01]  /*e640*/  @!P0 LDG.E.U8 R5, desc[UR8][R2.64] ;  /* 0x0000000802058981 */ /* 0x000f22000c1e1100 */
[----:B------:R-:W-:-:S03]  /*e650*/  PRMT R29, RZ, 0x7610, R29 ;  /* 0x00007610ff1d7816 */ /* 0x000fc6000000001d */
[----:B---3--:R1:W-:Y:S04]  /*e660*/  STL [R1+0x1c], R0 ;  /* 0x00001c0001007387 */ /* 0x0083e80000100800 */
[----:B-1----:R-:W3:Y:S04]  /*e670*/  LDL.LU R0, [R1+0x1864] ;  /* 0x0018640001007983 */ /* 0x002ee80000300800 */
[----:B------:R1:W-:Y:S02]  /*e680*/  STL.S16 [R1+0x18], R7 ;  /* 0x0000180701007387 */ /* 0x0003e40000100600 */
[----:B-1----:R-:W-:-:S05]  /*e690*/  IADD3.X R7, PT, PT, R22, UR58, RZ, P2, !PT ;  /* 0x0000003a16077c10 */ /* 0x002fca00097fe4ff */
[----:B------:R1:W3:Y:S02]  /*e6a0*/  @!P0 LDG.E.U8 R15, desc[UR8][R6.64] ;  /* 0x00000008060f8981 */ /* 0x0002e4000c1e1100 */
[----:B-1----:R-:W-:-:S04]  /*e6b0*/  IADD3 R6, P2, PT, R10, UR28, RZ ;  /* 0x0000001c0a067c10 */ /* 0x002fc8000ff5e0ff */
[----:B------:R-:W-:-:S05]  /*e6c0*/  IADD3.X R7, PT, PT, R22, UR61, RZ, P2, !PT ;  /* 0x0000003d16077c10 */ /* 0x000fca00097fe4ff */
[----:B------:R1:W3:Y:S02]  /*e6d0*/  @!P0 LDG.E.U8 R12, desc[UR8][R6.64] ;  /* 0x00000008060c8981 */ /* 0x0002e4000c1e1100 */
[----:B-1----:R-:W-:-:S04]  /*e6e0*/  IADD3 R6, P2, PT, R10, UR31, RZ ;  /* 0x0000001f0a067c10 */ /* 0x002fc8000ff5e0ff */
[----:B------:R-:W-:-:S05]  /*e6f0*/  IADD3.X R7, PT, PT, R22, UR64, RZ, P2, !PT ;  /* 0x0000004016077c10 */ /* 0x000fca00097fe4ff */
[----:B------:R-:W3:Y:S01]  /*e700*/  @!P0 LDG.E.U8 R29, desc[UR8][R6.64] ;  /* 0x00000008061d8981 */ /* 0x000ee2000c1e1100 */
[----:B------:R-:W-:Y:S02]  /*e710*/  IADD3 R4, P1, PT, R10, UR26, RZ ;  /* 0x0000001a0a047c10 */ /* 0x000fe4000ff3e0ff */
[----:B------:R-:W-:Y:S01]  /*e720*/  PRMT R14, RZ, 0x7610, R14 ;  /* 0x00007610ff0e7816 */ /* 0x000fe2000000000e */
[----:B----4-:R1:W-:Y:S01]  /*e730*/  @!P0 STL [R1+0x18], R5 ;  /* 0x0000180501008387 */ /* 0x0103e20000100800 */
[----:B------:R-:W-:Y:S02]  /*e740*/  PRMT R13, RZ, 0x7610, R13 ;  /* 0x00007610ff0d7816 */ /* 0x000fe4000000000d */
[----:B-1----:R-:W-:Y:S02]  /*e750*/  IADD3.X R5, PT, PT, R22, UR59, RZ, P1, !PT ;  /* 0x0000003b16057c10 */ /* 0x002fe40008ffe4ff */
[----:B------:R-:W-:-:S03]  /*e760*/  IADD3 R2, P1, PT, R10, UR27, RZ ;  /* 0x0000001b0a027c10 */ /* 0x000fc6000ff3e0ff */
[----:B------:R1:W4:Y:S01]  /*e770*/  @!P0 LDG.E.U8 R14, desc[UR8][R4.64] ;  /* 0x00000008040e8981 */ /* 0x000322000c1e1100 */
[----:B------:R-:W-:Y:S02]  /*e780*/  IADD3.X R3, PT, PT, R22, UR60, RZ, P1, !PT ;  /* 0x0000003c16037c10 */ /* 0x000fe40008ffe4ff */
[----:B--2---:R-:W-:-:S03]  /*e790*/  PRMT R11, RZ, 0x7610, R11 ;  /* 0x00007610ff0b7816 */ /* 0x004fc6000000000b */
[----:B------:R2:W4:Y:S01]  /*e7a0*/  @!P0 LDG.E.U8 R13, desc[UR8][R2.64] ;  /* 0x00000008020d8981 */ /* 0x000522000c1e1100 */
[----:B-1----:R-:W-:-:S04]  /*e7b0*/  IADD3 R4, P1, PT, R10, UR29, RZ ;  /* 0x0000001d0a047c10 */ /* 0x002fc8000ff3e0ff */
[----:B------:R-:W-:Y:S02]  /*e7c0*/  IADD3.X R5, PT, PT, R22, UR62, RZ, P1, !PT ;  /* 0x0000003e16057c10 */ /* 0x000fe40008ffe4ff */
[----:B--2---:R-:W-:Y:S02]  /*e7d0*/  IADD3 R2, P1, PT, R10, UR30, RZ ;  /* 0x0000001e0a027c10 */ /* 0x004fe4000ff3e0ff */
[----:B------:R-:W-:Y:S01]  /*e7e0*/  PRMT R8, RZ, 0x7610, R8 ;  /* 0x00007610ff087816 */ /* 0x000fe20000000008 */
[----:B------:R1:W2:Y:S01]  /*e7f0*/  @!P0 LDG.E.U8 R11, desc[UR8][R4.64] ;  /* 0x00000008040b8981 */ /* 0x0002a2000c1e1100 */
[----:B------:R-:W-:Y:S02]  /*e800*/  IADD3.X R3, PT, PT, R22, UR63, RZ, P1, !PT ;  /* 0x0000003f16037c10 */ /* 0x000fe40008ffe4ff */
[----:B------:R-:W-:Y:S02]  /*e810*/  PRMT R28, RZ, 0x7610, R28 ;  /* 0x00007610ff1c7816 */ /* 0x000fe4000000001c */
[----:B------:R-:W-:Y:S01]  /*e820*/  PRMT R27, RZ, 0x7610, R27 ;  /* 0x00007610ff1b7816 */ /* 0x000fe2000000001b */
[----:B------:R0:W2:Y:S01]  /*e830*/  @!P0 LDG.E.U8 R8, desc[UR8][R2.64] ;  /* 0x0000000802088981 */ /* 0x0000a2000c1e1100 */
[----:B-1----:R-:W-:-:S04]  /*e840*/  IADD3 R4, P1, PT, R10, UR32, RZ ;  /* 0x000000200a047c10 */ /* 0x002fc8000ff3e0ff */
[----:B------:R-:W-:Y:S02]  /*e850*/  IADD3.X R5, PT, PT, R22, UR65, RZ, P1, !PT ;  /* 0x0000004116057c10 */ /* 0x000fe40008ffe4ff */
[----:B------:R-:W-:-:S03]  /*e860*/  PRMT R26, RZ, 0x7610, R26 ;  /* 0x00007610ff1a7816 */ /* 0x000fc6000000001a */
[----:B------:R1:W2:Y:S01]  /*e870*/  @!P0 LDG.E.U8 R28, desc[UR8][R4.64] ;  /* 0x00000008041c8981 */ /* 0x0002a2000c1e1100 */
[----:B------:R-:W-:Y:S02]  /*e880*/  PRMT R25, RZ, 0x7610, R25 ;  /* 0x00007610ff197816 */ /* 0x000fe40000000019 */
[----:B------:R-:W-:Y:S02]  /*e890*/  PRMT R21, RZ, 0x7610, R21 ;  /* 0x00007610ff157816 */ /* 0x000fe40000000015 */
[----:B------:R-:W-:Y:S02]  /*e8a0*/  PRMT R24, RZ, 0x7610, R24 ;  /* 0x00007610ff187816 */ /* 0x000fe40000000018 */
[----:B------:R-:W-:Y:S02]  /*e8b0*/  PRMT R20, RZ, 0x7610, R20 ;  /* 0x00007610ff147816 */ /* 0x000fe40000000014 */
[----:B------:R-:W-:Y:S01]  /*e8c0*/  PRMT R19, RZ, 0x7610, R19 ;  /* 0x00007610ff137816 */ /* 0x000fe20000000013 */
[----:B---3--:R0:W-:Y:S04]  /*e8d0*/  STL [R1+0x1860], R29 ;  /* 0x0018601d01007387 */ /* 0x0081e80000100800 */
[----:B------:R-:W3:Y:S01]  /*e8e0*/  LDL R10, [R1+0x5f0] ;  /* 0x0005f000010a7983 */ /* 0x000ee20000100800 */
[----:B0-----:R-:W-:-:S05]  /*e8f0*/  IMAD R29, R9, UR77, RZ ;  /* 0x0000004d091d7c24 */ /* 0x001fca000f8e02ff */
[C---:B------:R-:W-:Y:S02]  /*e900*/  IADD3 R6, P2, PT, R29.reuse, UR34, RZ ;  /* 0x000000221d067c10 */ /* 0x040fe4000ff5e0ff */
[C---:B------:R-:W-:Y:S02]  /*e910*/  IADD3 R2, P1, PT, R29.reuse, UR33, RZ ;  /* 0x000000211d027c10 */ /* 0x040fe4000ff3e0ff */
[C---:B------:R-:W-:Y:S02]  /*e920*/  IADD3.X R7, PT, PT, R22.reuse, UR67, RZ, P2, !PT ;  /* 0x0000004316077c10 */ /* 0x040fe400097fe4ff */
[C---:B------:R-:W-:Y:S02]  /*e930*/  IADD3.X R3, PT, PT, R22.reuse, UR66, RZ, P1, !PT ;  /* 0x0000004216037c10 */ /* 0x040fe40008ffe4ff */
[C---:B-1----:R-:W-:Y:S01]  /*e940*/  IADD3 R4, P1, PT, R29.reuse, UR35, RZ ;  /* 0x000000231d047c10 */ /* 0x042fe2000ff3e0ff */
[----:B------:R0:W3:Y:S03]  /*e950*/  @!P0 LDG.E.U8 R27, desc[UR8][R6.64] ;  /* 0x00000008061b8981 */ /* 0x0000e6000c1e1100 */
[----:B------:R-:W-:Y:S01]  /*e960*/  IADD3.X R5, PT, PT, R22, UR68, RZ, P1, !PT ;  /* 0x0000004416057c10 */ /* 0x000fe20008ffe4ff */
[----:B------:R1:W3:Y:S04]  /*e970*/  @!P0 LDG.E.U8 R26, desc[UR8][R2.64] ;  /* 0x00000008021a8981 */ /* 0x0002e8000c1e1100 */
[----:B------:R4:W3:Y:S01]  /*e980*/  @!P0 LDG.E.U8 R25, desc[UR8][R4.64] ;  /* 0x0000000804198981 */ /* 0x0008e2000c1e1100 */
[----:B0-----:R-:W-:-:S02]  /*e990*/  IADD3 R6, P2, PT, R29, UR37, RZ ;  /* 0x000000251d067c10 */ /* 0x001fc4000ff5e0ff */
[C---:B-1----:R-:W-:Y:S02]  /*e9a0*/  IADD3 R2, P1, PT, R29.reuse, UR36, RZ ;  /* 0x000000241d027c10 */ /* 0x042fe4000ff3e0ff */
[C---:B------:R-:W-:Y:S02]  /*e9b0*/  IADD3.X R7, PT, PT, R22.reuse, UR70, RZ, P2, !PT ;  /* 0x0000004616077c10 */ /* 0x040fe400097fe4ff */
[C---:B------:R-:W-:Y:S02]  /*e9c0*/  IADD3.X R3, PT, PT, R22.reuse, UR69, RZ, P1, !PT ;  /* 0x0000004516037c10 */ /* 0x040fe40008ffe4ff */
[C---:B----4-:R-:W-:Y:S01]  /*e9d0*/  IADD3 R4, P1, PT, R29.reuse, UR38, RZ ;  /* 0x000000261d047c10 */ /* 0x050fe2000ff3e0ff */
[----:B------:R0:W4:Y:S03]  /*e9e0*/  @!P0 LDG.E.U8 R21, desc[UR8][R6.64] ;  /* 0x0000000806158981 */ /* 0x000126000c1e1100 */
[----:B------:R-:W-:Y:S01]  /*e9f0*/  IADD3.X R5, PT, PT, R22, UR71, RZ, P1, !PT ;  /* 0x0000004716057c10 */ /* 0x000fe20008ffe4ff */
[----:B------:R-:W4:Y:S04]  /*ea00*/  @!P0 LDG.E.U8 R24, desc[UR8][R2.64] ;  /* 0x0000000802188981 */ /* 0x000f28000c1e1100 */
[----:B------:R-:W4:Y:S01]  /*ea10*/  @!P0 LDG.E.U8 R20, desc[UR8][R4.64] ;  /* 0x0000000804148981 */ /* 0x000f22000c1e1100 */
[----:B0-----:R-:W-:-:S04]  /*ea20*/  IADD3 R6, P2, PT, R29, UR40, RZ ;  /* 0x000000281d067c10 */ /* 0x001fc8000ff5e0ff */
[----:B------:R-:W-:-:S05]  /*ea30*/  IADD3.X R7, PT, PT, R22, UR73, RZ, P2, !PT ;  /* 0x0000004916077c10 */ /* 0x000fca00097fe4ff */
[----:B------:R-:W4:Y:S04]  /*ea40*/  @!P0 LDG.E.U8 R19, desc[UR8][R6.64] ;  /* 0x0000000806138981 */ /* 0x000f28000c1e1100 */
[----:B------:R0:W-:Y:S04]  /*ea50*/  STL [R1+0x8], R13 ;  /* 0x0000080d01007387 */ /* 0x0001e80000100800 */
[----:B0-----:R-:W4:Y:S04]  /*ea60*/  LDL R13, [R1+0x5e8] ;  /* 0x0005e800010d7983 */ /* 0x001f280000100800 */
[----:B------:R0:W-:Y:S04]  /*ea70*/  STL [R1+0xc], R12 ;  /* 0x00000c0c01007387 */ /* 0x0001e80000100800 */
[----:B------:R-:W-:Y:S04]  /*ea80*/  STL [R1+0x14], R15 ;  /* 0x0000140f01007387 */ /* 0x000fe80000100800 */
[----:B0-----:R-:W4:Y:S04]  /*ea90*/  LDL R12, [R1+0x624] ;  /* 0x00062400010c7983 */ /* 0x001f280000100800 */
[----:B------:R-:W-:Y:S04]  /*eaa0*/  STL [R1+0x10], R14 ;  /* 0x0000100e01007387 */ /* 0x000fe80000100800 */
[----:B--2---:R-:W-:Y:S04]  /*eab0*/  STL [R1+0x1838], R28 ;  /* 0x0018381c01007387 */ /* 0x004fe80000100800 */
[----:B---3--:R0:W-:Y:S04]  /*eac0*/  STL [R1+0x183c], R27 ;  /* 0x00183c1b01007387 */ /* 0x0081e80000100800 */
[----:B------:R-:W-:Y:S04]  /*ead0*/  STL [R1+0x4], R11 ;  /* 0x0000040b01007387 */ /* 0x000fe80000100800 */
[----:B------:R1:W-:Y:S04]  /*eae0*/  STL [R1], R8 ;  /* 0x0000000801007387 */ /* 0x0003e80000100800 */
[----:B----4-:R-:W-:Y:S04]  /*eaf0*/  STL [R1+0x1840], R24 ;  /* 0x0018401801007387 */ /* 0x010fe80000100800 */
[----:B------:R2:W-:Y:S04]  /*eb00*/  STL [R1+0x1844], R20 ;  /* 0x0018441401007387 */ /* 0x0005e80000100800 */
[----:B------:R3:W-:Y:S04]  /*eb10*/  STL [R1+0x1848], R19 ;  /* 0x0018481301007387 */ /* 0x0007e80000100800 */
[----:B0-----:R-:W4:Y:S01]  /*eb20*/  LDL R27, [R1+0x5ec] ;  /* 0x0005ec00011b7983 */ /* 0x001f220000100800 */
[----:B-1----:R-:W-:-:S02]  /*eb30*/  IADD3 R8, P1, PT, R29, UR39, RZ ;  /* 0x000000271d087c10 */ /* 0x002fc4000ff3e0ff */
[----:B------:R-:W-:Y:S01]  /*eb40*/  PRMT R2, RZ, 0x7610, R2 ;  /* 0x00007610ff027816 */ /* 0x000fe20000000002 */
[----:B------:R-:W4:Y:S01]  /*eb50*/  LDL R14, [R1+0x6d8] ;  /* 0x0006d800010e7983 */ /* 0x000f220000100800 */
[C---:B------:R-:W-:Y:S02]  /*eb60*/  IADD3.X R9, PT, PT, R22.reuse, UR72, RZ, P1, !PT ;  /* 0x0000004816097c10 */ /* 0x040fe40008ffe4ff */
[C---:B------:R-:W-:Y:S01]  /*eb70*/  IADD3 R4, P1, PT, R29.reuse, UR41, RZ ;  /* 0x000000291d047c10 */ /* 0x040fe2000ff3e0ff */
[----:B--2---:R-:W2:Y:S01]  /*eb80*/  LDL R20, [R1+0x6cc] ;  /* 0x0006cc0001147983 */ /* 0x004ea20000100800 */
[----:B------:R-:W-:Y:S02]  /*eb90*/  PRMT R3, RZ, 0x7610, R3 ;  /* 0x00007610ff037816 */ /* 0x000fe40000000003 */
[----:B------:R-:W-:Y:S01]  /*eba0*/  IADD3.X R5, PT, PT, R22, UR74, RZ, P1, !PT ;  /* 0x0000004a16057c10 */ /* 0x000fe20008ffe4ff */
[----:B------:R0:W2:Y:S01]  /*ebb0*/  @!P0 LDG.E.U8 R2, desc[UR8][R8.64] ;  /* 0x0000000808028981 */ /* 0x0000a2000c1e1100 */
[----:B------:R-:W-:-:S03]  /*ebc0*/  IADD3 R6, P1, PT, R29, UR42, RZ ;  /* 0x0000002a1d067c10 */ /* 0x000fc6000ff3e0ff */
[----:B------:R1:W2:Y:S01]  /*ebd0*/  @!P0 LDG.E.U8 R3, desc[UR8][R4.64] ;  /* 0x0000000804038981 */ /* 0x0002a2000c1e1100 */
[----:B------:R-:W-:Y:S02]  /*ebe0*/  IADD3.X R7, PT, PT, R22, UR76, RZ, P1, !PT ;  /* 0x0000004c16077c10 */ /* 0x000fe40008ffe4ff */
[C---:B------:R-:W-:Y:S01]  /*ebf0*/  IADD3 R10, P2, PT, R29.reuse, R10, RZ ;  /* 0x0000000a1d0a7210 */ /* 0x040fe20007f5e0ff */
[----:B------:R-:W2:Y:S01]  /*ec00*/  LDL R24, [R1+0x6d0] ;  /* 0x0006d00001187983 */ /* 0x000ea20000100800 */
[----:B0-----:R-:W-:-:S03]  /*ec10*/  IADD3 R8, P1, PT, R29, UR43, RZ ;  /* 0x0000002b1d087c10 */ /* 0x001fc6000ff3e0ff */
[----:B---3--:R-:W3:Y:S01]  /*ec20*/  LDL R19, [R1+0x6c4] ;  /* 0x0006c40001137983 */ /* 0x008ee20000100800 */
[----:B-1----:R-:W-:Y:S02]  /*ec30*/  PRMT R4, RZ, 0x7610, R4 ;  /* 0x00007610ff047816 */ /* 0x002fe40000000004 */
[C---:B------:R-:W-:Y:S02]  /*ec40*/  IADD3.X R9, PT, PT, R22.reuse, UR10, RZ, P1, !PT ;  /* 0x0000000a16097c10 */ /* 0x040fe40008ffe4ff */
[----:B------:R-:W-:Y:S01]  /*ec50*/  IADD3 R12, P1, PT, R29, R12, RZ ;  /* 0x0000000c1d0c7210 */ /* 0x000fe20007f3e0ff */
[C---:B------:R-:W-:Y:S01]  /*ec60*/  IMAD.X R11, R22.reuse, 0x1, R13, P2 ;  /* 0x00000001160b7824 */ /* 0x040fe200010e060d */
[----:B------:R0:W3:Y:S02]  /*ec70*/  @!P0 LDG.E.U8 R4, desc[UR8][R6.64] ;  /* 0x0000000806048981 */ /* 0x0000e4000c1e1100 */
[----:B0-----:R-:W-:Y:S01]  /*ec80*/  PRMT R7, RZ, 0x7610, R7 ;  /* 0x00007610ff077816 */ /* 0x001fe20000000007 */
[----:B----4-:R-:W-:-:S05]  /*ec90*/  IMAD.X R13, R22, 0x1, R27, P1 ;  /* 0x00000001160d7824 */ /* 0x010fca00008e061b */
[----:B------:R-:W4:Y:S01]  /*eca0*/  @!P0 LDG.E.U8 R7, desc[UR8][R12.64] ;  /* 0x000000080c078981 */ /* 0x000f22000c1e1100 */
[----:B------:R-:W-:Y:S02]  /*ecb0*/  PRMT R6, RZ, 0x7610, R6 ;  /* 0x00007610ff067816 */ /* 0x000fe40000000006 */
[----:B------:R-:W-:Y:S02]  /*ecc0*/  IADD3 R14, P2, PT, R29, R14, RZ ;  /* 0x0000000e1d0e7210 */ /* 0x000fe40007f5e0ff */
[----:B------:R-:W-:Y:S02]  /*ecd0*/  PRMT R5, RZ, 0x7610, R5 ;  /* 0x00007610ff057816 */ /* 0x000fe40000000005 */
[----:B------:R0:W4:Y:S01]  /*ece0*/  @!P0 LDG.E.U8 R6, desc[UR8][R8.64] ;  /* 0x0000000808068981 */ /* 0x000122000c1e1100 */
[----:B--2---:R-:W-:-:S03]  /*ecf0*/  IMAD.X R15, R22, 0x1, R20, P2 ;  /* 0x00000001160f7824 */ /* 0x004fc600010e0614 */
[----:B------:R1:W2:Y:S01]  /*ed00*/  @!P0 LDG.E.U8 R5, desc[UR8][R10.64] ;  /* 0x000000080a058981 */ /* 0x0002a2000c1e1100 */
[----:B0-----:R-:W-:Y:S02]  /*ed10*/  PRMT R8, RZ, 0x7610, R8 ;  /* 0x00007610ff087816 */ /* 0x001fe40000000008 */
[----:B-1----:R-:W-:-:S04]  /*ed20*/  IADD3 R10, P1, PT, R29, R24, RZ ;  /* 0x000000181d0a7210 */ /* 0x002fc80007f3e0ff */
[----:B------:R-:W2:Y:S01]  /*ed30*/  @!P0 LDG.E.U8 R8, desc[UR8][R14.64] ;  /* 0x000000080e088981 */ /* 0x000ea2000c1e1100 */
[----:B------:R-:W-:Y:S01]  /*ed40*/  PRMT R9, RZ, 0x7610, R9 ;  /* 0x00007610ff097816 */ /* 0x000fe20000000009 */
[----:B---3--:R-:W-:Y:S02]  /*ed50*/  IMAD.X R11, R22, 0x1, R19, P1 ;  /* 0x00000001160b7824 */ /* 0x008fe400008e0613 */
[----:B------:R0:W-:Y:S04]  /*ed60*/  STL [R1+0x184c], R4 ;  /* 0x00184c0401007387 */ /* 0x0001e80000100800 */
[----:B------:R-:W3:Y:S04]  /*ed70*/  LDL R28, [R1+0x6dc] ;  /* 0x0006dc00011c7983 */ /* 0x000ee80000100800 */
[----:B------:R-:W3:Y:S04]  /*ed80*/  LDL R27, [R1+0x6e0] ;  /* 0x0006e000011b7983 */ /* 0x000ee80000100800 */
[----:B0-----:R-:W3:Y:S04]  /*ed90*/  LDL R4, [R1+0x6e8] ;  /* 0x0006e80001047983 */ /* 0x001ee80000100800 */
[----:B------:R-:W3:Y:S04]  /*eda0*/  @!P0 LDG.E.U8 R9, desc[UR8][R10.64] ;  /* 0x000000080a098981 */ /* 0x000ee8000c1e1100 */
[----:B----4-:R0:W-:Y:S04]  /*edb0*/  STL [R1+0x1850], R7 ;  /* 0x0018500701007387 */ /* 0x0101e80000100800 */
[----:B------:R-:W4:Y:S04]  /*edc0*/  LDL R24, [R1+0x6ec] ;  /* 0x0006ec0001187983 */ /* 0x000f280000100800 */
[----:B------:R-:W4:Y:S04]  /*edd0*/  LDL R20, [R1+0x6d4] ;  /* 0x0006d40001147983 */ /* 0x000f280000100800 */
[----:B0-----:R-:W4:Y:S04]  /*ede0*/  LDL R7, [R1+0x6f8] ;  /* 0x0006f80001077983 */ /* 0x001f280000100800 */
[----:B--2---:R0:W-:Y:S04]  /*edf0*/  STL [R1+0x1854], R8 ;  /* 0x0018540801007387 */ /* 0x0041e80000100800 */
[----:B------:R-:W2:Y:S04]  /*ee00*/  LDL R19, [R1+0x6f0] ;  /* 0x0006f00001137983 */ /* 0x000ea80000100800 */
[----:B0-----:R-:W2:Y:S01]  /*ee10*/  LDL R8, [R1+0x6fc] ;  /* 0x0006fc0001087983 */ /* 0x001ea20000100800 */
[----:B---3--:R-:W-:-:S03]  /*ee20*/  IADD3 R12, P2, PT, R29, R4, RZ ;  /* 0x000000041d0c7210 */ /* 0x008fc60007f5e0ff */
[----:B------:R-:W3:Y:S04]  /*ee30*/  LDL R4, [R1+0x6e4] ;  /* 0x0006e40001047983 */ /* 0x000ee80000100800 */
[----:B------:R-:W-:Y:S01]  /*ee40*/  STL [R1+0x1858], R9 ;  /* 0x0018580901007387 */ /* 0x000fe20000100800 */
[----:B------:R-:W-:Y:S01]  /*ee50*/  PRMT R16, RZ, 0x7610, R16 ;  /* 0x00007610ff107816 */ /* 0x000fe20000000010 */
[----:B------:R-:W-:-:S05]  /*ee60*/  IMAD.X R13, R22, 0x1, R28, P2 ;  /* 0x00000001160d7824 */ /* 0x000fca00010e061c */
[----:B------:R2:W3:Y:S01]  /*ee70*/  @!P0 LDG.E.U8 R16, desc[UR8][R12.64] ;  /* 0x000000080c108981 */ /* 0x0004e2000c1e1100 */
[----:B----4-:R-:W-:-:S03]  /*ee80*/  IADD3 R14, P1, PT, R29, R7, RZ ;  /* 0x000000071d0e7210 */ /* 0x010fc60007f3e0ff */
[----:B------:R-:W4:Y:S01]  /*ee90*/  LDL R7, [R1+0x6f4] ;  /* 0x0006f40001077983 */ /* 0x000f220000100800 */
[----:B------:R-:W-:Y:S02]  /*eea0*/  IADD3 R10, P2, PT, R29, R27, RZ ;  /* 0x0000001b1d0a7210 */ /* 0x000fe40007f5e0ff */
[----:B------:R-:W-:Y:S01]  /*eeb0*/  PRMT R17, RZ, 0x7610, R17 ;  /* 0x00007610ff117816 */ /* 0x000fe20000000011 */
[C---:B------:R-:W-:Y:S01]  /*eec0*/  IMAD.X R15, R22.reuse, 0x1, R24, P1 ;  /* 0x00000001160f7824 */ /* 0x040fe200008e0618 */
[----:B------:R-:W-:Y:S01]  /*eed0*/  PRMT R18, RZ, 0x7610, R18 ;  /* 0x00007610ff127816 */ /* 0x000fe20000000012 */
[----:B------:R-:W-:-:S03]  /*eee0*/  IMAD.X R11, R22, 0x1, R20, P2 ;  /* 0x00000001160b7824 */ /* 0x000fc600010e0614 */
[----:B------:R0:W4:Y:S01]  /*eef0*/  @!P0 LDG.E.U8 R17, desc[UR8][R14.64] ;  /* 0x000000080e118981 */ /* 0x000122000c1e1100 */
[----:B--2---:R-:W-:-:S03]  /*ef00*/  IADD3 R12, P2, PT, R29, R19, RZ ;  /* 0x000000131d0c7210 */ /* 0x004fc60007f5e0ff */
[----:B------:R1:W2:Y:S01]  /*ef10*/  @!P0 LDG.E.U8 R18, desc[UR8][R10.64] ;  /* 0x000000080a128981 */ /* 0x0002a2000c1e1100 */
[----:B0-----:R-:W-:Y:S02]  /*ef20*/  IADD3 R14, P1, PT, R29, R8, RZ ;  /* 0x000000081d0e7210 */ /* 0x001fe40007f3e0ff */
[----:B-1----:R-:W-:Y:S01]  /*ef30*/  PRMT R11, RZ, 0x7610, R11 ;  /* 0x00007610ff0b7816 */ /* 0x002fe2000000000b */
[----:B---3--:R-:W-:Y:S01]  /*ef40*/  IMAD.X R13, R22, 0x1, R4, P2 ;  /* 0x00000001160d7824 */ /* 0x008fe200010e0604 */
[----:B------:R-:W-:Y:S02]  /*ef50*/  LOP3.LUT R4, R23, 0x180, RZ, 0xc0, !PT ;  /* 0x0000018017047812 */ /* 0x000fe400078ec0ff */
[----:B------:R-:W-:Y:S02]  /*ef60*/  PRMT R10, RZ, 0x7610, R10 ;  /* 0x00007610ff0a7816 */ /* 0x000fe4000000000a */
[----:B------:R-:W-:-:S04]  /*ef70*/  SHF.R.U32.HI R8, RZ, 0x3, R4 ;  /* 0x00000003ff087819 */ /* 0x000fc80000011604 */
[----:B------:R0:W3:Y:S02]  /*ef80*/  @!P0 LDG.E.U8 R10, desc[UR8][R12.64] ;  /* 0x000000080c0a8981 */ /* 0x0000e4000c1e1100 */
[----:B0-----:R-:W-:Y:S02]  /*ef90*/  LOP3.LUT R12, R8, 0x1ff, R23, 0x78, !PT ;  /* 0x000001ff080c7812 */ /* 0x001fe400078e7817 */
[----:B------:R-:W-:Y:S04]  /*efa0*/  STL [R1+0x185c], R16 ;  /* 0x00185c1001007387 */ /* 0x000fe80000100800 */
[----:B------:R-:W-:Y:S04]  /*efb0*/  LDS.U8 R8, [R0+UR4+0x8] ;  /* 0x0000080400087984 */ /* 0x000fe80008000000 */
[----:B------:R-:W-:Y:S04]  /*efc0*/  LDS.U8 R16, [R0+UR4+0x1000] ;  /* 0x0010000400107984 */ /* 0x000fe80008000000 */
[----:B------:R-:W-:Y:S01]  /*efd0*/  LDS.U8 R13, [R0+UR4+0x108] ;  /* 0x00010804000d7984 */ /* 0x000fe20008000000 */
[----:B----4-:R-:W-:Y:S01]  /*efe0*/  IMAD.X R15, R22, 0x1, R7, P1 ;  /* 0x00000001160f7824 */ /* 0x010fe200008e0607 */
[----:B------:R-:W-:-:S04]  /*eff0*/  LOP3.LUT R7, R0, 0x210, RZ, 0x3c, !PT ;  /* 0x0000021000077812 */ /* 0x000fc800078e3cff */
[----:B------:R0:W4:Y:S04]  /*f000*/  @!P0 LDG.E.U8 R11, desc[UR8][R14.64] ;  /* 0x000000080e0b8981 */ /* 0x000128000c1e1100 */
[----:B------:R-:W-:Y:S04]  /*f010*/  LDS.U8 R9, [R7+UR4+0x108] ;  /* 0x0001080407097984 */ /* 0x000fe80008000000 */
[----:B0-----:R-:W0:Y:S04]  /*f020*/  LDS.U8 R15, [R7+UR4] ;  /* 0x00000004070f7984 */ /* 0x001e280008000000 */
[----:B------:R-:W-:Y:S04]  /*f030*/  LDS.U8 R14, [R0+UR4] ;  /* 0x00000004000e7984 */ /* 0x000fe80008000000 */
[----:B0-----:R-:W-:Y:S04]  /*f040*/  STL [R1+0x3b8], R15 ;  /* 0x0003b80f01007387 */ /* 0x001fe80000100800 */
[----:B------:R-:W-:Y:S04]  /*f050*/  STL [R1+0x3b4], R9 ;  /* 0x0003b40901007387 */ /* 0x000fe80000100800 */
[----:B------:R-:W-:Y:S04]  /*f060*/  STL [R1+0x88], R8 ;  /* 0x0000880801007387 */ /* 0x000fe80000100800 */
[----:B------:R-:W0:Y:S04]  /*f070*/  LDS.U8 R9, [R0+UR4+0x1108] ;  /* 0x0011080400097984 */ /* 0x000e280008000000 */
[----:B------:R-:W1:Y:S04]  /*f080*/  LDS.U8 R8, [R0+UR4+0x1008] ;  /* 0x0010080400087984 */ /* 0x000e680008000000 */
[----:B------:R-:W-:Y:S04]  /*f090*/  STL [R1+0xac], R16 ;  /* 0x0000ac1001007387 */ /* 0x000fe80000100800 */
[----:B------:R-:W2:Y:S04]  /*f0a0*/  LDS.U8 R16, [R0+UR4+0x1100] ;  /* 0x0011000400107984 */ /* 0x000ea80008000000 */
[----:B------:R-:W-:Y:S04]  /*f0b0*/  LDS.U8 R15, [R0+UR4+0x100] ;  /* 0x00010004000f7984 */ /* 0x000fe80008000000 */
[----:B0-----:R-:W-:Y:S04]  /*f0c0*/  STL [R1+0xa4], R9 ;  /* 0x0000a40901007387 */ /* 0x001fe80000100800 */
[----:B------:R-:W0:Y:S04]  /*f0d0*/  LDS.U8 R9, [R0+UR4+0x2000] ;  /* 0x0020000400097984 */ /* 0x000e280008000000 */
[----:B-1----:R-:W-:Y:S04]  /*f0e0*/  STL [R1+0xb8], R8 ;  /* 0x0000b80801007387 */ /* 0x002fe80000100800 */
[----:B------:R-:W1:Y:S04]  /*f0f0*/  LDS.U8 R8, [R0+UR4+0x2108] ;  /* 0x0021080400087984 */ /* 0x000e680008000000 */
[----:B--2---:R-:W-:Y:S04]  /*f100*/  STL [R1+0xb4], R16 ;  /* 0x0000b41001007387 */ /* 0x004fe80000100800 */
[----:B------:R-:W2:Y:S04]  /*f110*/  LDS.U8 R16, [R0+UR4+0x2008] ;  /* 0x0020080400107984 */ /* 0x000ea80008000000 */
        /* <DEDUP_REMOVED lines=107> */
[----:B------:R-:W-:Y:S04]  /*f7d0*/  STL [R1+0xa58], R0 ;  /* 0x000a580001007387 */ /* 0x000fe80000100800 */
[----:B------:R-:W-:Y:S04]  /*f7e0*/  LDS.U8 R0, [R7+UR4+0x1000] ;  /* 0x0010000407007984 */ /* 0x000fe80008000000 */
[----:B0-----:R-:W-:Y:S04]  /*f7f0*/  STL [R1+0x79c], R9 ;  /* 0x00079c0901007387 */ /* 0x001fe80000100800 */
[----:B------:R-:W0:Y:S04]  /*f800*/  LDS.U8 R9, [R7+UR4+0x8] ;  /* 0x0000080407097984 */ /* 0x000e280008000000 */
[----:B-1----:R-:W-:Y:S04]  /*f810*/  STL [R1+0x798], R8 ;  /* 0x0007980801007387 */ /* 0x002fe80000100800 */
[----:B------:R-:W1:Y:S04]  /*f820*/  LDS.U8 R8, [R7+UR4+0x100] ;  /* 0x0001000407087984 */ /* 0x000e680008000000 */
[----:B0-----:R-:W-:Y:S04]  /*f830*/  STL [R1+0x3c0], R9 ;  /* 0x0003c00901007387 */ /* 0x001fe80000100800 */
[----:B------:R-:W0:Y:S04]  /*f840*/  LDS.U8 R9, [R7+UR4+0x1108] ;  /* 0x0011080407097984 */ /* 0x000e280008000000 */
[----:B-1----:R-:W-:Y:S04]  /*f850*/  STL [R1+0x3bc], R8 ;  /* 0x0003bc0801007387 */ /* 0x002fe80000100800 */
[----:B------:R-:W1:Y:S04]  /*f860*/  LDS.U8 R8, [R7+UR4+0x1008] ;  /* 0x0010080407087984 */ /* 0x000e680008000000 */
[----:B------:R-:W-:Y:S04]  /*f870*/  STL [R1+0x3c8], R0 ;  /* 0x0003c80001007387 */ /* 0x000fe80000100800 */
        /* <DEDUP_REMOVED lines=103> */
[----:B0-----:R-:W-:Y:S01]  /*fef0*/  STL [R1+0x804], R9 ;  /* 0x0008040901007387 */ /* 0x001fe20000100800 */
[----:B------:R-:W0:Y:S03]  /*ff00*/  S2R R22, SR_TID.X ;  /* 0x0000000000167919 */ /* 0x000e260000002100 */
[----:B-1----:R-:W-:Y:S04]  /*ff10*/  STL [R1+0x800], R8 ;  /* 0x0008000801007387 */ /* 0x002fe80000100800 */
[----:B------:R-:W1:Y:S04]  /*ff20*/  LDS.U8 R8, [R7+UR4+0x6180] ;  /* 0x0061800407087984 */ /* 0x000e680008000000 */
[----:B--2---:R-:W-:Y:S04]  /*ff30*/  STL [R1+0x80c], R0 ;  /* 0x00080c0001007387 */ /* 0x004fe80000100800 */
[----:B------:R-:W2:Y:S04]  /*ff40*/  LDS.U8 R0, [R7+UR4+0x7080] ;  /* 0x0070800407007984 */ /* 0x000ea80008000000 */
[----:B------:R-:W3:Y:S01]  /*ff50*/  LDS.U8 R9, [R7+UR4+0x7188] ;  /* 0x0071880407097984 */ /* 0x000ee20008000000 */
[----:B------:R-:W-:-:S03]  /*ff60*/  LOP3.LUT R29, R23, 0x3, RZ, 0xc0, !PT ;  /* 0x00000003171d7812 */ /* 0x000fc600078ec0ff */
[----:B-1----:R-:W-:Y:S01]  /*ff70*/  STL [R1+0x808], R8 ;  /* 0x0008080801007387 */ /* 0x002fe20000100800 */
[----:B0-----:R-:W-:Y:S02]  /*ff80*/  SHF.R.U32.HI R22, RZ, 0x2, R22 ;  /* 0x00000002ff167819 */ /* 0x001fe40000011616 */
[----:B------:R-:W-:Y:S01]  /*ff90*/  SHF.R.U32.HI R27, RZ, 0x3, R4 ;  /* 0x00000003ff1b7819 */ /* 0x000fe20000011604 */
[----:B------:R-:W-:Y:S04]  /*ffa0*/  LDS.U8 R8, [R7+UR4+0x7180] ;  /* 0x0071800407087984 */ /* 0x000fe80008000000 */
[----:B--2---:R-:W-:Y:S04]  /*ffb0*/  STL [R1+0x814], R0 ;  /* 0x0008140001007387 */ /* 0x004fe80000100800 */
[----:B------:R-:W0:Y:S01]  /*ffc0*/  LDS.U8 R0, [R7+UR4+0x7088] ;  /* 0x0070880407007984 */ /* 0x000e220008000000 */
[----:B------:R-:W-:Y:S01]  /*ffd0*/  IMAD R4, R29, 0x420, RZ ;  /* 0x000004201d047824 */ /* 0x000fe200078e02ff */
[----:B------:R-:W-:-:S04]  /*ffe0*/  SGXT.U32 R28, R22, 0x3 ;  /* 0x00000003161c781a */ /* 0x000fc80000000000 */
[----:B------:R-:W-:-:S04]  /*fff0*/  LOP3.LUT R4, R4, R28, R27, 0x1e, !PT ;  /* 0x0000001c04047212 */ /* 0x000fc800078e1e1b */
[----:B------:R-:W-:Y:S01]  /*10000*/  LOP3.LUT R4, R4, 0x40, RZ, 0x3c, !PT ;  /* 0x0000004004047812 */ /* 0x000fe200078e3cff */
[----:B---3--:R-:W-:Y:S04]  /*10010*/  STL [R1+0x810], R9 ;  /* 0x0008100901007387 */ /* 0x008fe80000100800 */
[----:B------:R-:W1:Y:S04]  /*10020*/  LDS.U8 R7, [R4+UR4] ;  /* 0x0000000404077984 */ /* 0x000e680008000000 */
[----:B------:R-:W-:Y:S04]  /*10030*/  LDS.U8 R22, [R4+UR4+0x5188] ;  /* 0x0051880404167984 */ /* 0x000fe80008000000 */
[----:B------:R-:W-:Y:S04]  /*10040*/  LDS.U8 R23, [R4+UR4+0x5088] ;  /* 0x0050880404177984 */ /* 0x000fe80008000000 */
[----:B0-----:R-:W-:Y:S04]  /*10050*/  STL [R1+0x81c], R0 ;  /* 0x00081c0001007387 */ /* 0x001fe80000100800 */
[----:B------:R-:W0:Y:S04]  /*10060*/  LDS.U8 R0, [R4+UR4+0x108] ;  /* 0x0001080404007984 */ /* 0x000e280008000000 */
[----:B------:R-:W-:Y:S04]  /*10070*/  STL [R1+0x818], R8 ;  /* 0x0008180801007387 */ /* 0x000fe80000100800 */
[----:B------:R-:W2:Y:S04]  /*10080*/  LDS.U8 R8, [R4+UR4+0x8] ;  /* 0x0000080404087984 */ /* 0x000ea80008000000 */
[----:B-1----:R-:W-:Y:S04]  /*10090*/  STL [R1+0xc0], R7 ;  /* 0x0000c00701007387 */ /* 0x002fe80000100800 */
[----:B------:R-:W1:Y:S04]  /*100a0*/  LDS.U8 R7, [R4+UR4+0x100] ;  /* 0x0001000404077984 */ /* 0x000e680008000000 */
[----:B0-----:R-:W-:Y:S04]  /*100b0*/  STL [R1+0xbc], R0 ;  /* 0x0000bc0001007387 */ /* 0x001fe80000100800 */
[----:B------:R-:W0:Y:S04]  /*100c0*/  LDS.U8 R0, [R4+UR4+0x1000] ;  /* 0x0010000404007984 */ /* 0x000e280008000000 */
[----:B--2---:R-:W-:Y:S04]  /*100d0*/  STL [R1+0xc8], R8 ;  /* 0x0000c80801007387 */ /* 0x004fe80000100800 */
        /* <DEDUP_REMOVED lines=96> */
[----:B------:R-:W-:Y:S04]  /*106e0*/  LDS.U8 R8, [R4+UR4+0x6088] ;  /* 0x0060880404087984 */ /* 0x000fe80008000000 */
[----:B-1----:R-:W-:Y:S04]  /*106f0*/  STL [R1+0x5b0], R7 ;  /* 0x0005b00701007387 */ /* 0x002fe80000100800 */
[----:B------:R-:W-:Y:S04]  /*10700*/  STL [R1+0x1050], R22 ;  /* 0x0010501601007387 */ /* 0x000fe80000100800 */
[----:B------:R-:W-:Y:S04]  /*10710*/  LDS.U8 R7, [R4+UR4+0x6080] ;  /* 0x0060800404077984 */ /* 0x000fe80008000000 */
[----:B0-----:R-:W-:Y:S04]  /*10720*/  STL [R1+0x5bc], R0 ;  /* 0x0005bc0001007387 */ /* 0x001fe80000100800 */
[----:B------:R-:W0:Y:S04]  /*10730*/  LDS.U8 R0, [R4+UR4+0x5180] ;  /* 0x0051800404007984 */ /* 0x000e280008000000 */
[----:B------:R-:W-:Y:S04]  /*10740*/  STL [R1+0x1048], R23 ;  /* 0x0010481701007387 */ /* 0x000fe80000100800 */
[----:B0-----:R-:W-:Y:S04]  /*10750*/  STL [R1+0x104c], R0 ;  /* 0x00104c0001007387 */ /* 0x001fe80000100800 */
[----:B------:R-:W0:Y:S04]  /*10760*/  LDS.U8 R0, [R4+UR4+0x6188] ;  /* 0x0061880404007984 */ /* 0x000e280008000000 */
[----:B------:R-:W-:Y:S04]  /*10770*/  STL [R1+0x7a4], R7 ;  /* 0x0007a40701007387 */ /* 0x000fe80000100800 */
[----:B------:R-:W1:Y:S04]  /*10780*/  LDS.U8 R7, [R4+UR4+0x6180] ;  /* 0x0061800404077984 */ /* 0x000e680008000000 */
[----:B0-----:R-:W-:Y:S04]  /*10790*/  STL [R1+0x7a0], R0 ;  /* 0x0007a00001007387 */ /* 0x001fe80000100800 */
[----:B------:R-:W0:Y:S04]  /*107a0*/  LDS.U8 R0, [R4+UR4+0x7080] ;  /* 0x0070800404007984 */ /* 0x000e280008000000 */
[----:B------:R-:W-:Y:S04]  /*107b0*/  STL [R1+0x7ac], R8 ;  /* 0x0007ac0801007387 */ /* 0x000fe80000100800 */
[----:B-1----:R-:W-:Y:S04]  /*107c0*/  STL [R1+0x7a8], R7 ;  /* 0x0007a80701007387 */ /* 0x002fe80000100800 */
[----:B------:R-:W1:Y:S04]  /*107d0*/  LDS.U8 R7, [R4+UR4+0x7188] ;  /* 0x0071880404077984 */ /* 0x000e680008000000 */
[----:B------:R-:W2:Y:S04]  /*107e0*/  LDS.U8 R8, [R4+UR4+0x7088] ;  /* 0x0070880404087984 */ /* 0x000ea80008000000 */
[----:B0-----:R-:W-:Y:S04]  /*107f0*/  STL [R1+0x7b4], R0 ;  /* 0x0007b40001007387 */ /* 0x001fe80000100800 */
[----:B------:R-:W0:Y:S01]  /*10800*/  LDS.U8 R0, [R4+UR4+0x7180] ;  /* 0x0071800404007984 */ /* 0x000e220008000000 */
[----:B------:R-:W-:-:S05]  /*10810*/  IMAD R29, R29, 0x420, RZ ;  /* 0x000004201d1d7824 */ /* 0x000fca00078e02ff */
[----:B------:R-:W-:-:S04]  /*10820*/  LOP3.LUT R29, R29, R28, R27, 0x1e, !PT ;  /* 0x0000001c1d1d7212 */ /* 0x000fc800078e1e1b */
[----:B------:R-:W-:Y:S01]  /*10830*/  LOP3.LUT R29, R29, 0x250, RZ, 0x3c, !PT ;  /* 0x000002501d1d7812 */ /* 0x000fe200078e3cff */
[----:B-1----:R-:W-:Y:S04]  /*10840*/  STL [R1+0x7b0], R7 ;  /* 0x0007b00701007387 */ /* 0x002fe80000100800 */
[----:B------:R-:W1:Y:S04]  /*10850*/  LDS.U8 R7, [R29+UR4] ;  /* 0x000000041d077984 */ /* 0x000e680008000000 */
        /* <DEDUP_REMOVED lines=124> */
[----:B------:R-:W3:Y:S01]  /*11020*/  LDS.U8 R29, [R29+UR4+0x7180] ;  /* 0x007180041d1d7984 */ /* 0x000ee20008000000 */
[----:B------:R-:W-:Y:S06]  /*11030*/  BAR.SYNC.DEFER_BLOCKING 0x0 ;  /* 0x0000000000007b1d */ /* 0x000fec0000010000 */
[----:B-1----:R1:W-:Y:S04]  /*11040*/  STL [R1+0x834], R7 ;  /* 0x0008340701007387 */ /* 0x0023e80000100800 */
[----:B------:R-:W4:Y:S04]  /*11050*/  LDL.LU R16, [R1+0x4] ;  /* 0x0000040001107983 */ /* 0x000f280000300800 */
[----:B--2---:R2:W-:Y:S04]  /*11060*/  STL [R1+0x830], R4 ;  /* 0x0008300401007387 */ /* 0x0045e80000100800 */
[----:B------:R-:W4:Y:S04]  /*11070*/  LDL.LU R9, [R1+0x8] ;  /* 0x0000080001097983 */ /* 0x000f280000300800 */
[----:B0-----:R0:W-:Y:S04]  /*11080*/  STL [R1+0x83c], R0 ;  /* 0x00083c0001007387 */ /* 0x0011e80000100800 */
[----:B------:R-:W4:Y:S04]  /*11090*/  LDL.LU R8, [R1+0x14] ;  /* 0x0000140001087983 */ /* 0x000f280000300800 */
[----:B-1----:R-:W4:Y:S04]  /*110a0*/  LDL.LU R7, [R1+0x1c] ;  /* 0x00001c0001077983 */ /* 0x002f280000300800 */
[----:B--2---:R-:W2:Y:S04]  /*110b0*/  LDL.LU R4, [R1+0x20] ;  /* 0x0000200001047983 */ /* 0x004ea80000300800 */
[----:B------:R-:W2:Y:S04]  /*110c0*/  LDL.LU R19, [R1+0x2c] ;  /* 0x00002c0001137983 */ /* 0x000ea80000300800 */
[----:B------:R-:W2:Y:S04]  /*110d0*/  LDL.LU R20, [R1+0x34] ;  /* 0x0000340001147983 */ /* 0x000ea80000300800 */
[----:B------:R-:W2:Y:S04]  /*110e0*/  LDL.LU R24, [R1+0x38] ;  /* 0x0000380001187983 */ /* 0x000ea80000300800 */
[----:B------:R-:W2:Y:S04]  /*110f0*/  LDL.LU R27, [R1+0x44] ;  /* 0x00004400011b7983 */ /* 0x000ea80000300800 */
[----:B------:R-:W2:Y:S04]  /*11100*/  LDL.LU R28, [R1+0x4c] ;  /* 0x00004c00011c7983 */ /* 0x000ea80000300800 */
[----:B0-----:R-:W2:Y:S04]  /*11110*/  LDL.LU R0, [R1+0x98] ;  /* 0x0000980001007983 */ /* 0x001ea80000300800 */
[----:B------:R-:W2:Y:S04]  /*11120*/  LDL.LU R23, [R1+0x9c] ;  /* 0x00009c0001177983 */ /* 0x000ea80000300800 */
[----:B------:R-:W2:Y:S04]  /*11130*/  LDL.LU R22, [R1+0xa8] ;  /* 0x0000a80001167983 */ /* 0x000ea80000300800 */
[----:B---3--:R0:W-:Y:S04]  /*11140*/  STL [R1+0x838], R29 ;  /* 0x0008381d01007387 */ /* 0x0081e80000100800 */
[----:B0-----:R-:W3:Y:S04]  /*11150*/  LDL.LU R29, [R1+0x1860] ;  /* 0x00186000011d7983 */ /* 0x001ee80000300800 */
[----:B------:R0:W-:Y:S04]  /*11160*/  STS.U8 [R12+UR4], R5 ;  /* 0x000000050c007988 */ /* 0x0001e80008000004 */
[----:B------:R1:W-:Y:S04]  /*11170*/  STS.U8 [R12+UR4+0x400], R6 ;  /* 0x000400060c007988 */ /* 0x0003e80008000004 */
[----:B------:R1:W-:Y:S04]  /*11180*/  STS.U8 [R12+UR4+0x800], R3 ;  /* 0x000800030c007988 */ /* 0x0003e80008000004 */
[----:B0-----:R-:W3:Y:S04]  /*11190*/  LDL.LU R5, [R1+0x90] ;  /* 0x0000900001057983 */ /* 0x001ee80000300800 */
[----:B-1----:R-:W3:Y:S04]  /*111a0*/  LDL.LU R6, [R1+0x80] ;  /* 0x0000800001067983 */ /* 0x002ee80000300800 */
[----:B------:R-:W3:Y:S04]  /*111b0*/  LDL.LU R3, [R1+0x7c] ;  /* 0x00007c0001037983 */ /* 0x000ee80000300800 */
[----:B------:R0:W-:Y:S04]  /*111c0*/  STS.U8 [R12+UR4+0xc00], R2 ;  /* 0x000c00020c007988 */ /* 0x0001e80008000004 */
[----:B------:R1:W-:Y:S04]  /*111d0*/  STS.U8 [R12+UR4+0x1000], R21 ;  /* 0x001000150c007988 */ /* 0x0003e80008000004 */
[----:B------:R1:W-:Y:S04]  /*111e0*/  STS.U8 [R12+UR4+0x1400], R25 ;  /* 0x001400190c007988 */ /* 0x0003e80008000004 */
[----:B0-----:R-:W3:Y:S04]  /*111f0*/  LDL.LU R2, [R1+0x74] ;  /* 0x0000740001027983 */ /* 0x001ee80000300800 */
[----:B-1----:R-:W3:Y:S04]  /*11200*/  LDL.LU R21, [R1+0x68] ;  /* 0x0000680001157983 */ /* 0x002ee80000300800 */
[----:B------:R-:W3:Y:S04]  /*11210*/  LDL.LU R25, [R1+0x64] ;  /* 0x0000640001197983 */ /* 0x000ee80000300800 */
[----:B------:R0:W-:Y:S04]  /*11220*/  STS.U8 [R12+UR4+0x1800], R26 ;  /* 0x0018001a0c007988 */ /* 0x0001e80008000004 */
[----:B0-----:R-:W3:Y:S04]  /*11230*/  LDL.LU R26, [R1+0x5c] ;  /* 0x00005c00011a7983 */ /* 0x001ee80000300800 */
[----:B----4-:R-:W-:Y:S04]  /*11240*/  STS.U8 [R12+UR4+0x2000], R16 ;  /* 0x002000100c007988 */ /* 0x010fe80008000004 */
[----:B------:R-:W-:Y:S04]  /*11250*/  STS.U8 [R12+UR4+0x2400], R9 ;  /* 0x002400090c007988 */ /* 0x000fe80008000004 */
[----:B------:R-:W-:Y:S04]  /*11260*/  STS.U8 [R12+UR4+0x2800], R8 ;  /* 0x002800080c007988 */ /* 0x000fe80008000004 */
[----:B------:R-:W-:Y:S04]  /*11270*/  STS.U8 [R12+UR4+0x2c00], R7 ;  /* 0x002c00070c007988 */ /* 0x000fe80008000004 */
[----:B--2---:R-:W-:Y:S04]  /*11280*/  STS.U8 [R12+UR4+0x3000], R4 ;  /* 0x003000040c007988 */ /* 0x004fe80008000004 */
[----:B------:R-:W-:Y:S04]  /*11290*/  STS.U8 [R12+UR4+0x3400], R19 ;  /* 0x003400130c007988 */ /* 0x000fe80008000004 */
[----:B------:R-:W-:Y:S04]  /*112a0*/  STS.U8 [R12+UR4+0x3800], R20 ;  /* 0x003800140c007988 */ /* 0x000fe80008000004 */
[----:B------:R-:W-:Y:S04]  /*112b0*/  STS.U8 [R12+UR4+0x3c00], R24 ;  /* 0x003c00180c007988 */ /* 0x000fe80008000004 */
[----:B---3--:R0:W-:Y:S04]  /*112c0*/  STS.U8 [R12+UR4+0x1c00], R29 ;  /* 0x001c001d0c007988 */ /* 0x0081e80008000004 */
[----:B0-----:R-:W2:Y:S04]  /*112d0*/  LDL.LU R29, [R1+0x50] ;  /* 0x00005000011d7983 */ /* 0x001ea80000300800 */
[----:B------:R-:W3:Y:S04]  /*112e0*/  LDL.LU R16, [R1+0x185c] ;  /* 0x00185c0001107983 */ /* 0x000ee80000300800 */
[----:B------:R-:W4:Y:S04]  /*112f0*/  LDL.LU R9, [R1+0x1858] ;  /* 0x0018580001097983 */ /* 0x000f280000300800 */
[----:B------:R-:W3:Y:S04]  /*11300*/  LDL.LU R8, [R1+0x1854] ;  /* 0x0018540001087983 */ /* 0x000ee80000300800 */
[----:B------:R-:W3:Y:S04]  /*11310*/  LDL.LU R7, [R1+0x1850] ;  /* 0x0018500001077983 */ /* 0x000ee80000300800 */
[----:B------:R-:W3:Y:S04]  /*11320*/  LDL.LU R4, [R1+0x184c] ;  /* 0x00184c0001047983 */ /* 0x000ee80000300800 */
[----:B------:R-:W3:Y:S04]  /*11330*/  LDL.LU R19, [R1+0x1848] ;  /* 0x0018480001137983 */ /* 0x000ee80000300800 */
[----:B------:R-:W3:Y:S04]  /*11340*/  LDL.LU R20, [R1+0x1844] ;  /* 0x0018440001147983 */ /* 0x000ee80000300800 */
[----:B------:R-:W3:Y:S04]  /*11350*/  LDL.LU R24, [R1+0x1840] ;  /* 0x0018400001187983 */ /* 0x000ee80000300800 */
[----:B------:R0:W-:Y:S04]  /*11360*/  STS.U8 [R12+UR4+0x4000], R27 ;  /* 0x0040001b0c007988 */ /* 0x0001e80008000004 */
[----:B------:R1:W-:Y:S04]  /*11370*/  STS.U8 [R12+UR4+0x4400], R28 ;  /* 0x0044001c0c007988 */ /* 0x0003e80008000004 */
[----:B0-----:R-:W3:Y:S04]  /*11380*/  LDL.LU R27, [R1+0x183c] ;  /* 0x00183c00011b7983 */ /* 0x001ee80000300800 */
[----:B-1----:R-:W3:Y:S04]  /*11390*/  LDL.LU R28, [R1+0x1838] ;  /* 0x00183800011c7983 */ /* 0x002ee80000300800 */
[----:B------:R-:W-:Y:S04]  /*113a0*/  STS.U8 [R12+UR4+0x4c00], R26 ;  /* 0x004c001a0c007988 */ /* 0x000fe80008000004 */
[----:B------:R-:W-:Y:S04]  /*113b0*/  STS.U8 [R12+UR4+0x5400], R21 ;  /* 0x005400150c007988 */ /* 0x000fe80008000004 */
[----:B------:R-:W-:Y:S04]  /*113c0*/  STS.U8 [R12+UR4+0x6000], R6 ;  /* 0x006000060c007988 */ /* 0x000fe80008000004 */
[----:B------:R-:W-:Y:S04]  /*113d0*/  STS.U8 [R12+UR4+0x6400], R5 ;  /* 0x006400050c007988 */ /* 0x000fe80008000004 */
[----:B------:R-:W-:Y:S04]  /*113e0*/  STS.U8 [R12+UR4+0x6800], R0 ;  /* 0x006800000c007988 */ /* 0x000fe80008000004 */
[----:B------:R-:W-:Y:S04]  /*113f0*/  STS.U8 [R12+UR4+0x6c00], R23 ;  /* 0x006c00170c007988 */ /* 0x000fe80008000004 */
[----:B------:R-:W-:Y:S04]  /*11400*/  STS.U8 [R12+UR4+0x7000], R22 ;  /* 0x007000160c007988 */ /* 0x000fe80008000004 */
[----:B------:R-:W-:Y:S04]  /*11410*/  STS.U8 [R12+UR4+0x5000], R25 ;  /* 0x005000190c007988 */ /* 0x000fe80008000004 */
[----:B------:R0:W-:Y:S04]  /*11420*/  STS.U8 [R12+UR4+0x5800], R2 ;  /* 0x005800020c007988 */ /* 0x0001e80008000004 */
[----:B------:R-:W-:Y:S01]  /*11430*/  STS.U8 [R12+UR4+0x5c00], R3 ;  /* 0x005c00030c007988 */ /* 0x000fe20008000004 */
[----:B0-----:R-:W-:-:S03]  /*11440*/  LOP3.LUT R2, R12, 0x40, RZ, 0x3c, !PT ;  /* 0x000000400c027812 */ /* 0x001fc600078e3cff */
[----:B------:R-:W-:Y:S04]  /*11450*/  STS.U8 [R12+UR4+0x7c00], R17 ;  /* 0x007c00110c007988 */ /* 0x000fe80008000004 */
[----:B--2---:R0:W-:Y:S04]  /*11460*/  STS.U8 [R12+UR4+0x4800], R29 ;  /* 0x0048001d0c007988 */ /* 0x0041e80008000004 */
[----:B0-----:R-:W2:Y:S04]  /*11470*/  LDL.LU R29, [R1+0x58] ;  /* 0x00005800011d7983 */ /* 0x001ea80000300800 */
[----:B------:R-:W2:Y:S04]  /*11480*/  LDL.LU R26, [R1+0x60] ;  /* 0x00006000011a7983 */ /* 0x000ea80000300800 */
        /* <DEDUP_REMOVED lines=8> */
[----:B---3--:R0:W-:Y:S04]  /*11510*/  STS.U8 [R12+UR4+0x7400], R8 ;  /* 0x007400080c007988 */ /* 0x0081e80008000004 */
[----:B------:R1:W-:Y:S04]  /*11520*/  STS.U8 [R12+UR4+0x7800], R16 ;  /* 0x007800100c007988 */ /* 0x0003e80008000004 */
[----:B0-----:R-:W3:Y:S04]  /*11530*/  LDL.LU R8, [R1+0x54] ;  /* 0x0000540001087983 */ /* 0x001ee80000300800 */
[----:B-1----:R-:W3:Y:S04]  /*11540*/  LDL.LU R16, [R1+0x48] ;  /* 0x0000480001107983 */ /* 0x002ee80000300800 */
[----:B------:R-:W3:Y:S04]  /*11550*/  LDL.LU R17, [R1+0x40] ;  /* 0x0000400001117983 */ /* 0x000ee80000300800 */
[----:B------:R-:W3:Y:S04]  /*11560*/  LDL.LU R12, [R1+0x3c] ;  /* 0x00003c00010c7983 */ /* 0x000ee80000300800 */
[----:B------:R0:W-:Y:S04]  /*11570*/  STS.U8 [R2+UR4+0x200], R7 ;  /* 0x0002000702007988 */ /* 0x0001e80008000004 */
[----:B------:R1:W-:Y:S04]  /*11580*/  STS.U8 [R2+UR4+0x600], R4 ;  /* 0x0006000402007988 */ /* 0x0003e80008000004 */
[----:B------:R4:W-:Y:S04]  /*11590*/  STS.U8 [R2+UR4+0xa00], R19 ;  /* 0x000a001302007988 */ /* 0x0009e80008000004 */
[----:B0-----:R-:W3:Y:S04]  /*115a0*/  LDL.LU R7, [R1+0x30] ;  /* 0x0000300001077983 */ /* 0x001ee80000300800 */
[----:B-1----:R-:W3:Y:S04]  /*115b0*/  LDL.LU R4, [R1+0x28] ;  /* 0x0000280001047983 */ /* 0x002ee80000300800 */
[----:B----4-:R-:W4:Y:S04]  /*115c0*/  LDL.LU R19, [R1+0x24] ;  /* 0x0000240001137983 */ /* 0x010f280000300800 */
[----:B------:R0:W-:Y:S04]  /*115d0*/  STS.U8 [R2+UR4+0xe00], R20 ;  /* 0x000e001402007988 */ /* 0x0001e80008000004 */
[----:B------:R1:W-:Y:S04]  /*115e0*/  STS.U8 [R2+UR4+0x1200], R24 ;  /* 0x0012001802007988 */ /* 0x0003e80008000004 */
[----:B------:R1:W-:Y:S04]  /*115f0*/  STS.U8 [R2+UR4+0x1600], R27 ;  /* 0x0016001b02007988 */ /* 0x0003e80008000004 */
[----:B0-----:R-:W4:Y:S04]  /*11600*/  LDL.LU R20, [R1+0x18] ;  /* 0x0000180001147983 */ /* 0x001f280000300800 */
[----:B-1----:R-:W4:Y:S04]  /*11610*/  LDL.LU R24, [R1+0x10] ;  /* 0x0000100001187983 */ /* 0x002f280000300800 */
[----:B------:R-:W4:Y:S04]  /*11620*/  LDL.LU R27, [R1+0xc] ;  /* 0x00000c00011b7983 */ /* 0x000f280000300800 */
[----:B------:R0:W-:Y:S04]  /*11630*/  STS.U8 [R2+UR4+0x1a00], R28 ;  /* 0x001a001c02007988 */ /* 0x0001e80008000004 */
[----:B0-----:R-:W4:Y:S04]  /*11640*/  LDL.LU R28, [R1] ;  /* 0x00000000011c7983 */ /* 0x001f280000300800 */
[----:B------:R-:W-:Y:S04]  /*11650*/  STS.U8 [R2+UR4+0x7200], R9 ;  /* 0x0072000902007988 */ /* 0x000fe80008000004 */
[----:B------:R-:W-:Y:S04]  /*11660*/  STS.U8 [R2+UR4+0x7600], R18 ;  /* 0x0076001202007988 */ /* 0x000fe80008000004 */
[----:B------:R-:W-:Y:S04]  /*11670*/  STS.U8 [R2+UR4+0x7a00], R10 ;  /* 0x007a000a02007988 */ /* 0x000fe80008000004 */
[----:B------:R-:W-:Y:S04]  /*11680*/  STS.U8 [R2+UR4+0x7e00], R11 ;  /* 0x007e000b02007988 */ /* 0x000fe80008000004 */
[----:B--2---:R0:W-:Y:S04]  /*11690*/  STS.U8 [R2+UR4+0x5a00], R5 ;  /* 0x005a000502007988 */ /* 0x0041e80008000004 */
[----:B------:R1:W-:Y:S01]  /*116a0*/  STS.U8 [R2+UR4+0x5e00], R0 ;  /* 0x005e000002007988 */ /* 0x0003e20008000004 */
[----:B0-----:R-:W0:Y:S01]  /*116b0*/  S2R R5, SR_TID.X ;  /* 0x0000000000057919 */ /* 0x001e220000002100 */
[----:B-1----:R-:W1:Y:S02]  /*116c0*/  S2R R0, SR_TID.X ;  /* 0x0000000000007919 */ /* 0x002e640000002100 */
[----:B------:R-:W-:Y:S04]  /*116d0*/  STS.U8 [R2+UR4+0x4a00], R29 ;  /* 0x004a001d02007988 */ /* 0x000fe80008000004 */
[----:B------:R-:W-:Y:S04]  /*116e0*/  STS.U8 [R2+UR4+0x4e00], R26 ;  /* 0x004e001a02007988 */ /* 0x000fe80008000004 */
[----:B------:R-:W-:Y:S04]  /*116f0*/  STS.U8 [R2+UR4+0x5200], R21 ;  /* 0x0052001502007988 */ /* 0x000fe80008000004 */
[----:B------:R-:W-:Y:S04]  /*11700*/  STS.U8 [R2+UR4+0x5600], R6 ;  /* 0x0056000602007988 */ /* 0x000fe80008000004 */
[----:B---3--:R-:W-:Y:S04]  /*11710*/  STS.U8 [R2+UR4+0x4600], R8 ;  /* 0x0046000802007988 */ /* 0x008fe80008000004 */
[----:B------:R-:W-:Y:S04]  /*11720*/  STS.U8 [R2+UR4+0x4200], R16 ;  /* 0x0042001002007988 */ /* 0x000fe80008000004 */
[----:B------:R-:W-:Y:S04]  /*11730*/  STS.U8 [R2+UR4+0x3e00], R17 ;  /* 0x003e001102007988 */ /* 0x000fe80008000004 */
[----:B------:R-:W-:Y:S04]  /*11740*/  STS.U8 [R2+UR4+0x3a00], R12 ;  /* 0x003a000c02007988 */ /* 0x000fe80008000004 */
[----:B------:R-:W-:Y:S04]  /*11750*/  STS.U8 [R2+UR4+0x6200], R23 ;  /* 0x0062001702007988 */ /* 0x000fe80008000004 */
[----:B------:R-:W-:Y:S04]  /*11760*/  STS.U8 [R2+UR4+0x6600], R22 ;  /* 0x0066001602007988 */ /* 0x000fe80008000004 */
[----:B------:R1:W-:Y:S04]  /*11770*/  STS.U8 [R2+UR4+0x6a00], R25 ;  /* 0x006a001902007988 */ /* 0x0003e80008000004 */
[----:B------:R-:W-:Y:S04]  /*11780*/  STS.U8 [R2+UR4+0x3600], R7 ;  /* 0x0036000702007988 */ /* 0x000fe80008000004 */
[----:B------:R-:W-:Y:S04]  /*11790*/  STS.U8 [R2+UR4+0x3200], R4 ;  /* 0x0032000402007988 */ /* 0x000fe80008000004 */
[----:B----4-:R-:W-:Y:S04]  /*117a0*/  STS.U8 [R2+UR4+0x2e00], R19 ;  /* 0x002e001302007988 */ /* 0x010fe80008000004 */
[----:B------:R2:W-:Y:S01]  /*117b0*/  STS.U8 [R2+UR4+0x6e00], R3 ;  /* 0x006e000302007988 */ /* 0x0005e20008000004 */
[----:B-1----:R-:W-:-:S03]  /*117c0*/  IMAD.SHL.U32 R25, R0, 0x2, RZ ;  /* 0x0000000200197824 */ /* 0x002fc600078e00ff */
[----:B------:R-:W-:Y:S04]  /*117d0*/  STS.U8 [R2+UR4+0x2a00], R20 ;  /* 0x002a001402007988 */ /* 0x000fe80008000004 */
[----:B------:R-:W-:Y:S04]  /*117e0*/  STS.U8 [R2+UR4+0x2600], R24 ;  /* 0x0026001802007988 */ /* 0x000fe80008000004 */
[----:B------:R-:W-:Y:S01]  /*117f0*/  STS.U8 [R2+UR4+0x2200], R27 ;  /* 0x0022001b02007988 */ /* 0x000fe20008000004 */
[----:B--2---:R-:W-:Y:S01]  /*11800*/  LOP3.LUT R3, R0, 0x7, RZ, 0xc0, !PT ;  /* 0x0000000700037812 */ /* 0x004fe200078ec0ff */
[C---:B0-----:R-:W-:Y:S01]  /*11810*/  IMAD.SHL.U32 R0, R5.reuse, 0x20, RZ ;  /* 0x0000002005007824 */ /* 0x041fe200078e00ff */
[----:B------:R-:W-:Y:S01]  /*11820*/  LOP3.LUT R16, R5, 0x7, RZ, 0xc0, !PT ;  /* 0x0000000705107812 */ /* 0x000fe200078ec0ff */
[----:B------:R-:W2:Y:S04]  /*11830*/  LDL.LU R29, [R1+0x88] ;  /* 0x00008800011d7983 */ /* 0x000ea80000300800 */
[----:B------:R-:W-:Y:S01]  /*11840*/  STS.U8 [R2+UR4+0x1e00], R28 ;  /* 0x001e001c02007988 */ /* 0x000fe20008000004 */
[----:B------:R-:W-:Y:S01]  /*11850*/  IMAD.SHL.U32 R3, R3, 0x10, RZ ;  /* 0x0000001003037824 */ /* 0x000fe200078e00ff */
[----:B------:R-:W-:-:S02]  /*11860*/  LOP3.LUT R0, R0, 0xc00, RZ, 0xc0, !PT ;  /* 0x00000c0000007812 */ /* 0x000fc400078ec0ff */
[----:B------:R-:W3:Y:S02]  /*11870*/  LDL.LU R21, [R1+0xac] ;  /* 0x0000ac0001157983 */ /* 0x000ee40000300800 */
[----:B------:R-:W-:Y:S01]  /*11880*/  LOP3.LUT R17, R3, 0x30, R25, 0x78, !PT ;  /* 0x0000003003117812 */ /* 0x000fe200078e7819 */
[----:B------:R-:W-:Y:S01]  /*11890*/  IMAD R16, R16, 0x80, R0 ;  /* 0x0000008010107824 */ /* 0x000fe200078e0200 */
[----:B------:R-:W3:Y:S03]  /*118a0*/  LDL.LU R6, [R1+0xa4] ;  /* 0x0000a40001067983 */ /* 0x000ee60000300800 */
[----:B------:R-:W-:Y:S01]  /*118b0*/  IMAD.IADD R16, R16, 0x1, R17 ;  /* 0x0000000110107824 */ /* 0x000fe200078e0211 */
[----:B------:R-:W-:Y:S06]  /*118c0*/  BAR.SYNC.DEFER_BLOCKING 0x0 ;  /* 0x0000000000007b1d */ /* 0x000fec0000010000 */
[----:B------:R-:W4:Y:S04]  /*118d0*/  LDL.LU R23, [R1+0xb8] ;  /* 0x0000b80001177983 */ /* 0x000f280000300800 */
[----:B------:R-:W4:Y:S04]  /*118e0*/  LDL.LU R22, [R1+0xb4] ;  /* 0x0000b40001167983 */ /* 0x000f280000300800 */
[----:B------:R-:W0:Y:S04]  /*118f0*/  LDSM.16.M88.4 R24, [R16+UR4] ;  /* 0x000000041018783b */ /* 0x000e280008000200 */
[----:B0-----:R-:W-:Y:S01]  /*11900*/  STL.64 [R1+0x2e0], R24 ;  /* 0x0002e01801007387 */ /* 0x001fe20000100a00 */
[----:B------:R-:W-:-:S02]  /*11910*/  IMAD.MOV.U32 R9, RZ, RZ, R24 ;  /* 0x000000ffff097224 */ /* 0x000fc400078e0018 */
[----:B------:R-:W-:Y:S01]  /*11920*/  IMAD.MOV.U32 R8, RZ, RZ, R25 ;  /* 0x000000ffff087224 */ /* 0x000fe200078e0019 */
[----:B------:R-:W-:Y:S04]  /*11930*/  STL.64 [R1+0x2e8], R26 ;  /* 0x0002e81a01007387 */ /* 0x000fe80000100a00 */
[----:B------:R-:W0:Y:S04]  /*11940*/  LDSM.16.M88.4 R24, [R16+UR4+0x1000] ;  /* 0x001000041018783b */ /* 0x000e280008000200 */
        /* <DEDUP_REMOVED lines=10> */
[----:B0-----:R0:W-:Y:S01]  /*119f0*/  STL.64 [R1+0x310], R24 ;  /* 0x0003101801007387 */ /* 0x0011e20000100a00 */
[----:B------:R-:W-:-:S02]  /*11a00*/  IMAD.MOV.U32 R4, RZ, RZ, R24 ;  /* 0x000000ffff047224 */ /* 0x000fc400078e0018 */
[----:B------:R-:W-:Y:S01]  /*11a10*/  IMAD.MOV.U32 R5, RZ, RZ, R25 ;  /* 0x000000ffff057224 */ /* 0x000fe200078e0019 */
[----:B------:R1:W-:Y:S04]  /*11a20*/  STL.64 [R1+0x318], R26 ;  /* 0x0003181a01007387 */ /* 0x0003e80000100a00 */
[----:B0-----:R-:W4:Y:S04]  /*11a30*/  LDL.LU.64 R24, [R1+0x200] ;  /* 0x0002000001187983 */ /* 0x001f280000300a00 */
[----:B-1----:R-:W4:Y:S01]  /*11a40*/  LDL.LU.64 R26, [R1+0x208] ;  /* 0x00020800011a7983 */ /* 0x002f220000300a00 */
[----:B------:R-:W-:-:S02]  /*11a50*/  IMAD R12, R13, 0x100, R14 ;  /* 0x000001000d0c7824 */ /* 0x000fc400078e020e */
[----:B--2---:R-:W-:Y:S02]  /*11a60*/  IMAD R13, R15, 0x100, R29 ;  /* 0x000001000f0d7824 */ /* 0x004fe400078e021d */
[----:B---3--:R-:W-:Y:S02]  /*11a70*/  IMAD R14, R6, 0x100, R21 ;  /* 0x00000100060e7824 */ /* 0x008fe400078e0215 */
[----:B----4-:R-:W-:Y:S02]  /*11a80*/  IMAD R15, R22, 0x100, R23 ;  /* 0x00000100160f7824 */ /* 0x010fe400078e0217 */
[----:B------:R-:W0:Y:S01]  /*11a90*/  LDSM.16.M88.4 R20, [R16+UR4+0x4000] ;  /* 0x004000041014783b */ /* 0x000e220008000200 */
[----:B------:R-:W-:Y:S01]  /*11aa0*/  F2FP.F16.E5M2.UNPACK_B R18, R0 ;  /* 0x00000000ff12723e */ /* 0x000fe200020004ff */
[----:B0-----:R-:W-:Y:S02]  /*11ab0*/  IMAD.MOV.U32 R6, RZ, RZ, R20 ;  /* 0x000000ffff067224 */ /* 0x001fe400078e0014 */
[----:B------:R-:W-:Y:S01]  /*11ac0*/  IMAD.MOV.U32 R7, RZ, RZ, R21 ;  /* 0x000000ffff077224 */ /* 0x000fe200078e0015 */
[----:B------:R-:W-:Y:S04]  /*11ad0*/  STL.64 [R1+0x1830], R26 ;  /* 0x0018301a01007387 */ /* 0x000fe80000100a00 */
[----:B------:R-:W-:Y:S04]  /*11ae0*/  STL.64 [R1+0x1828], R24 ;  /* 0x0018281801007387 */ /* 0x000fe80000100a00 */
[----:B------:R-:W0:Y:S04]  /*11af0*/  LDSM.16.M88.4 R24, [R16+UR4+0x5000] ;  /* 0x005000041018783b */ /* 0x000e280008000200 */
[----:B------:R1:W-:Y:S04]  /*11b00*/  STL.64 [R1+0x320], R20 ;  /* 0x0003201401007387 */ /* 0x0003e80000100a00 */
[----:B------:R-:W-:Y:S01]  /*11b10*/  STL.64 [R1+0x328], R22 ;  /* 0x0003281601007387 */ /* 0x000fe20000100a00 */
[----:B-1----:R-:W-:-:S02]  /*11b20*/  F2FP.F16.E5M2.UNPACK_B R20, R9 ;  /* 0x00000009ff14723e */ /* 0x002fc400020004ff */
[----:B------:R-:W-:Y:S01]  /*11b30*/  F2FP.F16.E5M2.UNPACK_B R21, R8 ;  /* 0x00000008ff15723e */ /* 0x000fe200020004ff */
[----:B0-----:R-:W-:Y:S01]  /*11b40*/  STL.64 [R1+0x330], R24 ;  /* 0x0003301801007387 */ /* 0x001fe20000100a00 */
[----:B------:R-:W-:Y:S02]  /*11b50*/  IMAD.MOV.U32 R8, RZ, RZ, R24 ;  /* 0x000000ffff087224 */ /* 0x000fe400078e0018 */
[----:B------:R-:W-:Y:S01]  /*11b60*/  IMAD.MOV.U32 R9, RZ, RZ, R25 ;  /* 0x000000ffff097224 */ /* 0x000fe200078e0019 */
[----:B------:R0:W-:Y:S04]  /*11b70*/  STL.64 [R1+0x338], R26 ;  /* 0x0003381a01007387 */ /* 0x0001e80000100a00 */
[----:B0-----:R-:W2:Y:S04]  /*11b80*/  LDL.LU.64 R26, [R1+0x1830] ;  /* 0x00183000011a7983 */ /* 0x001ea80000300a00 */
[----:B------:R-:W2:Y:S04]  /*11b90*/  LDL.LU.64 R24, [R1+0x1828] ;  /* 0x0018280001187983 */ /* 0x000ea80000300a00 */
[----:B------:R-:W3:Y:S04]  /*11ba0*/  LDL.LU R28, [R1+0xc4] ;  /* 0x0000c400011c7983 */ /* 0x000ee80000300800 */
[----:B------:R-:W4:Y:S04]  /*11bb0*/  LDL.LU R29, [R1+0xd0] ;  /* 0x0000d000011d7983 */ /* 0x000f280000300800 */
[----:B------:R-:W4:Y:S04]  /*11bc0*/  LDL.LU R0, [R1+0xcc] ;  /* 0x0000cc0001007983 */ /* 0x000f280000300800 */
[----:B------:R-:W3:Y:S04]  /*11bd0*/  LDL.LU R23, [R1+0xd8] ;  /* 0x0000d80001177983 */ /* 0x000ee80000300800 */
[----:B------:R-:W3:Y:S01]  /*11be0*/  LDL.LU R22, [R1+0xd4] ;  /* 0x0000d40001167983 */ /* 0x000ee20000300800 */
[----:B------:R-:W-:-:S02]  /*11bf0*/  F2FP.F16.E5M2.UNPACK_B R12, R12 ;  /* 0x0000000cff0c723e */ /* 0x000fc400020004ff */
[----:B------:R-:W-:Y:S02]  /*11c00*/  F2FP.F16.E5M2.UNPACK_B R13, R13 ;  /* 0x0000000dff0d723e */ /* 0x000fe400020004ff */
[----:B------:R-:W-:Y:S02]  /*11c10*/  F2FP.F16.E5M2.UNPACK_B R14, R14 ;  /* 0x0000000eff0e723e */ /* 0x000fe400020004ff */
[----:B------:R-:W-:-:S07]  /*11c20*/  F2FP.F16.E5M2.UNPACK_B R15, R15 ;  /* 0x0000000fff0f723e */ /* 0x000fce00020004ff */
[----:B--2---:R-:W-:Y:S01]  /*11c30*/  HMMA.16816.F32 R24, R12, R20, R24 ;  /* 0x000000140c18723c */ /* 0x004fe20000001818 */
[----:B---3--:R-:W-:Y:S04]  /*11c40*/  STL.64 [R1+0x17e0], R22 ;  /* 0x0017e01601007387 */ /* 0x008fe80000100a00 */
[----:B------:R-:W-:-:S14]  /*11c50*/  STL.64 [R1+0x17d8], R20 ;  /* 0x0017d81401007387 */ /* 0x000fdc0000100a00 */
[----:B------:R0:W-:Y:S04]  /*11c60*/  STL.64 [R1+0x16f0], R26 ;  /* 0x0016f01a01007387 */ /* 0x0001e80000100a00 */
[----:B0-----:R-:W2:Y:S04]  /*11c70*/  LDL.LU R26, [R1+0xbc] ;  /* 0x0000bc00011a7983 */ /* 0x001ea80000300800 */
[----:B------:R-:W2:Y:S04]  /*11c80*/  LDL.LU R27, [R1+0xc8] ;  /* 0x0000c800011b7983 */ /* 0x000ea80000300800 */
[----:B------:R0:W-:Y:S04]  /*11c90*/  STL.64 [R1+0x16e8], R24 ;  /* 0x0016e81801007387 */ /* 0x0001e80000100a00 */
[----:B0-----:R-:W3:Y:S04]  /*11ca0*/  LDL.LU R25, [R1+0xc0] ;  /* 0x0000c00001197983 */ /* 0x001ee80000300800 */
[----:B--2---:R-:W-:Y:S04]  /*11cb0*/  STL.64 [R1+0x17f0], R26 ;  /* 0x0017f01a01007387 */ /* 0x004fe80000100a00 */
[----:B---3--:R0:W-:Y:S04]  /*11cc0*/  STL [R1+0x17e8], R25 ;  /* 0x0017e81901007387 */ /* 0x0081e80000100800 */
[----:B0-----:R-:W2:Y:S04]  /*11cd0*/  LDL.LU.64 R24, [R1+0x1e0] ;  /* 0x0001e00001187983 */ /* 0x001ea80000300a00 */
[----:B------:R-:W2:Y:S01]  /*11ce0*/  LDL.LU.64 R26, [R1+0x1e8] ;  /* 0x0001e800011a7983 */ /* 0x000ea20000300a00 */
[----:B------:R-:W-:-:S03]  /*11cf0*/  F2FP.F16.E5M2.UNPACK_B R19, R10 ;  /* 0x0000000aff13723e */ /* 0x000fc600020004ff */
[----:B------:R-:W3:Y:S04]  /*11d00*/  LDL.LU.64 R20, [R1+0x1b0] ;  /* 0x0001b00001147983 */ /* 0x000ee80000300a00 */
[----:B------:R-:W3:Y:S01]  /*11d10*/  LDL.LU.64 R22, [R1+0x1b8] ;  /* 0x0001b80001167983 */ /* 0x000ee20000300a00 */
[----:B--2---:R-:W-:-:S15]  /*11d20*/  HMMA.16816.F32 R24, R12, R18, R24 ;  /* 0x000000120c18723c */ /* 0x004fde0000001818 */
[----:B------:R-:W-:-:S04]  /*11d30*/  NOP ;  /* 0x0000000000007918 */ /* 0x000fc80000000000 */
[----:B------:R-:W-:Y:S04]  /*11d40*/  STL.64 [R1], R24 ;  /* 0x0000001801007387 */ /* 0x000fe80000100a00 */
[----:B------:R-:W-:Y:S04]  /*11d50*/  STL.64 [R1+0x8], R26 ;  /* 0x0000081a01007387 */ /* 0x000fe80000100a00 */
[----:B------:R-:W0:Y:S02]  /*11d60*/  LDSM.16.M88.4 R24, [R16+UR4+0x6000] ;  /* 0x006000041018783b */ /* 0x000e240008000200 */
[----:B0-----:R-:W-:-:S02]  /*11d70*/  IMAD.MOV.U32 R10, RZ, RZ, R24 ;  /* 0x000000ffff0a7224 */ /* 0x001fc400078e0018 */
[----:B------:R-:W-:Y:S01]  /*11d80*/  IMAD.MOV.U32 R11, RZ, RZ, R25 ;  /* 0x000000ffff0b7224 */ /* 0x000fe200078e0019 */
[----:B------:R-:W-:Y:S04]  /*11d90*/  STL.64 [R1+0x340], R24 ;  /* 0x0003401801007387 */ /* 0x000fe80000100a00 */
[----:B------:R-:W-:Y:S04]  /*11da0*/  STL.64 [R1+0x348], R26 ;  /* 0x0003481a01007387 */ /* 0x000fe80000100a00 */
[----:B------:R-:W-:Y:S04]  /*11db0*/  STL.64 [R1+0x1800], R10 ;  /* 0x0018000a01007387 */ /* 0x000fe80000100a00 */
[----:B------:R0:W-:Y:S04]  /*11dc0*/  STL.64 [R1+0x17f8], R8 ;  /* 0x0017f80801007387 */ /* 0x0001e80000100a00 */
[----:B0-----:R-:W2:Y:S04]  /*11dd0*/  LDL.LU.64 R8, [R1+0x2d0] ;  /* 0x0002d00001087983 */ /* 0x001ea80000300a00 */
[----:B------:R-:W2:Y:S01]  /*11de0*/  LDL.LU.64 R10, [R1+0x2d8] ;  /* 0x0002d800010a7983 */ /* 0x000ea20000300a00 */
[----:B------:R-:W-:-:S03]  /*11df0*/  F2FP.F16.E5M2.UNPACK_B R2, R2 ;  /* 0x00000002ff02723e */ /* 0x000fc600020004ff */
[----:B--2---:R-:W-:Y:S04]  /*11e00*/  STL.64 [R1+0x1810], R10 ;  /* 0x0018100a01007387 */ /* 0x004fe80000100a00 */
[----:B------:R0:W-:Y:S04]  /*11e10*/  STL.64 [R1+0x1808], R8 ;  /* 0x0018080801007387 */ /* 0x0001e80000100a00 */
[----:B0-----:R-:W2:Y:S04]  /*11e20*/  LDL.LU.64 R8, [R1+0x360] ;  /* 0x0003600001087983 */ /* 0x001ea80000300a00 */
[----:B------:R-:W2:Y:S01]  /*11e30*/  LDL.LU.64 R10, [R1+0x368] ;  /* 0x00036800010a7983 */ /* 0x000ea20000300a00 */
[----:B------:R-:W-:-:S03]  /*11e40*/  F2FP.F16.E5M2.UNPACK_B R3, R3 ;  /* 0x00000003ff03723e */ /* 0x000fc600020004ff */
[----:B--2---:R-:W-:Y:S04]  /*11e50*/  STL.64 [R1+0x1820], R10 ;  /* 0x0018200a01007387 */ /* 0x004fe80000100a00 */
[----:B------:R3:W-:Y:S04]  /*11e60*/  STL.64 [R1+0x1818], R8 ;  /* 0x0018180801007387 */ /* 0x0007e80000100a00 */
[----:B------:R-:W2:Y:S04]  /*11e70*/  LDL.LU.64 R24, [R1+0x2c0] ;  /* 0x0002c00001187983 */ /* 0x000ea80000300a00 */
[----:B------:R-:W2:Y:S01]  /*11e80*/  LDL.LU.64 R26, [R1+0x2c8] ;  /* 0x0002c800011a7983 */ /* 0x000ea20000300a00 */
[----:B---3--:R-:W-:-:S15]  /*11e90*/  HMMA.16816.F32 R8, R12, R2, R20 ;  /* 0x000000020c08723c */ /* 0x008fde0000001814 */
[----:B------:R-:W-:-:S04]  /*11ea0*/  NOP ;  /* 0x0000000000007918 */ /* 0x000fc80000000000 */
[----:B------:R-:W-:Y:S04]  /*11eb0*/  STL.64 [R1+0x10], R8 ;  /* 0x0000100801007387 */ /* 0x000fe80000100a00 */
[----:B------:R-:W-:Y:S04]  /*11ec0*/  STL.64 [R1+0x18], R10 ;  /* 0x0000180a01007387 */ /* 0x000fe80000100a00 */
[----:B------:R-:W0:Y:S04]  /*11ed0*/  LDSM.16.M88.4 R8, [R16+UR4+0x7000] ;  /* 0x007000041008783b */ /* 0x000e280008000200 */
[----:B------:R-:W3:Y:S04]  /*11ee0*/  LDL.LU.64 R20, [R1+0x2b0] ;  /* 0x0002b00001147983 */ /* 0x000ee80000300a00 */
[----:B------:R-:W3:Y:S04]  /*11ef0*/  LDL.LU.64 R22, [R1+0x2b8] ;  /* 0x0002b80001167983 */ /* 0x000ee80000300a00 */
[----:B0-----:R-:W-:Y:S01]  /*11f00*/  STL.64 [R1+0x350], R8 ;  /* 0x0003500801007387 */ /* 0x001fe20000100a00 */
[----:B------:R-:W-:-:S02]  /*11f10*/  IMAD.MOV.U32 R16, RZ, RZ, R8 ;  /* 0x000000ffff107224 */ /* 0x000fc400078e0008 */
[----:B------:R-:W-:Y:S01]  /*11f20*/  IMAD.MOV.U32 R17, RZ, RZ, R9 ;  /* 0x000000ffff117224 */ /* 0x000fe200078e0009 */
[----:B------:R0:W-:Y:S04]  /*11f30*/  STL.64 [R1+0x358], R10 ;  /* 0x0003580a01007387 */ /* 0x0001e80000100a00 */
[----:B0-----:R-:W2:Y:S04]  /*11f40*/  LDL.LU.64 R10, [R1+0x1820] ;  /* 0x00182000010a7983 */ /* 0x001ea80000300a00 */
[----:B------:R-:W2:Y:S01]  /*11f50*/  LDL.LU.64 R8, [R1+0x1818] ;  /* 0x0018180001087983 */ /* 0x000ea20000300a00 */
[----:B------:R-:W-:-:S02]  /*11f60*/  F2FP.F16.E5M2.UNPACK_B R4, R4 ;  /* 0x00000004ff04723e */ /* 0x000fc400020004ff */
[----:B------:R-:W-:-:S07]  /*11f70*/  F2FP.F16.E5M2.UNPACK_B R5, R5 ;  /* 0x00000005ff05723e */ /* 0x000fce00020004ff */
[----:B--2---:R-:W-:-:S15]  /*11f80*/  HMMA.16816.F32 R8, R12, R4, R8 ;  /* 0x000000040c08723c */ /* 0x004fde0000001808 */
[----:B------:R-:W-:-:S04]  /*11f90*/  NOP ;  /* 0x0000000000007918 */ /* 0x000fc80000000000 */
[----:B------:R-:W-:Y:S04]  /*11fa0*/  STL.64 [R1+0x20], R8 ;  /* 0x0000200801007387 */ /* 0x000fe80000100a00 */
        /* <DEDUP_REMOVED lines=10> */
[----:B------:R-:W3:Y:S04]  /*12050*/  LDL.LU.64 R8, [R1+0x17f8] ;  /* 0x0017f80001087983 */ /* 0x000ee80000300a00 */
[----:B------:R-:W-:Y:S04]  /*12060*/  STL.64 [R1+0x17c0], R6 ;  /* 0x0017c00601007387 */ /* 0x000fe80000100a00 */
[----:B------:R0:W-:Y:S04]  /*12070*/  STL.64 [R1+0x17b8], R4 ;  /* 0x0017b80401007387 */ /* 0x0001e80000100a00 */
[----:B0-----:R-:W4:Y:S04]  /*12080*/  LDL.LU.64 R4, [R1+0x180] ;  /* 0x0001800001047983 */ /* 0x001f280000300a00 */
[----:B------:R-:W4:Y:S01]  /*12090*/  LDL.LU.64 R6, [R1+0x188] ;  /* 0x0001880001067983 */ /* 0x000f220000300a00 */
[----:B------:R-:W-:-:S02]  /*120a0*/  F2FP.F16.E5M2.UNPACK_B R16, R16 ;  /* 0x00000010ff10723e */ /* 0x000fc400020004ff */
[----:B------:R-:W-:Y:S02]  /*120b0*/  F2FP.F16.E5M2.UNPACK_B R17, R17 ;  /* 0x00000011ff11723e */ /* 0x000fe400020004ff */
[----:B--2---:R-:W-:Y:S02]  /*120c0*/  F2FP.F16.E5M2.UNPACK_B R10, R10 ;  /* 0x0000000aff0a723e */ /* 0x004fe400020004ff */
[----:B---3--:R-:W-:Y:S02]  /*120d0*/  F2FP.F16.E5M2.UNPACK_B R8, R8 ;  /* 0x00000008ff08723e */ /* 0x008fe400020004ff */
[----:B------:R-:W-:Y:S02]  /*120e0*/  F2FP.F16.E5M2.UNPACK_B R9, R9 ;  /* 0x00000009ff09723e */ /* 0x000fe400020004ff */
[----:B------:R-:W-:-:S05]  /*120f0*/  F2FP.F16.E5M2.UNPACK_B R11, R11 ;  /* 0x0000000bff0b723e */ /* 0x000fca00020004ff */
[C---:B------:R-:W-:Y:S08]  /*12100*/  HMMA.16816.F32 R24, R12.reuse, R8, R24 ;  /* 0x000000080c18723c */ /* 0x040ff00000001818 */
[C---:B------:R-:W-:Y:S08]  /*12110*/  HMMA.16816.F32 R20, R12.reuse, R10, R20 ;  /* 0x0000000a0c14723c */ /* 0x040ff00000001814 */
[----:B----4-:R-:W-:Y:S03]  /*12120*/  HMMA.16816.F32 R4, R12, R16, R4 ;  /* 0x000000100c04723c */ /* 0x010fe60000001804 */
[----:B------:R-:W-:Y:S04]  /*12130*/  STL.64 [R1+0x60], R24 ;  /* 0x0000601801007387 */ /* 0x000fe80000100a00 */
[----:B------:R0:W-:Y:S04]  /*12140*/  STL.64 [R1+0x68], R26 ;  /* 0x0000681a01007387 */ /* 0x0001e80000100a00 */
[----:B0-----:R-:W2:Y:S04]  /*12150*/  LDL.LU.64 R26, [R1+0x17f0] ;  /* 0x0017f000011a7983 */ /* 0x001ea80000300a00 */
[----:B------:R-:W3:Y:S04]  /*12160*/  LDL.LU R25, [R1+0x17e8] ;  /* 0x0017e80001197983 */ /* 0x000ee80000300800 */
[----:B------:R-:W-:Y:S04]  /*12170*/  STL.64 [R1+0xe0], R20 ;  /* 0x0000e01401007387 */ /* 0x000fe80000100a00 */
[----:B------:R0:W-:Y:S04]  /*12180*/  STL.64 [R1+0xe8], R22 ;  /* 0x0000e81601007387 */ /* 0x0001e80000100a00 */
[----:B0-----:R-:W4:Y:S04]  /*12190*/  LDL.LU.64 R22, [R1+0x17e0] ;  /* 0x0017e00001167983 */ /* 0x001f280000300a00 */
[----:B------:R-:W4:Y:S04]  /*121a0*/  LDL.LU.64 R20, [R1+0x17d8] ;  /* 0x0017d80001147983 */ /* 0x000f280000300a00 */
[----:B------:R-:W-:Y:S04]  /*121b0*/  STL.64 [R1+0x17b0], R10 ;  /* 0x0017b00a01007387 */ /* 0x000fe80000100a00 */
[----:B------:R-:W-:Y:S04]  /*121c0*/  STL.64 [R1+0x17a8], R8 ;  /* 0x0017a80801007387 */ /* 0x000fe80000100a00 */
[----:B------:R0:W-:Y:S04]  /*121d0*/  STL.64 [R1+0x50], R4 ;  /* 0x0000500401007387 */ /* 0x0001e80000100a00 */
[----:B------:R1:W-:Y:S04]  /*121e0*/  STL.64 [R1+0x58], R6 ;  /* 0x0000580601007387 */ /* 0x0003e80000100a00 */
[----:B0-----:R-:W4:Y:S04]  /*121f0*/  LDL.LU.64 R4, [R1+0x280] ;  /* 0x0002800001047983 */ /* 0x001f280000300a00 */
[----:B-1----:R-:W4:Y:S01]  /*12200*/  LDL.LU.64 R6, [R1+0x288] ;  /* 0x0002880001067983 */ /* 0x002f220000300a00 */
[----:B--2---:R-:W-:-:S02]  /*12210*/  IMAD R13, R28, 0x100, R27 ;  /* 0x000001001c0d7824 */ /* 0x004fc400078e021b */
[----:B---3--:R-:W-:Y:S01]  /*12220*/  IMAD R12, R26, 0x100, R25 ;  /* 0x000001001a0c7824 */ /* 0x008fe200078e0219 */
[----:B----4-:R-:W-:Y:S04]  /*12230*/  STL.64 [R1+0x17d0], R6 ;  /* 0x0017d00601007387 */ /* 0x010fe80000100a00 */
[----:B------:R0:W-:Y:S04]  /*12240*/  STL.64 [R1+0x17c8], R4 ;  /* 0x0017c80401007387 */ /* 0x0001e80000100a00 */
[----:B0-----:R-:W2:Y:S04]  /*12250*/  LDL.LU.64 R4, [R1+0x290] ;  /* 0x0002900001047983 */ /* 0x001ea80000300a00 */
[----:B------:R-:W2:Y:S04]  /*12260*/  LDL.LU.64 R6, [R1+0x298] ;  /* 0x0002980001067983 */ /* 0x000ea80000300a00 */
[----:B------:R-:W3:Y:S04]  /*12270*/  LDL.LU.64 R8, [R1+0x270] ;  /* 0x0002700001087983 */ /* 0x000ee80000300a00 */
[----:B------:R-:W3:Y:S04]  /*12280*/  LDL.LU.64 R10, [R1+0x278] ;  /* 0x00027800010a7983 */ /* 0x000ee80000300a00 */
[----:B------:R-:W4:Y:S04]  /*12290*/  LDL.LU R24, [R1+0x374] ;  /* 0x0003740001187983 */ /* 0x000f280000300800 */
[----:B------:R-:W4:Y:S04]  /*122a0*/  LDL.LU R25, [R1+0x370] ;  /* 0x0003700001197983 */ /* 0x000f280000300800 */
[----:B------:R-:W2:Y:S04]  /*122b0*/  LDL.LU R26, [R1+0x37c] ;  /* 0x00037c00011a7983 */ /* 0x000ea80000300800 */
[----:B------:R-:W2:Y:S01]  /*122c0*/  LDL.LU R27, [R1+0x378] ;  /* 0x00037800011b7983 */ /* 0x000ea20000300800 */
[----:B------:R-:W-:-:S02]  /*122d0*/  IMAD R14, R0, 0x100, R29 ;  /* 0x00000100000e7824 */ /* 0x000fc400078e021d */
[----:B------:R-:W-:Y:S01]  /*122e0*/  IMAD R15, R22, 0x100, R23 ;  /* 0x00000100160f7824 */ /* 0x000fe200078e0217 */
[----:B------:R-:W-:Y:S01]  /*122f0*/  F2FP.F16.E5M2.UNPACK_B R12, R12 ;  /* 0x0000000cff0c723e */ /* 0x000fe200020004ff */
[----:B--2---:R-:W-:Y:S04]  /*12300*/  STL.64 [R1+0x1790], R26 ;  /* 0x0017901a01007387 */ /* 0x004fe80000100a00 */
[----:B----4-:R0:W-:Y:S04]  /*12310*/  STL.64 [R1+0x1788], R24 ;  /* 0x0017881801007387 */ /* 0x0101e80000100a00 */
[----:B0-----:R-:W2:Y:S04]  /*12320*/  LDL.LU.64 R24, [R1+0x2a0] ;  /* 0x0002a00001187983 */ /* 0x001ea80000300a00 */
[----:B------:R-:W2:Y:S01]  /*12330*/  LDL.LU.64 R26, [R1+0x2a8] ;  /* 0x0002a800011a7983 */ /* 0x000ea20000300a00 */
[----:B------:R-:W-:-:S02]  /*12340*/  F2FP.F16.E5M2.UNPACK_B R13, R13 ;  /* 0x0000000dff0d723e */ /* 0x000fc400020004ff */
[----:B------:R-:W-:Y:S02]  /*12350*/  F2FP.F16.E5M2.UNPACK_B R14, R14 ;  /* 0x0000000eff0e723e */ /* 0x000fe400020004ff */
[----:B------:R-:W-:-:S07]  /*12360*/  F2FP.F16.E5M2.UNPACK_B R15, R15 ;  /* 0x0000000fff0f723e */ /* 0x000fce00020004ff */
[----:B--2---:R-:W-:-:S15]  /*12370*/  HMMA.16816.F32 R24, R12, R20, R24 ;  /* 0x000000140c18723c */ /* 0x004fde0000001818 */
[----:B------:R-:W-:-:S04]  /*12380*/  NOP ;  /* 0x0000000000007918 */ /* 0x000fc80000000000 */
[----:B------:R0:W-:Y:S04]  /*12390*/  STL.64 [R1+0xd0], R24 ;  /* 0x0000d01801007387 */ /* 0x0001e80000100a00 */
[----:B------:R1:W-:Y:S04]  /*123a0*/  STL.64 [R1+0xd8], R26 ;  /* 0x0000d81a01007387 */ /* 0x0003e80000100a00 */
[----:B0-----:R-:W2:Y:S04]  /*123b0*/  LDL.LU.64 R24, [R1+0x240] ;  /* 0x0002400001187983 */ /* 0x001ea80000300a00 */
[----:B-1----:R-:W4:Y:S01]  /*123c0*/  LDL.LU.64 R26, [R1+0x248] ;  /* 0x00024800011a7983 */ /* 0x002f220000300a00 */
[C---:B------:R-:W-:Y:S03]  /*123d0*/  HMMA.16816.F32 R4, R12.reuse, R18, R4 ;  /* 0x000000120c04723c */ /* 0x040fe60000001804 */
[----:B----4-:R-:W-:Y:S04]  /*123e0*/  STL.64 [R1+0x17a0], R26 ;  /* 0x0017a01a01007387 */ /* 0x010fe80000100a00 */
[----:B--2---:R0:W-:Y:S04]  /*123f0*/  STL.64 [R1+0x1798], R24 ;  /* 0x0017981801007387 */ /* 0x0041e80000100a00 */
[----:B0-----:R-:W2:Y:S04]  /*12400*/  LDL.LU.64 R24, [R1+0x250] ;  /* 0x0002500001187983 */ /* 0x001ea80000300a00 */
[----:B------:R-:W2:Y:S04]  /*12410*/  LDL.LU.64 R26, [R1+0x258] ;  /* 0x00025800011a7983 */ /* 0x000ea80000300a00 */
[----:B------:R-:W-:Y:S04]  /*12420*/  STL [R1+0x1784], R20 ;  /* 0x0017841401007387 */ /* 0x000fe80000100800 */
[----:B------:R0:W-:Y:S04]  /*12430*/  STL [R1+0x1780], R21 ;  /* 0x0017801501007387 */ /* 0x0001e80000100800 */
[----:B0-----:R-:W4:Y:S04]  /*12440*/  LDL.LU.64 R20, [R1+0x260] ;  /* 0x0002600001147983 */ /* 0x001f280000300a00 */
[----:B------:R-:W4:Y:S04]  /*12450*/  LDL.LU.64 R22, [R1+0x268] ;  /* 0x0002680001167983 */ /* 0x000f280000300a00 */
[----:B------:R-:W-:Y:S04]  /*12460*/  STL.64 [R1+0xc0], R4 ;  /* 0x0000c00401007387 */ /* 0x000fe80000100a00 */
[----:B------:R0:W-:Y:S04]  /*12470*/  STL.64 [R1+0xc8], R6 ;  /* 0x0000c80601007387 */ /* 0x0001e80000100a00 */
[----:B0-----:R-:W2:Y:S04]  /*12480*/  LDL.LU.64 R6, [R1+0x17d0] ;  /* 0x0017d00001067983 */ /* 0x001ea80000300a00 */
[----:B------:R-:W2:Y:S02]  /*12490*/  LDL.LU.64 R4, [R1+0x17c8] ;  /* 0x0017c80001047983 */ /* 0x000ea40000300a00 */
[----:B--2---:R-:W-:-:S15]  /*124a0*/  HMMA.16816.F32 R4, R12, R2, R4 ;  /* 0x000000020c04723c */ /* 0x004fde0000001804 */
[----:B------:R-:W-:-:S04]  /*124b0*/  NOP ;  /* 0x0000000000007918 */ /* 0x000fc80000000000 */
[----:B------:R-:W-:Y:S04]  /*124c0*/  STL.64 [R1+0xb0], R4 ;  /* 0x0000b00401007387 */ /* 0x000fe80000100a00 */
[----:B------:R0:W-:Y:S04]  /*124d0*/  STL.64 [R1+0xb8], R6 ;  /* 0x0000b80601007387 */ /* 0x0001e80000100a00 */
[----:B0-----:R-:W4:Y:S04]  /*124e0*/  LDL.LU.64 R6, [R1+0x17c0] ;  /* 0x0017c00001067983 */ /* 0x001f280000300a00 */
[----:B------:R-:W3:Y:S02]  /*124f0*/  LDL.LU.64 R4, [R1+0x17b8] ;  /* 0x0017b80001047983 */ /* 0x000ee40000300a00 */
[----:B---3--:R-:W-:-:S15]  /*12500*/  HMMA.16816.F32 R8, R12, R4, R8 ;  /* 0x000000040c08723c */ /* 0x008fde0000001808 */
[----:B------:R-:W-:-:S04]  /*12510*/  NOP ;  /* 0x0000000000007918 */ /* 0x000fc80000000000 */
[----:B------:R-:W-:Y:S04]  /*12520*/  STL.64 [R1+0xa0], R8 ;  /* 0x0000a00801007387 */ /* 0x000fe80000100a00 */
[----:B------:R0:W-:Y:S04]  /*12530*/  STL.64 [R1+0xa8], R10 ;  /* 0x0000a80a01007387 */ /* 0x0001e80000100a00 */
[----:B0-----:R-:W2:Y:S04]  /*12540*/  LDL.LU.64 R10, [R1+0x17b0] ;  /* 0x0017b000010a7983 */ /* 0x001ea80000300a00 */
[----:B------:R-:W3:Y:S01]  /*12550*/  LDL.LU.64 R8, [R1+0x17a8] ;  /* 0x0017a80001087983 */ /* 0x000ee20000300a00 */
[----:B----4-:R-:W-:-:S15]  /*12560*/  HMMA.16816.F32 R20, R12, R6, R20 ;  /* 0x000000060c14723c */ /* 0x010fde0000001814 */
[----:B------:R-:W-:-:S04]  /*12570*/  NOP ;  /* 0x0000000000007918 */ /* 0x000fc80000000000 */
[----:B------:R0:W-:Y:S04]  /*12580*/  STL.64 [R1+0x90], R20 ;  /* 0x0000901401007387 */ /* 0x0001e80000100a00 */
[----:B------:R-:W-:Y:S04]  /*12590*/  STL.64 [R1+0x98], R22 ;  /* 0x0000981601007387 */ /* 0x000fe80000100a00 */
[----:B0-----:R-:W4:Y:S04]  /*125a0*/  LDL.LU R20, [R1+0x384] ;  /* 0x0003840001147983 */ /* 0x001f280000300800 */
[----:B------:R-:W2:Y:S04]  /*125b0*/  LDL.LU R21, [R1+0x38c] ;  /* 0x00038c0001157983 */ /* 0x000ea80000300800 */
[----:B------:R-:W-:Y:S04]  /*125c0*/  STL.64 [R1+0x1768], R6 ;  /* 0x0017680601007387 */ /* 0x000fe80000100a00 */
[----:B------:R0:W-:Y:S04]  /*125d0*/  STL.64 [R1+0x1760], R4 ;  /* 0x0017600401007387 */ /* 0x0001e80000100a00 */
[----:B0-----:R-:W2:Y:S04]  /*125e0*/  LDL.LU.64 R4, [R1+0x100] ;  /* 0x0001000001047983 */ /* 0x001ea80000300a00 */
[----:B------:R-:W2:Y:S04]  /*125f0*/  LDL.LU.64 R6, [R1+0x108] ;  /* 0x0001080001067983 */ /* 0x000ea80000300a00 */
[----:B------:R-:W2:Y:S04]  /*12600*/  LDL.LU R28, [R1+0x390] ;  /* 0x00039000011c7983 */ /* 0x000ea80000300800 */
[----:B------:R-:W2:Y:S04]  /*12610*/  LDL.LU R29, [R1+0x398] ;  /* 0x00039800011d7983 */ /* 0x000ea80000300800 */
[----:B------:R-:W2:Y:S01]  /*12620*/  LDL.LU R22, [R1+0x3a4] ;  /* 0x0003a40001167983 */ /* 0x000ea20000300800 */
[----:B---3--:R-:W-:-:S15]  /*12630*/  HMMA.16816.F32 R24, R12, R8, R24 ;  /* 0x000000080c18723c */ /* 0x008fde0000001818 */
[----:B------:R-:W-:-:S04]  /*12640*/  NOP ;  /* 0x0000000000007918 */ /* 0x000fc80000000000 */
[----:B------:R-:W-:Y:S04]  /*12650*/  STL.64 [R1+0x80], R24 ;  /* 0x0000801801007387 */ /* 0x000fe80000100a00 */
[----:B------:R0:W-:Y:S04]  /*12660*/  STL.64 [R1+0x88], R26 ;  /* 0x0000881a01007387 */ /* 0x0001e80000100a00 */
[----:B0-----:R-:W2:Y:S04]  /*12670*/  LDL.LU.64 R26, [R1+0x17a0] ;  /* 0x0017a000011a7983 */ /* 0x001ea80000300a00 */
[----:B------:R-:W2:Y:S04]  /*12680*/  LDL.LU.64 R24, [R1+0x1798] ;  /* 0x0017980001187983 */ /* 0x000ea80000300a00 */
[----:B------:R-:W3:Y:S04]  /*12690*/  LDL.LU R0, [R1+0x3b0] ;  /* 0x0003b00001007983 */ /* 0x000ee80000300800 */
[----:B------:R-:W3:Y:S01]  /*126a0*/  LDL.LU R23, [R1+0x3ac] ;  /* 0x0003ac0001177983 */ /* 0x000ee20000300800 */
[----:B--2---:R-:W-:-:S15]  /*126b0*/  HMMA.16816.F32 R24, R12, R10, R24 ;  /* 0x0000000a0c18723c */ /* 0x004fde0000001818 */
[----:B------:R-:W-:-:S04]  /*126c0*/  NOP ;  /* 0x0000000000007918 */ /* 0x000fc80000000000 */
[----:B------:R-:W-:Y:S04]  /*126d0*/  STL.64 [R1+0x70], R24 ;  /* 0x0000701801007387 */ /* 0x000fe80000100a00 */
[----:B------:R0:W-:Y:S04]  /*126e0*/  STL.64 [R1+0x78], R26 ;  /* 0x0000781a01007387 */ /* 0x0001e80000100a00 */
[----:B0-----:R-:W2:Y:S04]  /*126f0*/  LDL.LU.64 R26, [R1+0x1790] ;  /* 0x00179000011a7983 */ /* 0x001ea80000300a00 */
[----:B------:R-:W3:Y:S01]  /*12700*/  LDL.LU.64 R24, [R1+0x1788] ;  /* 0x0017880001187983 */ /* 0x000ee20000300a00 */
[----:B------:R-:W-:Y:S03]  /*12710*/  HMMA.16816.F32 R4, R12, R16, R4 ;  /* 0x000000100c04723c */ /* 0x000fe60000001804 */
[----:B------:R-:W-:Y:S04]  /*12720*/  STL.64 [R1+0x1748], R10 ;  /* 0x0017480a01007387 */ /* 0x000fe80000100a00 */
[----:B------:R-:W-:Y:S04]  /*12730*/  STL.64 [R1+0x1740], R8 ;  /* 0x0017400801007387 */ /* 0x000fe80000100a00 */
[----:B------:R-:W4:Y:S04]  /*12740*/  LDL.LU R14, [R1+0x380] ;  /* 0x00038000010e7983 */ /* 0x000f280000300800 */
[----:B------:R-:W4:Y:S04]  /*12750*/  LDL.LU R15, [R1+0x388] ;  /* 0x00038800010f7983 */ /* 0x000f280000300800 */
[----:B------:R-:W-:Y:S04]  /*12760*/  STL.64 [R1+0x40], R4 ;  /* 0x0000400401007387 */ /* 0x000fe80000100a00 */
[----:B------:R-:W-:Y:S04]  /*12770*/  STL.64 [R1+0x48], R6 ;  /* 0x0000480601007387 */ /* 0x000fe80000100a00 */
[----:B------:R-:W-:Y:S04]  /*12780*/  STL.64 [R1+0x1778], R18 ;  /* 0x0017781201007387 */ /* 0x000fe80000100a00 */
[----:B------:R0:W-:Y:S04]  /*12790*/  STL.64 [R1+0x1770], R16 ;  /* 0x0017701001007387 */ /* 0x0001e80000100a00 */
[----:B0-----:R-:W4:Y:S04]  /*127a0*/  LDL.LU.64 R16, [R1+0xf0] ;  /* 0x0000f00001107983 */ /* 0x001f280000300a00 */
[----:B------:R-:W4:Y:S04]  /*127b0*/  LDL.LU.64 R18, [R1+0xf8] ;  /* 0x0000f80001127983 */ /* 0x000f280000300a00 */
[----:B------:R-:W4:Y:S04]  /*127c0*/  LDL.LU.64 R4, [R1+0x230] ;  /* 0x0002300001047983 */ /* 0x000f280000300a00 */
[----:B------:R-:W4:Y:S01]  /*127d0*/  LDL.LU.64 R6, [R1+0x238] ;  /* 0x0002380001067983 */ /* 0x000f220000300a00 */
[----:B--2---:R-:W-:-:S02]  /*127e0*/  IMAD R13, R27, 0x100, R26 ;  /* 0x000001001b0d7824 */ /* 0x004fc400078e021a */
[----:B---3--:R-:W-:Y:S02]  /*127f0*/  IMAD R12, R25, 0x100, R24 ;  /* 0x00000100190c7824 */ /* 0x008fe400078e0218 */
[----:B------:R-:W2:Y:S04]  /*12800*/  LDL.LU.64 R24, [R1+0x130] ;  /* 0x0001300001187983 */ /* 0x000ea80000300a00 */
[----:B------:R-:W2:Y:S04]  /*12810*/  LDL.LU.64 R26, [R1+0x138] ;  /* 0x00013800011a7983 */ /* 0x000ea80000300a00 */
[----:B------:R-:W3:Y:S04]  /*12820*/  LDL.LU.64 R8, [R1+0x160] ;  /* 0x0001600001087983 */ /* 0x000ee80000300a00 */
[----:B------:R-:W2:Y:S01]  /*12830*/  LDL.LU.64 R10, [R1+0x168] ;  /* 0x00016800010a7983 */ /* 0x000ea20000300a00 */
[----:B----4-:R-:W-:-:S02]  /*12840*/  IMAD R14, R14, 0x100, R20 ;  /* 0x000001000e0e7824 */ /* 0x010fc400078e0214 */
[----:B------:R-:W-:Y:S01]  /*12850*/  IMAD R15, R15, 0x100, R21 ;  /* 0x000001000f0f7824 */ /* 0x000fe200078e0215 */
[----:B--2---:R-:W-:Y:S04]  /*12860*/  STL.64 [R1+0x1758], R10 ;  /* 0x0017580a01007387 */ /* 0x004fe80000100a00 */
[----:B---3--:R0:W-:Y:S04]  /*12870*/  STL.64 [R1+0x1750], R8 ;  /* 0x0017500801007387 */ /* 0x0081e80000100a00 */
[----:B0-----:R-:W2:Y:S04]  /*12880*/  LDL.LU.64 R8, [R1+0x140] ;  /* 0x0001400001087983 */ /* 0x001ea80000300a00 */
[----:B------:R-:W2:Y:S04]  /*12890*/  LDL.LU.64 R10, [R1+0x148] ;  /* 0x00014800010a7983 */ /* 0x000ea80000300a00 */
[----:B------:R-:W3:Y:S04]  /*128a0*/  LDL.LU R20, [R1+0x1784] ;  /* 0x0017840001147983 */ /* 0x000ee80000300800 */
[----:B------:R-:W3:Y:S01]  /*128b0*/  LDL.LU R21, [R1+0x1780] ;  /* 0x0017800001157983 */ /* 0x000ee20000300800 */
[----:B------:R-:W-:-:S02]  /*128c0*/  F2FP.F16.E5M2.UNPACK_B R12, R12 ;  /* 0x0000000cff0c723e */ /* 0x000fc400020004ff */
[----:B------:R-:W-:Y:S02]  /*128d0*/  F2FP.F16.E5M2.UNPACK_B R13, R13 ;  /* 0x0000000dff0d723e */ /* 0x000fe400020004ff */
[----:B------:R-:W-:Y:S02]  /*128e0*/  F2FP.F16.E5M2.UNPACK_B R14, R14 ;  /* 0x0000000eff0e723e */ /* 0x000fe400020004ff */
[----:B------:R-:W-:-:S07]  /*128f0*/  F2FP.F16.E5M2.UNPACK_B R15, R15 ;  /* 0x0000000fff0f723e */ /* 0x000fce00020004ff */
[----:B---3--:R-:W-:-:S15]  /*12900*/  HMMA.16816.F32 R16, R12, R20, R16 ;  /* 0x000000140c10723c */ /* 0x008fde0000001810 */
[----:B------:R-:W-:-:S04]  /*12910*/  NOP ;  /* 0x0000000000007918 */ /* 0x000fc80000000000 */
[----:B------:R-:W-:Y:S04]  /*12920*/  STL.64 [R1+0xf0], R16 ;  /* 0x0000f01001007387 */ /* 0x000fe80000100a00 */
[----:B------:R0:W-:Y:S04]  /*12930*/  STL.64 [R1+0xf8], R18 ;  /* 0x0000f81201007387 */ /* 0x0001e80000100a00 */
[----:B0-----:R-:W3:Y:S04]  /*12940*/  LDL.LU.64 R18, [R1+0x1778] ;  /* 0x0017780001127983 */ /* 0x001ee80000300a00 */
[----:B------:R-:W4:Y:S04]  /*12950*/  LDL.LU.64 R16, [R1+0x1770] ;  /* 0x0017700001107983 */ /* 0x000f280000300a00 */
[----:B------:R-:W-:Y:S04]  /*12960*/  STL.64 [R1+0x1738], R22 ;  /* 0x0017381601007387 */ /* 0x000fe80000100a00 */
[----:B------:R0:W-:Y:S04]  /*12970*/  STL.64 [R1+0x1730], R20 ;  /* 0x0017301401007387 */ /* 0x0001e80000100a00 */
[----:B0-----:R-:W2:Y:S04]  /*12980*/  LDL.LU.64 R20, [R1+0x1f0] ;  /* 0x0001f00001147983 */ /* 0x001ea80000300a00 */
[----:B------:R-:W2:Y:S01]  /*12990*/  LDL.LU.64 R22, [R1+0x1f8] ;  /* 0x0001f80001167983 */ /* 0x000ea20000300a00 */
[----:B---3--:R-:W-:-:S15]  /*129a0*/  HMMA.16816.F32 R4, R12, R18, R4 ;  /* 0x000000120c04723c */ /* 0x008fde0000001804 */
[----:B------:R-:W-:-:S04]  /*129b0*/  NOP ;  /* 0x0000000000007918 */ /* 0x000fc80000000000 */
[----:B------:R-:W-:Y:S04]  /*129c0*/  STL.64 [R1+0x100], R4 ;  /* 0x0001000401007387 */ /* 0x000fe80000100a00 */
[----:B------:R0:W-:Y:S04]  /*129d0*/  STL.64 [R1+0x108], R6 ;  /* 0x0001080601007387 */ /* 0x0001e80000100a00 */
[----:B0-----:R-:W3:Y:S04]  /*129e0*/  LDL.LU.64 R6, [R1+0x1768] ;  /* 0x0017680001067983 */ /* 0x001ee80000300a00 */
[----:B------:R-:W2:Y:S01]  /*129f0*/  LDL.LU.64 R4, [R1+0x1760] ;  /* 0x0017600001047983 */ /* 0x000ea20000300a00 */
[----:B------:R-:W-:-:S15]  /*12a00*/  HMMA.16816.F32 R24, R12, R2, R24 ;  /* 0x000000020c18723c */ /* 0x000fde0000001818 */
[----:B------:R-:W-:-:S04]  /*12a10*/  NOP ;  /* 0x0000000000007918 */ /* 0x000fc80000000000 */
[----:B------:R0:W-:Y:S04]  /*12a20*/  STL.64 [R1+0x130], R24 ;  /* 0x0001301801007387 */ /* 0x0001e80000100a00 */
[----:B------:R1:W-:Y:S04]  /*12a30*/  STL.64 [R1+0x138], R26 ;  /* 0x0001381a01007387 */ /* 0x0003e80000100a00 */
[----:B0-----:R-:W4:Y:S04]  /*12a40*/  LDL.LU.64 R24, [R1+0x1a0] ;  /* 0x0001a00001187983 */ /* 0x001f280000300a00 */
[----:B-1----:R-:W4:Y:S01]  /*12a50*/  LDL.LU.64 R26, [R1+0x1a8] ;  /* 0x0001a800011a7983 */ /* 0x002f220000300a00 */
[----:B--2---:R-:W-:-:S15]  /*12a60*/  HMMA.16816.F32 R8, R12, R4, R8 ;  /* 0x000000040c08723c */ /* 0x004fde0000001808 */
[----:B------:R-:W-:-:S04]  /*12a70*/  NOP ;  /* 0x0000000000007918 */ /* 0x000fc80000000000 */
[----:B------:R-:W-:Y:S04]  /*12a80*/  STL.64 [R1+0x140], R8 ;  /* 0x0001400801007387 */ /* 0x000fe80000100a00 */
[----:B------:R0:W-:Y:S04]  /*12a90*/  STL.64 [R1+0x148], R10 ;  /* 0x0001480a01007387 */ /* 0x0001e80000100a00 */
[----:B0-----:R-:W3:Y:S04]  /*12aa0*/  LDL.LU.64 R10, [R1+0x1758] ;  /* 0x00175800010a7983 */ /* 0x001ee80000300a00 */
[----:B------:R-:W3:Y:S02]  /*12ab0*/  LDL.LU.64 R8, [R1+0x1750] ;  /* 0x0017500001087983 */ /* 0x000ee40000300a00 */
[----:B---3--:R-:W-:-:S15]  /*12ac0*/  HMMA.16816.F32 R8, R12, R6, R8 ;  /* 0x000000060c08723c */ /* 0x008fde0000001808 */
[----:B------:R-:W-:-:S04]  /*12ad0*/  NOP ;  /* 0x0000000000007918 */ /* 0x000fc80000000000 */
[----:B------:R-:W-:Y:S04]  /*12ae0*/  STL.64 [R1+0x160], R8 ;  /* 0x0001600801007387 */ /* 0x000fe80000100a00 */
[----:B------:R0:W-:Y:S04]  /*12af0*/  STL.64 [R1+0x168], R10 ;  /* 0x0001680a01007387 */ /* 0x0001e80000100a00 */
[----:B0-----:R-:W2:Y:S04]  /*12b00*/  LDL.LU.64 R10, [R1+0x1748] ;  /* 0x00174800010a7983 */ /* 0x001ea80000300a00 */
[----:B------:R-:W3:Y:S04]  /*12b10*/  LDL.LU.64 R8, [R1+0x1740] ;  /* 0x0017400001087983 */ /* 0x000ee80000300a00 */
[----:B------:R-:W-:Y:S04]  /*12b20*/  STL.64 [R1+0x1728], R6 ;  /* 0x0017280601007387 */ /* 0x000fe80000100a00 */
[----:B------:R0:W-:Y:S04]  /*12b30*/  STL.64 [R1+0x1720], R4 ;  /* 0x0017200401007387 */ /* 0x0001e80000100a00 */
[----:B0-----:R-:W3:Y:S04]  /*12b40*/  LDL.LU.64 R4, [R1+0x210] ;  /* 0x0002100001047983 */ /* 0x001ee80000300a00 */
[----:B------:R-:W3:Y:S01]  /*12b50*/  LDL.LU.64 R6, [R1+0x218] ;  /* 0x0002180001067983 */ /* 0x000ee20000300a00 */
[C---:B--2---:R-:W-:Y:S08]  /*12b60*/  HMMA.16816.F32 R20, R12.reuse, R10, R20 ;  /* 0x0000000a0c14723c */ /* 0x044ff00000001814 */
[----:B---3--:R-:W-:-:S15]  /*12b70*/  HMMA.16816.F32 R4, R12, R8, R4 ;  /* 0x000000080c04723c */ /* 0x008fde0000001804 */
[----:B------:R-:W-:-:S04]  /*12b80*/  NOP ;  /* 0x0000000000007918 */ /* 0x000fc80000000000 */
[----:B------:R0:W-:Y:S04]  /*12b90*/  STL.64 [R1+0x180], R4 ;  /* 0x0001800401007387 */ /* 0x0001e80000100a00 */
[----:B------:R1:W-:Y:S04]  /*12ba0*/  STL.64 [R1+0x188], R6 ;  /* 0x0001880601007387 */ /* 0x0003e80000100a00 */
[----:B0-----:R-:W2:Y:S04]  /*12bb0*/  LDL.LU.64 R4, [R1+0x1d0] ;  /* 0x0001d00001047983 */ /* 0x001ea80000300a00 */
[----:B-1----:R-:W2:Y:S04]  /*12bc0*/  LDL.LU.64 R6, [R1+0x1d8] ;  /* 0x0001d80001067983 */ /* 0x002ea80000300a00 */
[----:B------:R-:W-:Y:S04]  /*12bd0*/  STL.64 [R1+0x1b0], R20 ;  /* 0x0001b01401007387 */ /* 0x000fe80000100a00 */
[----:B------:R0:W-:Y:S04]  /*12be0*/  STL.64 [R1+0x1b8], R22 ;  /* 0x0001b81601007387 */ /* 0x0001e80000100a00 */
[----:B0-----:R-:W3:Y:S04]  /*12bf0*/  LDL.LU.64 R22, [R1+0x1738] ;  /* 0x0017380001167983 */ /* 0x001ee80000300a00 */
[----:B------:R-:W2:Y:S04]  /*12c00*/  LDL.LU.64 R20, [R1+0x1730] ;  /* 0x0017300001147983 */ /* 0x000ea80000300a00 */
[----:B------:R0:W-:Y:S04]  /*12c10*/  STL.64 [R1+0x1710], R10 ;  /* 0x0017100a01007387 */ /* 0x0001e80000100a00 */
[----:B0-----:R-:W2:Y:S04]  /*12c20*/  LDL.LU R10, [R1+0x39c] ;  /* 0x00039c00010a7983 */ /* 0x001ea80000300800 */
[----:B------:R-:W2:Y:S04]  /*12c30*/  LDL.LU R11, [R1+0x3a8] ;  /* 0x0003a800010b7983 */ /* 0x000ea80000300800 */
[----:B------:R0:W-:Y:S04]  /*12c40*/  STL.64 [R1+0x1708], R8 ;  /* 0x0017080801007387 */ /* 0x0001e80000100a00 */
[----:B0-----:R-:W2:Y:S01]  /*12c50*/  LDL.LU R9, [R1+0x394] ;  /* 0x0003940001097983 */ /* 0x001ea20000300800 */
[----:B----4-:R-:W-:Y:S01]  /*12c60*/  HMMA.16816.F32 R24, R12, R16, R24 ;  /* 0x000000100c18723c */ /* 0x010fe20000001818 */
[----:B---3--:R-:W-:-:S05]  /*12c70*/  IMAD R0, R23, 0x100, R0 ;  /* 0x0000010017007824 */ /* 0x008fca00078e0200 */
[----:B------:R-:W-:Y:S01]  /*12c80*/  F2FP.F16.E5M2.UNPACK_B R15, R0 ;  /* 0x00000000ff0f723e */ /* 0x000fe200020004ff */
[----:B--2---:R-:W-:Y:S02]  /*12c90*/  IMAD R29, R29, 0x100, R10 ;  /* 0x000001001d1d7824 */ /* 0x004fe400078e020a */
[----:B------:R-:W-:-:S03]  /*12ca0*/  IMAD R22, R22, 0x100, R11 ;  /* 0x0000010016167824 */ /* 0x000fc600078e020b */
[----:B------:R-:W-:Y:S02]  /*12cb0*/  F2FP.F16.E5M2.UNPACK_B R13, R29 ;  /* 0x0000001dff0d723e */ /* 0x000fe400020004ff */
[----:B------:R-:W-:Y:S01]  /*12cc0*/  F2FP.F16.E5M2.UNPACK_B R14, R22 ;  /* 0x00000016ff0e723e */ /* 0x000fe200020004ff */
[----:B------:R-:W-:Y:S02]  /*12cd0*/  IMAD R28, R28, 0x100, R9 ;  /* 0x000001001c1c7824 */ /* 0x000fe400078e0209 */
[----:B------:R-:W2:Y:S03]  /*12ce0*/  LDL.LU.64 R8, [R1+0x1c0] ;  /* 0x0001c00001087983 */ /* 0x000ea60000300a00 */
[----:B------:R-:W-:Y:S01]  /*12cf0*/  F2FP.F16.E5M2.UNPACK_B R12, R28 ;  /* 0x0000001cff0c723e */ /* 0x000fe200020004ff */
[----:B------:R-:W2:Y:S04]  /*12d00*/  LDL.LU.64 R10, [R1+0x1c8] ;  /* 0x0001c800010a7983 */ /* 0x000ea80000300a00 */
[----:B------:R-:W3:Y:S02]  /*12d10*/  LDL.LU R28, [R1+0x2f0] ;  /* 0x0002f000011c7983 */ /* 0x000ee40000300800 */
[C---:B------:R-:W-:Y:S02]  /*12d20*/  HMMA.16816.F32 R20, R12.reuse, R20, R4 ;  /* 0x000000140c14723c */ /* 0x040fe40000001804 */
[----:B------:R-:W-:Y:S04]  /*12d30*/  STL.64 [R1+0x1a0], R24 ;  /* 0x0001a01801007387 */ /* 0x000fe80000100a00 */
[----:B------:R-:W-:Y:S04]  /*12d40*/  STL.64 [R1+0x1a8], R26 ;  /* 0x0001a81a01007387 */ /* 0x000fe80000100a00 */
[----:B------:R-:W4:Y:S04]  /*12d50*/  LDL.LU R29, [R1+0x2e4] ;  /* 0x0002e400011d7983 */ /* 0x000f280000300800 */
[----:B------:R-:W3:Y:S04]  /*12d60*/  LDL.LU.64 R4, [R1+0x190] ;  /* 0x0001900001047983 */ /* 0x000ee80000300a00 */
[----:B------:R-:W3:Y:S04]  /*12d70*/  LDL.LU.64 R6, [R1+0x198] ;  /* 0x0001980001067983 */ /* 0x000ee80000300a00 */
[----:B------:R0:W-:Y:S04]  /*12d80*/  STL.64 [R1+0x210], R20 ;  /* 0x0002101401007387 */ /* 0x0001e80000100a00 */
[----:B------:R-:W-:Y:S04]  /*12d90*/  STL.64 [R1+0x218], R22 ;  /* 0x0002181601007387 */ /* 0x000fe80000100a00 */
[----:B0-----:R-:W3:Y:S04]  /*12da0*/  LDL.LU R20, [R1+0x3cc] ;  /* 0x0003cc0001147983 */ /* 0x001ee80000300800 */
[----:B------:R-:W3:Y:S01]  /*12db0*/  LDL.LU R21, [R1+0x2e0] ;  /* 0x0002e00001157983 */ /* 0x000ee20000300800 */
[C---:B--2---:R-:W-:Y:S03]  /*12dc0*/  HMMA.16816.F32 R24, R12.reuse, R18, R8 ;  /* 0x000000120c18723c */ /* 0x044fe60000001808 */
[----:B---3--:R0:W-:Y:S04]  /*12dd0*/  STL.64 [R1+0x1718], R20 ;  /* 0x0017181401007387 */ /* 0x0081e80000100a00 */
[----:B0-----:R-:W2:Y:S04]  /*12de0*/  LDL.LU.64 R20, [R1+0x170] ;  /* 0x0001700001147983 */ /* 0x001ea80000300a00 */
[----:B------:R-:W2:Y:S04]  /*12df0*/  LDL.LU.64 R22, [R1+0x178] ;  /* 0x0001780001167983 */ /* 0x000ea80000300a00 */
[----:B------:R-:W3:Y:S04]  /*12e00*/  LDL.LU.64 R8, [R1+0x150] ;  /* 0x0001500001087983 */ /* 0x000ee80000300a00 */
[----:B------:R-:W3:Y:S04]  /*12e10*/  LDL.LU.64 R10, [R1+0x158] ;  /* 0x00015800010a7983 */ /* 0x000ee80000300a00 */
[----:B------:R0:W-:Y:S04]  /*12e20*/  STL.64 [R1+0x200], R24 ;  /* 0x0002001801007387 */ /* 0x0001e80000100a00 */
[----:B------:R1:W-:Y:S04]  /*12e30*/  STL.64 [R1+0x208], R26 ;  /* 0x0002081a01007387 */ /* 0x0003e80000100a00 */
[----:B0-----:R-:W2:Y:S04]  /*12e40*/  LDL.LU.64 R24, [R1+0x110] ;  /* 0x0001100001187983 */ /* 0x001ea80000300a00 */
[----:B-1----:R-:W2:Y:S01]  /*12e50*/  LDL.LU.64 R26, [R1+0x118] ;  /* 0x00011800011a7983 */ /* 0x002ea20000300a00 */
[C---:B------:R-:W-:Y:S03]  /*12e60*/  HMMA.16816.F32 R4, R12.reuse, R2, R4 ;  /* 0x000000020c04723c */ /* 0x040fe60000001804 */
[----:B--2---:R-:W-:Y:S04]  /*12e70*/  STL.64 [R1+0x1700], R26 ;  /* 0x0017001a01007387 */ /* 0x004fe80000100a00 */
[----:B------:R0:W-:Y:S04]  /*12e80*/  STL.64 [R1+0x16f8], R24 ;  /* 0x0016f81801007387 */ /* 0x0001e80000100a00 */
[----:B0-----:R-:W2:Y:S04]  /*12e90*/  LDL.LU.64 R24, [R1+0x120] ;  /* 0x0001200001187983 */ /* 0x001ea80000300a00 */
[----:B------:R-:W2:Y:S04]  /*12ea0*/  LDL.LU.64 R26, [R1+0x128] ;  /* 0x00012800011a7983 */ /* 0x000ea80000300a00 */
[----:B------:R-:W2:Y:S04]  /*12eb0*/  LDL.LU R18, [R1+0x3c4] ;  /* 0x0003c40001127983 */ /* 0x000ea80000300800 */
[----:B------:R-:W2:Y:S04]  /*12ec0*/  LDL.LU R19, [R1+0x3d0] ;  /* 0x0003d00001137983 */ /* 0x000ea80000300800 */
[----:B------:R-:W-:Y:S04]  /*12ed0*/  STL.64 [R1+0x1f0], R4 ;  /* 0x0001f00401007387 */ /* 0x000fe80000100a00 */
[----:B------:R0:W-:Y:S04]  /*12ee0*/  STL.64 [R1+0x1f8], R6 ;  /* 0x0001f80601007387 */ /* 0x0001e80000100a00 */
[----:B0-----:R-:W3:Y:S04]  /*12ef0*/  LDL.LU.64 R6, [R1+0x1728] ;  /* 0x0017280001067983 */ /* 0x001ee80000300a00 */
[----:B------:R-:W2:Y:S04]  /*12f00*/  LDL.LU.64 R4, [R1+0x1720] ;  /* 0x0017200001047983 */ /* 0x000ea80000300a00 */
[----:B------:R-:W3:Y:S04]  /*12f10*/  LDL.LU R2, [R1+0x3b4] ;  /* 0x0003b40001027983 */ /* 0x000ee80000300800 */
[----:B------:R-:W3:Y:S01]  /*12f20*/  LDL.LU R3, [R1+0x3bc] ;  /* 0x0003bc0001037983 */ /* 0x000ee20000300800 */
[C---:B--2---:R-:W-:Y:S08]  /*12f30*/  HMMA.16816.F32 R20, R12.reuse, R4, R20 ;  /* 0x000000040c14723c */ /* 0x044ff00000001814 */
[----:B---3--:R-:W-:Y:S11]  /*12f40*/  HMMA.16816.F32 R8, R12, R6, R8 ;  /* 0x000000060c08723c */ /* 0x008ff60000001808 */
[----:B------:R0:W-:Y:S01]  /*12f50*/  STL.64 [R1+0x1e0], R20 ;  /* 0x0001e01401007387 */ /* 0x0001e20000100a00 */
[----:B------:R-:W-:-:S03]  /*12f60*/  IMAD.MOV.U32 R0, RZ, RZ, R23 ;  /* 0x000000ffff007224 */ /* 0x000fc600078e0017 */
[----:B------:R-:W-:Y:S04]  /*12f70*/  STL [R1+0x1e8], R22 ;  /* 0x0001e81601007387 */ /* 0x000fe80000100800 */
[----:B0-----:R-:W2:Y:S04]  /*12f80*/  LDL.LU.64 R20, [R1+0x1718] ;  /* 0x0017180001147983 */ /* 0x001ea80000300a00 */
[----:B------:R-:W3:Y:S04]  /*12f90*/  LDL.LU R4, [R1+0x3c0] ;  /* 0x0003c00001047983 */ /* 0x000ee80000300800 */
[----:B------:R-:W2:Y:S04]  /*12fa0*/  LDL.LU R5, [R1+0x3c8] ;  /* 0x0003c80001057983 */ /* 0x000ea80000300800 */
[----:B------:R-:W-:Y:S04]  /*12fb0*/  STL [R1+0x1598], R0 ;  /* 0x0015980001007387 */ /* 0x000fe80000100800 */
[----:B------:R-:W-:Y:S04]  /*12fc0*/  STL.64 [R1+0x1d0], R8 ;  /* 0x0001d00801007387 */ /* 0x000fe80000100a00 */
[----:B------:R0:W-:Y:S04]  /*12fd0*/  STL.64 [R1+0x1d8], R10 ;  /* 0x0001d80a01007387 */ /* 0x0001e80000100a00 */
[----:B0-----:R-:W2:Y:S04]  /*12fe0*/  LDL.LU.64 R10, [R1+0x1710] ;  /* 0x00171000010a7983 */ /* 0x001ea80000300a00 */
[----:B------:R-:W2:Y:S04]  /*12ff0*/  LDL.LU.64 R8, [R1+0x1708] ;  /* 0x0017080001087983 */ /* 0x000ea80000300a00 */
[----:B------:R-:W3:Y:S01]  /*13000*/  LDL.LU R7, [R1+0x3b8] ;  /* 0x0003b80001077983 */ /* 0x000ee20000300800 */
[----:B--2---:R-:W-:-:S15]  /*13010*/  HMMA.16816.F32 R24, R12, R8, R24 ;  /* 0x000000080c18723c */ /* 0x004fde0000001818 */
[----:B------:R-:W-:-:S04]  /*13020*/  NOP ;  /* 0x0000000000007918 */ /* 0x000fc80000000000 */
[----:B------:R-:W-:Y:S01]  /*13030*/  IMAD.MOV.U32 R22, RZ, RZ, R26 ;  /* 0x000000ffff167224 */ /* 0x000fe200078e001a */
[----:B------:R0:W-:Y:S01]  /*13040*/  STL [R1+0x1c0], R24 ;  /* 0x0001c01801007387 */ /* 0x0001e20000100800 */
[----:B------:R-:W-:Y:S02]  /*13050*/  IMAD.MOV.U32 R23, RZ, RZ, R27 ;  /* 0x000000ffff177224 */ /* 0x000fe400078e001b */
[----:B------:R-:W-:Y:S01]  /*13060*/  IMAD.MOV.U32 R0, RZ, RZ, R25 ;  /* 0x000000ffff007224 */ /* 0x000fe200078e0019 */
[----:B------:R-:W2:Y:S04]  /*13070*/  LDL.LU.64 R26, [R1+0x1700] ;  /* 0x00170000011a7983 */ /* 0x000ea80000300a00 */
[----:B0-----:R-:W2:Y:S04]  /*13080*/  LDL.LU.64 R24, [R1+0x16f8] ;  /* 0x0016f80001187983 */ /* 0x001ea80000300a00 */
[----:B------:R-:W-:Y:S01]  /*13090*/  STL [R1+0x15c0], R0 ;  /* 0x0015c00001007387 */ /* 0x000fe20000100800 */
[----:B--2---:R-:W-:Y:S03]  /*130a0*/  HMMA.16816.F32 R8, R12, R10, R24 ;  /* 0x0000000a0c08723c */ /* 0x004fe60000001818 */
[----:B------:R-:W2:Y:S04]  /*130b0*/  LDL.LU.64 R26, [R1+0x16f0] ;  /* 0x0016f000011a7983 */ /* 0x000ea80000300a00 */
[----:B------:R-:W2:-:S12]  /*130c0*/  LDL.LU.64 R24, [R1+0x16e8] ;  /* 0x0016e80001187983 */ /* 0x000e980000300a00 */
[----:B------:R0:W-:Y:S04]  /*130d0*/  STL.64 [R1+0x190], R8 ;  /* 0x0001900801007387 */ /* 0x0001e80000100a00 */
[----:B------:R1:W-:Y:S04]  /*130e0*/  STL.64 [R1+0x198], R10 ;  /* 0x0001980a01007387 */ /* 0x0003e80000100a00 */
[----:B0-----:R-:W2:Y:S04]  /*130f0*/  LDL.LU.64 R8, [R1+0x220] ;  /* 0x0002200001087983 */ /* 0x001ea80000300a00 */
[----:B-1----:R-:W2:Y:S01]  /*13100*/  LDL.LU.64 R10, [R1+0x228] ;  /* 0x00022800010a7983 */ /* 0x002ea20000300a00 */
[----:B---3--:R-:W-:-:S02]  /*13110*/  IMAD R3, R3, 0x100, R4 ;  /* 0x0000010003037824 */ /* 0x008fc400078e0204 */
[----:B------:R-:W-:Y:S02]  /*13120*/  IMAD R4, R18, 0x100, R5 ;  /* 0x0000010012047824 */ /* 0x000fe400078e0205 */
[----:B------:R-:W-:Y:S02]  /*13130*/  IMAD R2, R2, 0x100, R7 ;  /* 0x0000010002027824 */ /* 0x000fe400078e0207 */
[----:B------:R-:W-:Y:S01]  /*13140*/  IMAD R5, R20, 0x100, R19 ;  /* 0x0000010014057824 */ /* 0x000fe200078e0213 */
[----:B------:R-:W-:Y:S02]  /*13150*/  F2FP.F16.E5M2.UNPACK_B R20, R21.H1 ;  /* 0x00000015ff14723e */ /* 0x000fe400030004ff */
[----:B----4-:R-:W-:Y:S02]  /*13160*/  F2FP.F16.E5M2.UNPACK_B R21, R29.H1 ;  /* 0x0000001dff15723e */ /* 0x010fe400030004ff */
[----:B------:R-:W-:Y:S01]  /*13170*/  F2FP.F16.E5M2.UNPACK_B R18, R28.H1 ;  /* 0x0000001cff12723e */ /* 0x000fe200030004ff */
[----:B--2---:R-:W-:Y:S01]  /*13180*/  HMMA.16816.F32 R8, R12, R16, R8 ;  /* 0x000000100c08723c */ /* 0x004fe20000001808 */
[----:B------:R-:W-:-:S02]  /*13190*/  F2FP.F16.E5M2.UNPACK_B R12, R2 ;  /* 0x00000002ff0c723e */ /* 0x000fc400020004ff */
[----:B------:R-:W-:Y:S02]  /*131a0*/  F2FP.F16.E5M2.UNPACK_B R13, R3 ;  /* 0x00000003ff0d723e */ /* 0x000fe400020004ff */
[----:B------:R-:W-:Y:S02]  /*131b0*/  F2FP.F16.E5M2.UNPACK_B R14, R4 ;  /* 0x00000004ff0e723e */ /* 0x000fe400020004ff */
[----:B------:R-:W-:-:S07]  /*131c0*/  F2FP.F16.E5M2.UNPACK_B R15, R5 ;  /* 0x00000005ff0f723e */ /* 0x000fce00020004ff */
[----:B------:R-:W-:Y:S05]  /*131d0*/  HMMA.16816.F32 R4, R12, R20, R24 ;  /* 0x000000140c04723c */ /* 0x000fea0000001818 */
[----:B------:R0:W-:Y:S04]  /*131e0*/  STL.64 [R1+0x170], R8 ;  /* 0x0001700801007387 */ /* 0x0001e80000100a00 */
[----:B------:R1:W-:Y:S04]  /*131f0*/  STL.64 [R1+0x178], R10 ;  /* 0x0001780a01007387 */ /* 0x0003e80000100a00 */
[----:B------:R-:W2:Y:S06]  /*13200*/  LDL.LU R24, [R1] ;  /* 0x0000000001187983 */ /* 0x000eac0000300800 */
[----:B------:R-:W-:Y:S04]  /*13210*/  STL.64 [R1+0x230], R4 ;  /* 0x0002300401007387 */ /* 0x000fe80000100a00 */
[----:B------:R-:W-:Y:S04]  /*13220*/  STL.64 [R1+0x238], R6 ;  /* 0x0002380601007387 */ /* 0x000fe80000100a00 */
[----:B------:R-:W2:Y:S04]  /*13230*/  LDL.LU R25, [R1+0x4] ;  /* 0x0000040001197983 */ /* 0x000ea80000300800 */
[----:B------:R-:W2:Y:S04]  /*13240*/  LDL.LU R26, [R1+0x8] ;  /* 0x00000800011a7983 */ /* 0x000ea80000300800 */
[----:B------:R-:W2:Y:S04]  /*13250*/  LDL.LU R27, [R1+0xc] ;  /* 0x00000c00011b7983 */ /* 0x000ea80000300800 */
[----:B------:R-:W3:Y:S04]  /*13260*/  LDL.LU R19, [R1+0x2f4] ;  /* 0x0002f40001137983 */ /* 0x000ee80000300800 */
[----:B------:R-:W4:Y:S04]  /*13270*/  LDL.LU R0, [R1+0x300] ;  /* 0x0003000001007983 */ /* 0x000f280000300800 */
[----:B0-----:R-:W2:Y:S04]  /*13280*/  LDL.LU R9, [R1+0x334] ;  /* 0x0003340001097983 */ /* 0x001ea80000300800 */
[----:B-1----:R-:W2:Y:S04]  /*13290*/  LDL.LU R11, [R1+0x340] ;  /* 0x00034000010b7983 */ /* 0x002ea80000300800 */
[----:B------:R-:W-:Y:S04]  /*132a0*/  STL.64 [R1+0x16a0], R22 ;  /* 0x0016a01601007387 */ /* 0x000fe80000100a00 */
[----:B------:R0:W-:Y:S04]  /*132b0*/  STL.64 [R1+0x1698], R20 ;  /* 0x0016981401007387 */ /* 0x0001e80000100a00 */
[----:B0-----:R-:W3:Y:S04]  /*132c0*/  LDL.LU R20, [R1+0x60] ;  /* 0x0000600001147983 */ /* 0x001ee80000300800 */
[----:B------:R-:W3:Y:S04]  /*132d0*/  LDL.LU R21, [R1+0x64] ;  /* 0x0000640001157983 */ /* 0x000ee80000300800 */
        /* <DEDUP_REMOVED lines=8> */
[----:B--2---:R-:W-:Y:S04]  /*13360*/  STL [R1+0x16d0], R11 ;  /* 0x0016d00b01007387 */ /* 0x004fe80000100800 */
[----:B---3--:R0:W-:Y:S04]  /*13370*/  STL.64 [R1+0x16c8], R8 ;  /* 0x0016c80801007387 */ /* 0x0081e80000100a00 */
[----:B0-----:R-:W2:Y:S04]  /*13380*/  LDL.LU R8, [R1+0x20] ;  /* 0x0000200001087983 */ /* 0x001ea80000300800 */
[----:B------:R-:W2:Y:S04]  /*13390*/  LDL.LU R9, [R1+0x24] ;  /* 0x0000240001097983 */ /* 0x000ea80000300800 */
[----:B------:R-:W3:Y:S04]  /*133a0*/  LDL.LU R10, [R1+0x28] ;  /* 0x00002800010a7983 */ /* 0x000ee80000300800 */
[----:B------:R-:W3:Y:S01]  /*133b0*/  LDL.LU R11, [R1+0x2c] ;  /* 0x00002c00010b7983 */ /* 0x000ee20000300800 */
[----:B------:R-:W-:-:S03]  /*133c0*/  F2FP.F16.E5M2.UNPACK_B R19, R19.H1 ;  /* 0x00000013ff13723e */ /* 0x000fc600030004ff */
[----:B---3--:R-:W-:Y:S04]  /*133d0*/  STL.64 [R1+0x16e0], R10 ;  /* 0x0016e00a01007387 */ /* 0x008fe80000100a00 */
[----:B--2---:R0:W-:Y:S04]  /*133e0*/  STL.64 [R1+0x16d8], R8 ;  /* 0x0016d80801007387 */ /* 0x0041e80000100a00 */
[----:B0-----:R-:W2:Y:S04]  /*133f0*/  LDL.LU R8, [R1+0x10] ;  /* 0x0000100001087983 */ /* 0x001ea80000300800 */
[----:B------:R-:W2:Y:S04]  /*13400*/  LDL.LU R9, [R1+0x14] ;  /* 0x0000140001097983 */ /* 0x000ea80000300800 */
[----:B------:R-:W2:Y:S04]  /*13410*/  LDL.LU R10, [R1+0x18] ;  /* 0x00001800010a7983 */ /* 0x000ea80000300800 */
[----:B------:R-:W2:Y:S01]  /*13420*/  LDL.LU R11, [R1+0x1c] ;  /* 0x00001c00010b7983 */ /* 0x000ea20000300800 */
[----:B------:R-:W-:Y:S01]  /*13430*/  HMMA.16816.F32 R24, R12, R18, R24 ;  /* 0x000000120c18723c */ /* 0x000fe20000001818 */
[----:B----4-:R-:W-:-:S02]  /*13440*/  F2FP.F16.E5M2.UNPACK_B R2, R0.H1 ;  /* 0x00000000ff02723e */ /* 0x010fc400030004ff */
[----:B------:R-:W-:Y:S01]  /*13450*/  F2FP.F16.E5M2.UNPACK_B R3, R16.H1 ;  /* 0x00000010ff03723e */ /* 0x000fe200030004ff */
[----:B------:R-:W-:Y:S04]  /*13460*/  STL.64 [R1+0x16c0], R22 ;  /* 0x0016c01601007387 */ /* 0x000fe80000100a00 */
[----:B------:R0:W-:Y:S04]  /*13470*/  STL.64 [R1+0x16b8], R20 ;  /* 0x0016b81401007387 */ /* 0x0001e80000100a00 */
[----:B0-----:R-:W3:Y:S04]  /*13480*/  LDL.LU R20, [R1+0x30] ;  /* 0x0000300001147983 */ /* 0x001ee80000300800 */
[----:B------:R-:W3:Y:S04]  /*13490*/  LDL.LU R21, [R1+0x34] ;  /* 0x0000340001157983 */ /* 0x000ee80000300800 */
[----:B------:R-:W3:Y:S04]  /*134a0*/  LDL.LU R22, [R1+0x38] ;  /* 0x0000380001167983 */ /* 0x000ee80000300800 */
[----:B------:R-:W3:Y:S04]  /*134b0*/  LDL.LU R23, [R1+0x3c] ;  /* 0x00003c0001177983 */ /* 0x000ee80000300800 */
[----:B------:R-:W4:Y:S04]  /*134c0*/  LDL.LU R0, [R1+0x344] ;  /* 0x0003440001007983 */ /* 0x000f280000300800 */
[----:B------:R0:W-:Y:S04]  /*134d0*/  STL.64 [R1+0x250], R24 ;  /* 0x0002501801007387 */ /* 0x0001e80000100a00 */
[----:B------:R1:W-:Y:S04]  /*134e0*/  STL.64 [R1+0x258], R26 ;  /* 0x0002581a01007387 */ /* 0x0003e80000100a00 */
[----:B0-----:R-:W3:Y:S04]  /*134f0*/  LDL.LU R24, [R1+0xe0] ;  /* 0x0000e00001187983 */ /* 0x001ee80000300800 */
[----:B------:R-:W4:Y:S04]  /*13500*/  LDL.LU R25, [R1+0xe4] ;  /* 0x0000e40001197983 */ /* 0x000f280000300800 */
[----:B-1----:R-:W4:Y:S04]  /*13510*/  LDL.LU R26, [R1+0xe8] ;  /* 0x0000e800011a7983 */ /* 0x002f280000300800 */
[----:B------:R-:W4:Y:S04]  /*13520*/  LDL.LU R27, [R1+0xec] ;  /* 0x0000ec00011b7983 */ /* 0x000f280000300800 */
[----:B------:R-:W4:Y:S04]  /*13530*/  LDL.LU R17, [R1+0x350] ;  /* 0x0003500001117983 */ /* 0x000f280000300800 */
[----:B------:R-:W-:Y:S04]  /*13540*/  STL [R1+0x16ac], R18 ;  /* 0x0016ac1201007387 */ /* 0x000fe80000100800 */
[----:B------:R-:W-:Y:S01]  /*13550*/  STL [R1+0x16a8], R19 ;  /* 0x0016a81301007387 */ /* 0x000fe20000100800 */
[----:B--2---:R-:W-:-:S15]  /*13560*/  HMMA.16816.F32 R8, R12, R2, R8 ;  /* 0x000000020c08723c */ /* 0x004fde0000001808 */
[----:B------:R-:W-:-:S04]  /*13570*/  NOP ;  /* 0x0000000000007918 */ /* 0x000fc80000000000 */
[----:B------:R-:W-:Y:S04]  /*13580*/  STL.64 [R1+0x260], R8 ;  /* 0x0002600801007387 */ /* 0x000fe80000100a00 */
[----:B------:R0:W-:Y:S04]  /*13590*/  STL.64 [R1+0x268], R10 ;  /* 0x0002680a01007387 */ /* 0x0001e80000100a00 */
[----:B0-----:R-:W2:Y:S04]  /*135a0*/  LDL.LU.64 R10, [R1+0x16e0] ;  /* 0x0016e000010a7983 */ /* 0x001ea80000300a00 */
[----:B------:R-:W2:Y:S01]  /*135b0*/  LDL.LU.64 R8, [R1+0x16d8] ;  /* 0x0016d80001087983 */ /* 0x000ea20000300a00 */
[----:B------:R-:W-:-:S02]  /*135c0*/  F2FP.F16.E5M2.UNPACK_B R4, R6.H1 ;  /* 0x00000006ff04723e */ /* 0x000fc400030004ff */
[----:B------:R-:W-:Y:S02]  /*135d0*/  F2FP.F16.E5M2.UNPACK_B R5, R29.H1 ;  /* 0x0000001dff05723e */ /* 0x000fe400030004ff */
[----:B------:R-:W-:Y:S02]  /*135e0*/  F2FP.F16.E5M2.UNPACK_B R6, R28.H1 ;  /* 0x0000001cff06723e */ /* 0x000fe400030004ff */
[----:B------:R-:W-:-:S07]  /*135f0*/  F2FP.F16.E5M2.UNPACK_B R7, R7.H1 ;  /* 0x00000007ff07723e */ /* 0x000fce00030004ff */
[C---:B---3--:R-:W-:Y:S01]  /*13600*/  HMMA.16816.F32 R20, R12.reuse, R6, R20 ;  /* 0x000000060c14723c */ /* 0x048fe20000001814 */
[----:B------:R-:W-:Y:S04]  /*13610*/  STL [R1+0x16b4], R2 ;  /* 0x0016b40201007387 */ /* 0x000fe80000100800 */
[----:B------:R-:W-:Y:S03]  /*13620*/  STL [R1+0x16b0], R3 ;  /* 0x0016b00301007387 */ /* 0x000fe60000100800 */
[----:B--2---:R-:W-:-:S15]  /*13630*/  HMMA.16816.F32 R8, R12, R4, R8 ;  /* 0x000000040c08723c */ /* 0x004fde0000001808 */
[----:B------:R-:W-:-:S04]  /*13640*/  NOP ;  /* 0x0000000000007918 */ /* 0x000fc80000000000 */
[----:B------:R-:W-:Y:S01]  /*13650*/  IMAD.MOV.U32 R28, RZ, RZ, R11 ;  /* 0x000000ffff1c7224 */ /* 0x000fe200078e000b */
[----:B------:R0:W-:Y:S01]  /*13660*/  STL.64 [R1+0x280], R8 ;  /* 0x0002800801007387 */ /* 0x0001e20000100a00 */
[----:B------:R-:W-:-:S03]  /*13670*/  IMAD.MOV.U32 R29, RZ, RZ, R10 ;  /* 0x000000ffff1d7224 */ /* 0x000fc600078e000a */
[----:B------:R-:W2:Y:S04]  /*13680*/  LDL.LU R11, [R1+0x16d0] ;  /* 0x0016d000010b7983 */ /* 0x000ea80000300800 */
[----:B0-----:R-:W3:Y:S04]  /*13690*/  LDL.LU.64 R8, [R1+0x16c8] ;  /* 0x0016c80001087983 */ /* 0x001ee80000300a00 */
[----:B------:R-:W-:Y:S04]  /*136a0*/  STL [R1+0x1544], R28 ;  /* 0x0015441c01007387 */ /* 0x000fe80000100800 */
[----:B------:R-:W-:Y:S04]  /*136b0*/  STL [R1+0x1540], R29 ;  /* 0x0015401d01007387 */ /* 0x000fe80000100800 */
[----:B------:R-:W-:Y:S04]  /*136c0*/  STL.64 [R1+0x2a0], R20 ;  /* 0x0002a01401007387 */ /* 0x000fe80000100a00 */
[----:B------:R0:W-:Y:S04]  /*136d0*/  STL.64 [R1+0x2a8], R22 ;  /* 0x0002a81601007387 */ /* 0x0001e80000100a00 */
[----:B0-----:R-:W2:Y:S04]  /*136e0*/  LDL.LU.64 R22, [R1+0x16c0] ;  /* 0x0016c00001167983 */ /* 0x001ea80000300a00 */
[----:B------:R-:W2:Y:S04]  /*136f0*/  LDL.LU.64 R20, [R1+0x16b8] ;  /* 0x0016b80001147983 */ /* 0x000ea80000300a00 */
[----:B------:R-:W-:Y:S04]  /*13700*/  STL.64 [R1+0x1670], R6 ;  /* 0x0016700601007387 */ /* 0x000fe80000100a00 */
[----:B------:R0:W-:Y:S01]  /*13710*/  STL.64 [R1+0x1668], R4 ;  /* 0x0016680401007387 */ /* 0x0001e20000100a00 */
[----:B----4-:R-:W-:-:S02]  /*13720*/  F2FP.F16.E5M2.UNPACK_B R16, R17.H1 ;  /* 0x00000011ff10723e */ /* 0x010fc400030004ff */
[----:B---3--:R-:W-:Y:S02]  /*13730*/  F2FP.F16.E5M2.UNPACK_B R8, R8.H1 ;  /* 0x00000008ff08723e */ /* 0x008fe400030004ff */
[----:B------:R-:W-:Y:S02]  /*13740*/  F2FP.F16.E5M2.UNPACK_B R9, R9.H1 ;  /* 0x00000009ff09723e */ /* 0x000fe400030004ff */
[----:B--2---:R-:W-:Y:S02]  /*13750*/  F2FP.F16.E5M2.UNPACK_B R10, R11.H1 ;  /* 0x0000000bff0a723e */ /* 0x004fe400030004ff */
[----:B------:R-:W-:-:S03]  /*13760*/  F2FP.F16.E5M2.UNPACK_B R11, R0.H1 ;  /* 0x00000000ff0b723e */ /* 0x000fc600030004ff */
[----:B0-----:R-:W-:-:S15]  /*13770*/  HMMA.16816.F32 R4, R12, R8, R20 ;  /* 0x000000080c04723c */ /* 0x001fde0000001814 */
[----:B------:R-:W-:-:S04]  /*13780*/  NOP ;  /* 0x0000000000007918 */ /* 0x000fc80000000000 */
[----:B------:R-:W-:Y:S01]  /*13790*/  IMAD.MOV.U32 R28, RZ, RZ, R6 ;  /* 0x000000ffff1c7224 */ /* 0x000fe200078e0006 */
[----:B------:R0:W-:Y:S01]  /*137a0*/  STL.64 [R1+0x2c0], R4 ;  /* 0x0002c00401007387 */ /* 0x0001e20000100a00 */
[----:B------:R-:W-:Y:S02]  /*137b0*/  IMAD.MOV.U32 R29, RZ, RZ, R7 ;  /* 0x000000ffff1d7224 */ /* 0x000fe400078e0007 */
[----:B0-----:R-:W-:Y:S03]  /*137c0*/  HMMA.16816.F32 R4, R12, R10, R24 ;  /* 0x0000000a0c04723c */ /* 0x001fe60000001818 */
[----:B------:R-:W-:Y:S04]  /*137d0*/  STL [R1+0x155c], R29 ;  /* 0x00155c1d01007387 */ /* 0x000fe80000100800 */
[----:B------:R0:W-:Y:S04]  /*137e0*/  STL [R1+0x1558], R28 ;  /* 0x0015581c01007387 */ /* 0x0001e80000100800 */
[----:B0-----:R-:W2:Y:S04]  /*137f0*/  LDL.LU R28, [R1+0x418] ;  /* 0x00041800011c7983 */ /* 0x001ea80000300800 */
[----:B------:R-:W3:Y:S04]  /*13800*/  LDL.LU R29, [R1+0x424] ;  /* 0x00042400011d7983 */ /* 0x000ee80000300800 */
[----:B------:R-:W3:Y:S04]  /*13810*/  LDL.LU R0, [R1+0x420] ;  /* 0x0004200001007983 */ /* 0x000ee80000300800 */
[----:B------:R-:W4:Y:S04]  /*13820*/  LDL.LU R20, [R1+0x50] ;  /* 0x0000500001147983 */ /* 0x000f280000300800 */
[----:B------:R-:W-:Y:S04]  /*13830*/  STL.64 [R1+0x2d0], R4 ;  /* 0x0002d00401007387 */ /* 0x000fe80000100a00 */
[----:B------:R-:W-:Y:S04]  /*13840*/  STL.64 [R1+0x2d8], R6 ;  /* 0x0002d80601007387 */ /* 0x000fe80000100a00 */
[----:B------:R-:W4:Y:S04]  /*13850*/  LDL.LU R21, [R1+0x54] ;  /* 0x0000540001157983 */ /* 0x000f280000300800 */
[----:B------:R-:W4:Y:S04]  /*13860*/  LDL.LU R22, [R1+0x58] ;  /* 0x0000580001167983 */ /* 0x000f280000300800 */
[----:B------:R-:W4:Y:S04]  /*13870*/  LDL.LU R23, [R1+0x5c] ;  /* 0x00005c0001177983 */ /* 0x000f280000300800 */
        /* <DEDUP_REMOVED lines=9> */
[----:B------:R-:W-:Y:S04]  /*13910*/  STL.64 [R1+0x1650], R10 ;  /* 0x0016500a01007387 */ /* 0x000fe80000100a00 */
[----:B------:R0:W-:Y:S04]  /*13920*/  STL.64 [R1+0x1648], R8 ;  /* 0x0016480801007387 */ /* 0x0001e80000100a00 */
        /* <DEDUP_REMOVED lines=8> */
[----:B--2---:R-:W-:Y:S04]  /*139b0*/  STL.64 [R1+0x1680], R6 ;  /* 0x0016800601007387 */ /* 0x004fe80000100a00 */
[----:B------:R0:W-:Y:S04]  /*139c0*/  STL.64 [R1+0x1678], R4 ;  /* 0x0016780401007387 */ /* 0x0001e80000100a00 */
[----:B0-----:R-:W2:Y:S04]  /*139d0*/  LDL.LU R4, [R1+0xc0] ;  /* 0x0000c00001047983 */ /* 0x001ea80000300800 */
[----:B------:R-:W2:Y:S04]  /*139e0*/  LDL.LU R5, [R1+0xc4] ;  /* 0x0000c40001057983 */ /* 0x000ea80000300800 */
[----:B------:R-:W2:Y:S04]  /*139f0*/  LDL.LU R6, [R1+0xc8] ;  /* 0x0000c80001067983 */ /* 0x000ea80000300800 */
[----:B------:R-:W2:Y:S01]  /*13a00*/  LDL.LU R7, [R1+0xcc] ;  /* 0x0000cc0001077983 */ /* 0x000ea20000300800 */
[----:B------:R-:W-:-:S07]  /*13a10*/  F2FP.F16.E5M2.UNPACK_B R17, R17.H1 ;  /* 0x00000011ff11723e */ /* 0x000fce00030004ff */
[----:B----4-:R-:W-:Y:S01]  /*13a20*/  HMMA.16816.F32 R12, R12, R16, R20 ;  /* 0x000000100c0c723c */ /* 0x010fe20000001814 */
[----:B------:R-:W-:Y:S02]  /*13a30*/  IMAD R24, R24, 0x100, R2 ;  /* 0x0000010018187824 */ /* 0x000fe400078e0202 */
[----:B------:R-:W-:Y:S02]  /*13a40*/  IMAD R25, R25, 0x100, R3 ;  /* 0x0000010019197824 */ /* 0x000fe400078e0203 */
[----:B------:R-:W-:Y:S02]  /*13a50*/  IMAD R26, R26, 0x100, R18 ;  /* 0x000001001a1a7824 */ /* 0x000fe400078e0212 */
[----:B------:R-:W-:Y:S01]  /*13a60*/  IMAD R27, R27, 0x100, R19 ;  /* 0x000001001b1b7824 */ /* 0x000fe200078e0213 */
[----:B--2---:R-:W-:Y:S04]  /*13a70*/  STL.64 [R1+0x1690], R6 ;  /* 0x0016900601007387 */ /* 0x004fe80000100a00 */
[----:B------:R0:W-:Y:S04]  /*13a80*/  STL.64 [R1+0x1688], R4 ;  /* 0x0016880401007387 */ /* 0x0001e80000100a00 */
[----:B0-----:R-:W2:Y:S04]  /*13a90*/  LDL.LU R4, [R1+0xd0] ;  /* 0x0000d00001047983 */ /* 0x001ea80000300800 */
[----:B------:R-:W2:Y:S04]  /*13aa0*/  LDL.LU R5, [R1+0xd4] ;  /* 0x0000d40001057983 */ /* 0x000ea80000300800 */
[----:B------:R-:W2:Y:S04]  /*13ab0*/  LDL.LU R6, [R1+0xd8] ;  /* 0x0000d80001067983 */ /* 0x000ea80000300800 */
[----:B------:R-:W2:Y:S04]  /*13ac0*/  LDL.LU R7, [R1+0xdc] ;  /* 0x0000dc0001077983 */ /* 0x000ea80000300800 */
[----:B------:R-:W-:Y:S04]  /*13ad0*/  STL.64 [R1+0x1660], R10 ;  /* 0x0016600a01007387 */ /* 0x000fe80000100a00 */
[----:B------:R0:W-:Y:S04]  /*13ae0*/  STL.64 [R1+0x1658], R8 ;  /* 0x0016580801007387 */ /* 0x0001e80000100a00 */
[----:B0-----:R-:W4:Y:S04]  /*13af0*/  LDL.LU R8, [R1+0xa0] ;  /* 0x0000a00001087983 */ /* 0x001f280000300800 */
[----:B------:R-:W4:Y:S04]  /*13b00*/  LDL.LU R9, [R1+0xa4] ;  /* 0x0000a40001097983 */ /* 0x000f280000300800 */
[----:B------:R-:W4:Y:S04]  /*13b10*/  LDL.LU R10, [R1+0xa8] ;  /* 0x0000a800010a7983 */ /* 0x000f280000300800 */
[----:B------:R-:W4:Y:S04]  /*13b20*/  LDL.LU R11, [R1+0xac] ;  /* 0x0000ac00010b7983 */ /* 0x000f280000300800 */
[----:B------:R-:W2:Y:S04]  /*13b30*/  LDL.LU R2, [R1+0x16b4] ;  /* 0x0016b40001027983 */ /* 0x000ea80000300800 */
[----:B------:R-:W2:Y:S04]  /*13b40*/  LDL.LU R3, [R1+0x16b0] ;  /* 0x0016b00001037983 */ /* 0x000ea80000300800 */
[----:B------:R-:W2:Y:S04]  /*13b50*/  LDL.LU R18, [R1+0x16ac] ;  /* 0x0016ac0001127983 */ /* 0x000ea80000300800 */
[----:B------:R-:W2:Y:S04]  /*13b60*/  LDL.LU R19, [R1+0x16a8] ;  /* 0x0016a80001137983 */ /* 0x000ea80000300800 */
[----:B------:R-:W2:Y:S04]  /*13b70*/  LDL.LU.64 R22, [R1+0x16a0] ;  /* 0x0016a00001167983 */ /* 0x000ea80000300a00 */
[----:B------:R-:W2:Y:S04]  /*13b80*/  LDL.LU.64 R20, [R1+0x1698] ;  /* 0x0016980001147983 */ /* 0x000ea80000300a00 */
[----:B------:R0:W-:Y:S04]  /*13b90*/  STL.64 [R1+0x290], R12 ;  /* 0x0002900c01007387 */ /* 0x0001e80000100a00 */
[----:B------:R1:W-:Y:S01]  /*13ba0*/  STL.64 [R1+0x298], R14 ;  /* 0x0002980e01007387 */ /* 0x0003e20000100a00 */
[----:B0-----:R-:W-:-:S03]  /*13bb0*/  F2FP.F16.E5M2.UNPACK_B R12, R24 ;  /* 0x00000018ff0c723e */ /* 0x001fc600020004ff */
[----:B------:R-:W2:Y:S01]  /*13bc0*/  LDL.LU R24, [R1+0x408] ;  /* 0x0004080001187983 */ /* 0x000ea20000300800 */
[----:B------:R-:W-:Y:S02]  /*13bd0*/  F2FP.F16.E5M2.UNPACK_B R13, R25 ;  /* 0x00000019ff0d723e */ /* 0x000fe400020004ff */
[----:B-1----:R-:W-:Y:S01]  /*13be0*/  F2FP.F16.E5M2.UNPACK_B R14, R26 ;  /* 0x0000001aff0e723e */ /* 0x002fe200020004ff */
[----:B------:R-:W2:Y:S01]  /*13bf0*/  LDL.LU R25, [R1+0x410] ;  /* 0x0004100001197983 */ /* 0x000ea20000300800 */
[----:B------:R-:W-:-:S03]  /*13c00*/  F2FP.F16.E5M2.UNPACK_B R15, R27 ;  /* 0x0000001bff0f723e */ /* 0x000fc600020004ff */
        /* <DEDUP_REMOVED lines=8> */
[C---:B------:R-:W-:Y:S03]  /*13c90*/  HMMA.16816.F32 R4, R12.reuse, R20, R4 ;  /* 0x000000140c04723c */ /* 0x040fe60000001804 */
        /* <DEDUP_REMOVED lines=21> */
[----:B------:R-:W4:Y:S02]  /*13df0*/  LDL.LU.64 R4, [R1+0x1668] ;  /* 0x0016680001047983 */ /* 0x000f240000300a00 */
[----:B----4-:R-:W-:-:S15]  /*13e00*/  HMMA.16816.F32 R8, R12, R4, R8 ;  /* 0x000000040c08723c */ /* 0x010fde0000001808 */
        /* <DEDUP_REMOVED lines=10> */
[----:B------:R-:W4:Y:S04]  /*13eb0*/  LDL.LU.64 R8, [R1+0x1648] ;  /* 0x0016480001087983 */ /* 0x000f280000300a00 */
[----:B------:R-:W-:Y:S04]  /*13ec0*/  STL.64 [R1+0x1610], R6 ;  /* 0x0016100601007387 */ /* 0x000fe80000100a00 */
[----:B------:R0:W-:Y:S04]  /*13ed0*/  STL.64 [R1+0x1608], R4 ;  /* 0x0016080401007387 */ /* 0x0001e80000100a00 */
[----:B0-----:R-:W2:Y:S04]  /*13ee0*/  LDL.LU R4, [R1+0x40] ;  /* 0x0000400001047983 */ /* 0x001ea80000300800 */
[----:B------:R-:W2:Y:S04]  /*13ef0*/  LDL.LU R5, [R1+0x44] ;  /* 0x0000440001057983 */ /* 0x000ea80000300800 */
[----:B------:R-:W2:Y:S04]  /*13f00*/  LDL.LU R6, [R1+0x48] ;  /* 0x0000480001067983 */ /* 0x000ea80000300800 */
[----:B------:R-:W2:Y:S01]  /*13f10*/  LDL.LU R7, [R1+0x4c] ;  /* 0x00004c0001077983 */ /* 0x000ea20000300800 */
        /* <DEDUP_REMOVED lines=12> */
[----:B------:R0:W-:Y:S04]  /*13fe0*/  STL.64 [R1+0x15f0], R10 ;  /* 0x0015f00a01007387 */ /* 0x0001e80000100a00 */
[----:B0-----:R-:W4:Y:S01]  /*13ff0*/  LDL.LU R11, [R1+0x40c] ;  /* 0x00040c00010b7983 */ /* 0x001f220000300800 */
[----:B------:R-:W-:Y:S03]  /*14000*/  HMMA.16816.F32 R4, R12, R16, R4 ;  /* 0x000000100c04723c */ /* 0x000fe60000001804 */
[----:B------:R0:W-:Y:S04]  /*14010*/  STL.64 [R1+0x15e8], R8 ;  /* 0x0015e80801007387 */ /* 0x0001e80000100a00 */
[----:B0-----:R-:W2:-:S12]  /*14020*/  LDL.LU R8, [R1+0x160] ;  /* 0x0001600001087983 */ /* 0x001e980000300800 */
[----:B------:R-:W-:Y:S04]  /*14030*/  STL.64 [R1+0x80], R4 ;  /* 0x0000800401007387 */ /* 0x000fe80000100a00 */
[----:B------:R-:W-:Y:S04]  /*14040*/  STL.64 [R1+0x88], R6 ;  /* 0x0000880601007387 */ /* 0x000fe80000100a00 */
[----:B------:R-:W2:Y:S04]  /*14050*/  LDL.LU R9, [R1+0x164] ;  /* 0x0001640001097983 */ /* 0x000ea80000300800 */
[----:B------:R-:W2:Y:S01]  /*14060*/  LDL.LU R10, [R1+0x168] ;  /* 0x00016800010a7983 */ /* 0x000ea20000300800 */
[----:B----4-:R-:W-:-:S03]  /*14070*/  IMAD R24, R24, 0x100, R11 ;  /* 0x0000010018187824 */ /* 0x010fc600078e020b */
[----:B------:R-:W2:Y:S04]  /*14080*/  LDL.LU R11, [R1+0x16c] ;  /* 0x00016c00010b7983 */ /* 0x000ea80000300800 */
[----:B--2---:R-:W-:Y:S04]  /*14090*/  STL.64 [R1+0x1600], R10 ;  /* 0x0016000a01007387 */ /* 0x004fe80000100a00 */
[----:B------:R0:W-:Y:S04]  /*140a0*/  STL.64 [R1+0x15f8], R8 ;  /* 0x0015f80801007387 */ /* 0x0001e80000100a00 */
[----:B0-----:R-:W2:Y:S04]  /*140b0*/  LDL.LU R8, [R1+0x140] ;  /* 0x0001400001087983 */ /* 0x001ea80000300800 */
[----:B------:R-:W2:Y:S04]  /*140c0*/  LDL.LU R9, [R1+0x144] ;  /* 0x0001440001097983 */ /* 0x000ea80000300800 */
[----:B------:R-:W4:Y:S04]  /*140d0*/  LDL.LU R10, [R1+0x148] ;  /* 0x00014800010a7983 */ /* 0x000f280000300800 */
[----:B------:R-:W4:Y:S01]  /*140e0*/  LDL.LU R11, [R1+0x14c] ;  /* 0x00014c00010b7983 */ /* 0x000f220000300800 */
[----:B------:R-:W-:-:S02]  /*140f0*/  IMAD R25, R25, 0x100, R27 ;  /* 0x0000010019197824 */ /* 0x000fc400078e021b */
[----:B------:R-:W-:Y:S02]  /*14100*/  IMAD R26, R28, 0x100, R26 ;  /* 0x000001001c1a7824 */ /* 0x000fe400078e021a */
[----:B---3--:R-:W-:Y:S01]  /*14110*/  IMAD R27, R0, 0x100, R29 ;  /* 0x00000100001b7824 */ /* 0x008fe200078e021d */
[----:B------:R-:W-:Y:S02]  /*14120*/  F2FP.F16.E5M2.UNPACK_B R12, R24 ;  /* 0x00000018ff0c723e */ /* 0x000fe400020004ff */
[----:B------:R-:W-:Y:S02]  /*14130*/  F2FP.F16.E5M2.UNPACK_B R13, R25 ;  /* 0x00000019ff0d723e */ /* 0x000fe400020004ff */
[----:B------:R-:W-:Y:S02]  /*14140*/  F2FP.F16.E5M2.UNPACK_B R14, R26 ;  /* 0x0000001aff0e723e */ /* 0x000fe400020004ff */
[----:B------:R-:W-:Y:S01]  /*14150*/  F2FP.F16.E5M2.UNPACK_B R15, R27 ;  /* 0x0000001bff0f723e */ /* 0x000fe200020004ff */
[----:B----4-:R-:W-:Y:S04]  /*14160*/  STL.64 [R1+0x1620], R10 ;  /* 0x0016200a01007387 */ /* 0x010fe80000100a00 */
[----:B--2---:R0:W-:Y:S04]  /*14170*/  STL.64 [R1+0x1618], R8 ;  /* 0x0016180801007387 */ /* 0x0041e80000100a00 */
[----:B------:R-:W2:Y:S04]  /*14180*/  LDL.LU R4, [R1+0x130] ;  /* 0x0001300001047983 */ /* 0x000ea80000300800 */
[----:B------:R-:W2:Y:S04]  /*14190*/  LDL.LU R5, [R1+0x134] ;  /* 0x0001340001057983 */ /* 0x000ea80000300800 */
[----:B------:R-:W2:Y:S04]  /*141a0*/  LDL.LU R6, [R1+0x138] ;  /* 0x0001380001067983 */ /* 0x000ea80000300800 */
[----:B------:R-:W2:Y:S04]  /*141b0*/  LDL.LU R7, [R1+0x13c] ;  /* 0x00013c0001077983 */ /* 0x000ea80000300800 */
[----:B0-----:R-:W3:Y:S04]  /*141c0*/  LDL.LU R8, [R1+0x100] ;  /* 0x0001000001087983 */ /* 0x001ee80000300800 */
[----:B------:R-:W3:Y:S04]  /*141d0*/  LDL.LU R9, [R1+0x104] ;  /* 0x0001040001097983 */ /* 0x000ee80000300800 */
[----:B------:R-:W3:Y:S04]  /*141e0*/  LDL.LU R10, [R1+0x108] ;  /* 0x00010800010a7983 */ /* 0x000ee80000300800 */
[----:B------:R-:W3:Y:S04]  /*141f0*/  LDL.LU R11, [R1+0x10c] ;  /* 0x00010c00010b7983 */ /* 0x000ee80000300800 */
[----:B------:R0:W-:Y:S04]  /*14200*/  STL [R1+0x15c4], R17 ;  /* 0x0015c41101007387 */ /* 0x0001e80000100800 */
[----:B------:R-:W4:Y:S04]  /*14210*/  LDL.LU R24, [R1+0xf0] ;  /* 0x0000f00001187983 */ /* 0x000f280000300800 */
[----:B------:R-:W4:Y:S04]  /*14220*/  LDL.LU R25, [R1+0xf4] ;  /* 0x0000f40001197983 */ /* 0x000f280000300800 */
[----:B------:R-:W4:Y:S04]  /*14230*/  LDL.LU R26, [R1+0xf8] ;  /* 0x0000f800011a7983 */ /* 0x000f280000300800 */
[----:B------:R-:W4:Y:S04]  /*14240*/  LDL.LU R27, [R1+0xfc] ;  /* 0x0000fc00011b7983 */ /* 0x000f280000300800 */
[----:B0-----:R-:W2:Y:S01]  /*14250*/  LDL.LU R17, [R1+0x42c] ;  /* 0x00042c0001117983 */ /* 0x001ea20000300800 */
[----:B----4-:R-:W-:-:S15]  /*14260*/  HMMA.16816.F32 R24, R12, R20, R24 ;  /* 0x000000140c18723c */ /* 0x010fde0000001818 */
[----:B------:R-:W-:-:S04]  /*14270*/  NOP ;  /* 0x0000000000007918 */ /* 0x000fc80000000000 */
[----:B------:R0:W-:Y:S04]  /*14280*/  STL.64 [R1+0xf0], R24 ;  /* 0x0000f01801007387 */ /* 0x0001e80000100a00 */
[----:B------:R1:W-:Y:S04]  /*14290*/  STL.64 [R1+0xf8], R26 ;  /* 0x0000f81a01007387 */ /* 0x0003e80000100a00 */
[----:B0-----:R-:W4:Y:S04]  /*142a0*/  LDL.LU R24, [R1+0x428] ;  /* 0x0004280001187983 */ /* 0x001f280000300800 */
[----:B------:R-:W2:Y:S04]  /*142b0*/  LDL.LU R0, [R1+0x434] ;  /* 0x0004340001007983 */ /* 0x000ea80000300800 */
[----:B------:R-:W4:Y:S04]  /*142c0*/  LDL.LU R25, [R1+0x430] ;  /* 0x0004300001197983 */ /* 0x000f280000300800 */
[----:B-1----:R-:W2:Y:S04]  /*142d0*/  LDL.LU R27, [R1+0x43c] ;  /* 0x00043c00011b7983 */ /* 0x002ea80000300800 */
[----:B------:R-:W2:Y:S04]  /*142e0*/  LDL.LU R26, [R1+0x438] ;  /* 0x00043800011a7983 */ /* 0x000ea80000300800 */
[----:B--2---:R-:W-:Y:S04]  /*142f0*/  STL.64 [R1+0x15d0], R26 ;  /* 0x0015d01a01007387 */ /* 0x004fe80000100a00 */
[----:B----4-:R0:W-:Y:S04]  /*14300*/  STL.64 [R1+0x15c8], R24 ;  /* 0x0015c81801007387 */ /* 0x0101e80000100a00 */
[----:B0-----:R-:W2:Y:S04]  /*14310*/  LDL.LU R24, [R1+0x1b0] ;  /* 0x0001b00001187983 */ /* 0x001ea80000300800 */
[----:B------:R-:W2:Y:S04]  /*14320*/  LDL.LU R25, [R1+0x1b4] ;  /* 0x0001b40001197983 */ /* 0x000ea80000300800 */
[----:B------:R-:W4:Y:S04]  /*14330*/  LDL.LU R26, [R1+0x1b8] ;  /* 0x0001b800011a7983 */ /* 0x000f280000300800 */
[----:B------:R-:W4:Y:S01]  /*14340*/  LDL.LU R27, [R1+0x1bc] ;  /* 0x0001bc00011b7983 */ /* 0x000f220000300800 */
[C---:B---3--:R-:W-:Y:S08]  /*14350*/  HMMA.16816.F32 R8, R12.reuse, R18, R8 ;  /* 0x000000120c08723c */ /* 0x048ff00000001808 */
[C---:B------:R-:W-:Y:S01]  /*14360*/  HMMA.16816.F32 R4, R12.reuse, R2, R4 ;  /* 0x000000020c04723c */ /* 0x040fe20000001804 */
[----:B----4-:R-:W-:Y:S04]  /*14370*/  STL.64 [R1+0x15e0], R26 ;  /* 0x0015e01a01007387 */ /* 0x010fe80000100a00 */
[----:B--2---:R0:W-:Y:S04]  /*14380*/  STL.64 [R1+0x15d8], R24 ;  /* 0x0015d81801007387 */ /* 0x0041e80000100a00 */
[----:B0-----:R-:W2:Y:S04]  /*14390*/  LDL.LU R24, [R1+0x180] ;  /* 0x0001800001187983 */ /* 0x001ea80000300800 */
[----:B------:R-:W2:Y:S04]  /*143a0*/  LDL.LU R25, [R1+0x184] ;  /* 0x0001840001197983 */ /* 0x000ea80000300800 */
[----:B------:R-:W2:Y:S04]  /*143b0*/  LDL.LU R26, [R1+0x188] ;  /* 0x00018800011a7983 */ /* 0x000ea80000300800 */
[----:B------:R-:W2:Y:S04]  /*143c0*/  LDL.LU R27, [R1+0x18c] ;  /* 0x00018c00011b7983 */ /* 0x000ea80000300800 */
[----:B------:R-:W3:Y:S04]  /*143d0*/  LDL.LU R28, [R1+0x444] ;  /* 0x00044400011c7983 */ /* 0x000ee80000300800 */
[----:B------:R-:W3:Y:S04]  /*143e0*/  LDL.LU R29, [R1+0x440] ;  /* 0x00044000011d7983 */ /* 0x000ee80000300800 */
[----:B------:R-:W-:Y:S04]  /*143f0*/  STL.64 [R1+0x15b8], R22 ;  /* 0x0015b81601007387 */ /* 0x000fe80000100a00 */
[----:B------:R0:W-:Y:S04]  /*14400*/  STL.64 [R1+0x15b0], R20 ;  /* 0x0015b01401007387 */ /* 0x0001e80000100a00 */
[----:B0-----:R-:W4:Y:S04]  /*14410*/  LDL.LU R20, [R1+0x1a0] ;  /* 0x0001a00001147983 */ /* 0x001f280000300800 */
[----:B------:R-:W4:Y:S04]  /*14420*/  LDL.LU R21, [R1+0x1a4] ;  /* 0x0001a40001157983 */ /* 0x000f280000300800 */
[----:B------:R-:W4:Y:S04]  /*14430*/  LDL.LU R22, [R1+0x1a8] ;  /* 0x0001a80001167983 */ /* 0x000f280000300800 */
[----:B------:R-:W4:Y:S04]  /*14440*/  LDL.LU R23, [R1+0x1ac] ;  /* 0x0001ac0001177983 */ /* 0x000f280000300800 */
[----:B------:R-:W-:Y:S04]  /*14450*/  STL.64 [R1+0xe0], R8 ;  /* 0x0000e00801007387 */ /* 0x000fe80000100a00 */
[----:B------:R0:W-:Y:S04]  /*14460*/  STL.64 [R1+0xe8], R10 ;  /* 0x0000e80a01007387 */ /* 0x0001e80000100a00 */
[----:B0-----:R-:W2:Y:S04]  /*14470*/  LDL.LU.64 R10, [R1+0x1620] ;  /* 0x00162000010a7983 */ /* 0x001ea80000300a00 */
[----:B------:R-:W2:Y:S04]  /*14480*/  LDL.LU.64 R8, [R1+0x1618] ;  /* 0x0016180001087983 */ /* 0x000ea80000300a00 */
        /* <DEDUP_REMOVED lines=15> */
[----:B------:R-:W2:Y:S04]  /*14580*/  LDL.LU.64 R8, [R1+0x15e8] ;  /* 0x0015e80001087983 */ /* 0x000ea80000300a00 */
[----:B------:R-:W-:Y:S04]  /*14590*/  STL.64 [R1+0x1580], R6 ;  /* 0x0015800601007387 */ /* 0x000fe80000100a00 */
[----:B------:R0:W-:Y:S04]  /*145a0*/  STL.64 [R1+0x1578], R4 ;  /* 0x0015780401007387 */ /* 0x0001e80000100a00 */
[----:B0-----:R-:W2:Y:S04]  /*145b0*/  LDL.LU R4, [R1+0x1f0] ;  /* 0x0001f00001047983 */ /* 0x001ea80000300800 */
        /* <DEDUP_REMOVED lines=26> */
[----:B--2---:R-:W-:-:S02]  /*14760*/  IMAD R24, R24, 0x100, R17 ;  /* 0x0000010018187824 */ /* 0x004fc400078e0211 */
[----:B------:R-:W4:Y:S01]  /*14770*/  LDL.LU R17, [R1+0x15c4] ;  /* 0x0015c40001117983 */ /* 0x000f220000300800 */
[----:B------:R-:W-:-:S03]  /*14780*/  IMAD R25, R25, 0x100, R0 ;  /* 0x0000010019197824 */ /* 0x000fc600078e0200 */
[----:B------:R-:W2:Y:S01]  /*14790*/  LDL.LU R0, [R1+0x15c0] ;  /* 0x0015c00001007983 */ /* 0x000ea20000300800 */
[----:B------:R-:W-:Y:S02]  /*147a0*/  IMAD R26, R26, 0x100, R27 ;  /* 0x000001001a1a7824 */ /* 0x000fe400078e021b */
[----:B---3--:R-:W-:Y:S01]  /*147b0*/  IMAD R27, R29, 0x100, R28 ;  /* 0x000001001d1b7824 */ /* 0x008fe200078e021c */
[----:B----4-:R-:W-:Y:S01]  /*147c0*/  HMMA.16816.F32 R12, R12, R16, R20 ;  /* 0x000000100c0c723c */ /* 0x010fe20000001814 */
[----:B------:R-:W3:Y:S04]  /*147d0*/  LDL.LU.64 R22, [R1+0x15b8] ;  /* 0x0015b80001167983 */ /* 0x000ee80000300a00 */
[----:B------:R-:W4:-:S14]  /*147e0*/  LDL.LU.64 R20, [R1+0x15b0] ;  /* 0x0015b00001147983 */ /* 0x000f1c0000300a00 */
[----:B------:R0:W-:Y:S04]  /*147f0*/  STL.64 [R1+0x70], R12 ;  /* 0x0000700c01007387 */ /* 0x0001e80000100a00 */
[----:B------:R1:W-:Y:S01]  /*14800*/  STL.64 [R1+0x78], R14 ;  /* 0x0000780e01007387 */ /* 0x0003e20000100a00 */
[----:B0-----:R-:W-:Y:S02]  /*14810*/  F2FP.F16.E5M2.UNPACK_B R12, R24 ;  /* 0x00000018ff0c723e */ /* 0x001fe400020004ff */
[----:B------:R-:W-:Y:S01]  /*14820*/  F2FP.F16.E5M2.UNPACK_B R13, R25 ;  /* 0x00000019ff0d723e */ /* 0x000fe200020004ff */
[----:B------:R-:W2:Y:S01]  /*14830*/  LDL.LU R24, [R1+0x1d0] ;  /* 0x0001d00001187983 */ /* 0x000ea20000300800 */
[----:B-1----:R-:W-:Y:S02]  /*14840*/  F2FP.F16.E5M2.UNPACK_B R14, R26 ;  /* 0x0000001aff0e723e */ /* 0x002fe400020004ff */
[----:B------:R-:W-:Y:S01]  /*14850*/  F2FP.F16.E5M2.UNPACK_B R15, R27 ;  /* 0x0000001bff0f723e */ /* 0x000fe200020004ff */
[----:B------:R-:W2:Y:S04]  /*14860*/  LDL.LU R25, [R1+0x1d4] ;  /* 0x0001d40001197983 */ /* 0x000ea80000300800 */
[----:B------:R-:W2:Y:S04]  /*14870*/  LDL.LU R26, [R1+0x1d8] ;  /* 0x0001d800011a7983 */ /* 0x000ea80000300800 */
[----:B------:R-:W3:Y:S01]  /*14880*/  LDL.LU R27, [R1+0x1dc] ;  /* 0x0001dc00011b7983 */ /* 0x000ee20000300800 */
[----:B----4-:R-:W-:-:S15]  /*14890*/  HMMA.16816.F32 R4, R12, R20, R4 ;  /* 0x000000140c04723c */ /* 0x010fde0000001804 */
[----:B------:R-:W-:-:S04]  /*148a0*/  NOP ;  /* 0x0000000000007918 */ /* 0x000fc80000000000 */
[----:B------:R-:W-:Y:S04]  /*148b0*/  STL.64 [R1+0x60], R4 ;  /* 0x0000600401007387 */ /* 0x000fe80000100a00 */
[----:B------:R0:W-:Y:S04]  /*148c0*/  STL.64 [R1+0x68], R6 ;  /* 0x0000680601007387 */ /* 0x0001e80000100a00 */
[----:B0-----:R-:W4:Y:S04]  /*148d0*/  LDL.LU.64 R6, [R1+0x15a8] ;  /* 0x0015a80001067983 */ /* 0x001f280000300a00 */
[----:B------:R-:W4:Y:S01]  /*148e0*/  LDL.LU.64 R4, [R1+0x15a0] ;  /* 0x0015a00001047983 */ /* 0x000f220000300a00 */
[----:B--2---:R-:W-:-:S03]  /*148f0*/  IMAD.MOV.U32 R21, RZ, RZ, R0 ;  /* 0x000000ffff157224 */ /* 0x004fc600078e0000 */
[----:B------:R-:W2:Y:S04]  /*14900*/  LDL.LU R20, [R1+0x1c0] ;  /* 0x0001c00001147983 */ /* 0x000ea80000300800 */
[----:B------:R-:W2:Y:S01]  /*14910*/  LDL.LU R0, [R1+0x1598] ;  /* 0x0015980001007983 */ /* 0x000ea20000300800 */
[----:B----4-:R-:W-:-:S15]  /*14920*/  HMMA.16816.F32 R4, R12, R18, R4 ;  /* 0x000000120c04723c */ /* 0x010fde0000001804 */
[----:B------:R-:W-:-:S04]  /*14930*/  NOP ;  /* 0x0000000000007918 */ /* 0x000fc80000000000 */
[----:B------:R-:W-:Y:S04]  /*14940*/  STL.64 [R1+0x50], R4 ;  /* 0x0000500401007387 */ /* 0x000fe80000100a00 */
[----:B------:R0:W-:Y:S04]  /*14950*/  STL.64 [R1+0x58], R6 ;  /* 0x0000580601007387 */ /* 0x0001e80000100a00 */
[----:B0-----:R-:W4:Y:S04]  /*14960*/  LDL.LU.64 R6, [R1+0x1590] ;  /* 0x0015900001067983 */ /* 0x001f280000300a00 */
[----:B------:R-:W4:Y:S04]  /*14970*/  LDL.LU.64 R4, [R1+0x1588] ;  /* 0x0015880001047983 */ /* 0x000f280000300a00 */
[----:B------:R0:W-:Y:S04]  /*14980*/  STL.64 [R1+0x1570], R16 ;  /* 0x0015701001007387 */ /* 0x0001e80000100a00 */
[----:B0-----:R-:W2:Y:S04]  /*14990*/  LDL.LU R16, [R1+0x1e0] ;  /* 0x0001e00001107983 */ /* 0x001ea80000300800 */
[----:B------:R-:W2:Y:S04]  /*149a0*/  LDL.LU R17, [R1+0x1e4] ;  /* 0x0001e40001117983 */ /* 0x000ea80000300800 */
[----:B------:R-:W2:Y:S01]  /*149b0*/  LDL.LU R18, [R1+0x1e8] ;  /* 0x0001e80001127983 */ /* 0x000ea20000300800 */
[----:B----4-:R-:W-:-:S15]  /*149c0*/  HMMA.16816.F32 R4, R12, R2, R4 ;  /* 0x000000020c04723c */ /* 0x010fde0000001804 */
[----:B------:R-:W-:-:S04]  /*149d0*/  NOP ;  /* 0x0000000000007918 */ /* 0x000fc80000000000 */
[----:B------:R-:W-:Y:S04]  /*149e0*/  STL.64 [R1+0x40], R4 ;  /* 0x0000400401007387 */ /* 0x000fe80000100a00 */
[----:B------:R0:W-:Y:S04]  /*149f0*/  STL.64 [R1+0x48], R6 ;  /* 0x0000480601007387 */ /* 0x0001e80000100a00 */
[----:B0-----:R-:W3:Y:S04]  /*14a00*/  LDL.LU.64 R6, [R1+0x1580] ;  /* 0x0015800001067983 */ /* 0x001ee80000300a00 */
[----:B------:R-:W4:Y:S01]  /*14a10*/  LDL.LU.64 R4, [R1+0x1578] ;  /* 0x0015780001047983 */ /* 0x000f220000300a00 */
[----:B--2---:R-:W-:-:S07]  /*14a20*/  IMAD.MOV.U32 R19, RZ, RZ, R0 ;  /* 0x000000ffff137224 */ /* 0x004fce00078e0000 */
[----:B----4-:R-:W-:-:S15]  /*14a30*/  HMMA.16816.F32 R16, R12, R4, R16 ;  /* 0x000000040c10723c */ /* 0x010fde0000001810 */
[----:B------:R-:W-:-:S04]  /*14a40*/  NOP ;  /* 0x0000000000007918 */ /* 0x000fc80000000000 */
[----:B------:R-:W-:Y:S04]  /*14a50*/  STL.64 [R1+0x30], R16 ;  /* 0x0000301001007387 */ /* 0x000fe80000100a00 */
[----:B------:R3:W-:Y:S02]  /*14a60*/  STL.64 [R1+0x38], R18 ;  /* 0x0000381201007387 */ /* 0x0007e40000100a00 */
[----:B---3--:R-:W-:-:S15]  /*14a70*/  HMMA.16816.F32 R16, R12, R6, R24 ;  /* 0x000000060c10723c */ /* 0x008fde0000001818 */
[----:B------:R-:W-:-:S04]  /*14a80*/  NOP ;  /* 0x0000000000007918 */ /* 0x000fc80000000000 */
[----:B------:R-:W-:Y:S04]  /*14a90*/  STL.64 [R1+0x20], R16 ;  /* 0x0000201001007387 */ /* 0x000fe80000100a00 */
[----:B------:R0:W-:Y:S04]  /*14aa0*/  STL [R1+0x28], R18 ;  /* 0x0000281201007387 */ /* 0x0001e80000100800 */
[----:B------:R-:W2:Y:S04]  /*14ab0*/  LDL.LU R29, [R1+0x44c] ;  /* 0x00044c00011d7983 */ /* 0x000ea80000300800 */
[----:B------:R-:W2:Y:S04]  /*14ac0*/  LDL.LU R2, [R1+0x448] ;  /* 0x0004480001027983 */ /* 0x000ea80000300800 */
[----:B------:R-:W3:Y:S04]  /*14ad0*/  LDL.LU R28, [R1+0x454] ;  /* 0x00045400011c7983 */ /* 0x000ee80000300800 */
[----:B------:R-:W3:Y:S04]  /*14ae0*/  LDL.LU R3, [R1+0x450] ;  /* 0x0004500001037983 */ /* 0x000ee80000300800 */
[----:B------:R-:W4:Y:S04]  /*14af0*/  LDL.LU R4, [R1+0x458] ;  /* 0x0004580001047983 */ /* 0x000f280000300800 */
[----:B------:R-:W2:Y:S04]  /*14b00*/  LDL.LU R5, [R1+0x460] ;  /* 0x0004600001057983 */ /* 0x000ea80000300800 */
[----:B------:R-:W2:Y:S04]  /*14b10*/  LDL.LU R24, [R1+0x170] ;  /* 0x0001700001187983 */ /* 0x000ea80000300800 */
[----:B------:R-:W2:Y:S04]  /*14b20*/  LDL.LU R25, [R1+0x174] ;  /* 0x0001740001197983 */ /* 0x000ea80000300800 */
[----:B------:R-:W2:Y:S04]  /*14b30*/  LDL.LU R26, [R1+0x178] ;  /* 0x00017800011a7983 */ /* 0x000ea80000300800 */
[----:B------:R-:W2:Y:S01]  /*14b40*/  LDL.LU R27, [R1+0x17c] ;  /* 0x00017c00011b7983 */ /* 0x000ea20000300800 */
[----:B------:R-:W-:-:S02]  /*14b50*/  IMAD.MOV.U32 R0, RZ, RZ, R19 ;  /* 0x000000ffff007224 */ /* 0x000fc400078e0013 */
[----:B0-----:R-:W-:Y:S01]  /*14b60*/  HMMA.16816.F32 R16, R12, R8, R20 ;  /* 0x000000080c10723c */ /* 0x001fe20000001814 */
[----:B--2---:R-:W-:Y:S04]  /*14b70*/  STL.64 [R1+0x1568], R26 ;  /* 0x0015681a01007387 */ /* 0x004fe80000100a00 */
[----:B------:R0:W-:Y:S04]  /*14b80*/  STL.64 [R1+0x1560], R24 ;  /* 0x0015601801007387 */ /* 0x0001e80000100a00 */
[----:B0-----:R-:W2:Y:S04]  /*14b90*/  LDL.LU R24, [R1+0x190] ;  /* 0x0001900001187983 */ /* 0x001ea80000300800 */
[----:B------:R-:W2:Y:S04]  /*14ba0*/  LDL.LU R25, [R1+0x194] ;  /* 0x0001940001197983 */ /* 0x000ea80000300800 */
[----:B------:R-:W2:Y:S04]  /*14bb0*/  LDL.LU R26, [R1+0x198] ;  /* 0x00019800011a7983 */ /* 0x000ea80000300800 */
[----:B------:R-:W2:Y:S01]  /*14bc0*/  LDL.LU R27, [R1+0x19c] ;  /* 0x00019c00011b7983 */ /* 0x000ea20000300800 */
[----:B------:R-:W-:-:S02]  /*14bd0*/  IMAD.MOV.U32 R22, RZ, RZ, R18 ;  /* 0x000000ffff167224 */ /* 0x000fc400078e0012 */
[----:B------:R-:W-:Y:S01]  /*14be0*/  IMAD.MOV.U32 R23, RZ, RZ, R19 ;  /* 0x000000ffff177224 */ /* 0x000fe200078e0013 */
[----:B------:R-:W-:Y:S04]  /*14bf0*/  STL [R1+0x13c8], R0 ;  /* 0x0013c80001007387 */ /* 0x000fe80000100800 */
[----:B------:R0:W-:Y:S04]  /*14c00*/  STL.64 [R1+0x10], R16 ;  /* 0x0000101001007387 */ /* 0x0001e80000100a00 */
[----:B0-----:R-:W3:Y:S04]  /*14c10*/  LDL.LU.64 R16, [R1+0x1570] ;  /* 0x0015700001107983 */ /* 0x001ee80000300a00 */
[----:B------:R-:W3:Y:S04]  /*14c20*/  LDL R19, [R1+0x2fc] ;  /* 0x0002fc0001137983 */ /* 0x000ee80000100800 */
[----:B------:R-:W3:Y:S04]  /*14c30*/  LDL R6, [R1+0x30c] ;  /* 0x00030c0001067983 */ /* 0x000ee80000100800 */
[----:B------:R-:W3:Y:S04]  /*14c40*/  LDL R7, [R1+0x318] ;  /* 0x0003180001077983 */ /* 0x000ee80000100800 */
[----:B------:R0:W-:Y:S04]  /*14c50*/  STL [R1+0x13f4], R22 ;  /* 0x0013f41601007387 */ /* 0x0001e80000100800 */
[----:B0-----:R-:W3:Y:S04]  /*14c60*/  LDL R22, [R1+0x308] ;  /* 0x0003080001167983 */ /* 0x001ee80000100800 */
[----:B------:R0:W-:Y:S04]  /*14c70*/  STL [R1+0x13f0], R23 ;  /* 0x0013f01701007387 */ /* 0x0001e80000100800 */
[----:B0-----:R-:W3:Y:S01]  /*14c80*/  LDL.LU R23, [R1+0x464] ;  /* 0x0004640001177983 */ /* 0x001ee20000300800 */
[----:B--2---:R-:W-:Y:S03]  /*14c90*/  HMMA.16816.F32 R8, R12, R10, R24 ;  /* 0x0000000a0c08723c */ /* 0x004fe60000001818 */
[----:B------:R-:W3:Y:S04]  /*14ca0*/  LDL.LU.64 R26, [R1+0x1568] ;  /* 0x00156800011a7983 */ /* 0x000ee80000300a00 */
[----:B------:R-:W3:-:S12]  /*14cb0*/  LDL.LU.64 R24, [R1+0x1560] ;  /* 0x0015600001187983 */ /* 0x000ed80000300a00 */
[----:B------:R0:W-:Y:S01]  /*14cc0*/  STL.64 [R1], R8 ;  /* 0x0000000801007387 */ /* 0x0001e20000100a00 */
[----:B------:R-:W-:-:S03]  /*14cd0*/  IMAD.MOV.U32 R0, RZ, RZ, R10 ;  /* 0x000000ffff007224 */ /* 0x000fc600078e000a */
[----:B------:R1:W-:Y:S04]  /*14ce0*/  STL [R1+0xc], R11 ;  /* 0x00000c0b01007387 */ /* 0x0003e80000100800 */
[----:B------:R-:W2:Y:S04]  /*14cf0*/  LDL R20, [R1+0x2e8] ;  /* 0x0002e80001147983 */ /* 0x000ea80000100800 */
[----:B------:R-:W2:Y:S04]  /*14d00*/  LDL R21, [R1+0x2ec] ;  /* 0x0002ec0001157983 */ /* 0x000ea80000100800 */
[----:B------:R-:W2:Y:S04]  /*14d10*/  LDL R18, [R1+0x2f8] ;  /* 0x0002f80001127983 */ /* 0x000ea80000100800 */
[----:B0-----:R-:W2:Y:S04]  /*14d20*/  LDL.LU R8, [R1+0x260] ;  /* 0x0002600001087983 */ /* 0x001ea80000300800 */
[----:B------:R-:W2:Y:S04]  /*14d30*/  LDL.LU R9, [R1+0x264] ;  /* 0x0002640001097983 */ /* 0x000ea80000300800 */
[----:B------:R-:W2:Y:S04]  /*14d40*/  LDL.LU R10, [R1+0x268] ;  /* 0x00026800010a7983 */ /* 0x000ea80000300800 */
[----:B-1----:R-:W2:Y:S04]  /*14d50*/  LDL.LU R11, [R1+0x26c] ;  /* 0x00026c00010b7983 */ /* 0x002ea80000300800 */
[----:B--2---:R-:W-:Y:S04]  /*14d60*/  STL.64 [R1+0x1550], R10 ;  /* 0x0015500a01007387 */ /* 0x004fe80000100a00 */
[----:B------:R0:W-:Y:S04]  /*14d70*/  STL.64 [R1+0x1548], R8 ;  /* 0x0015480801007387 */ /* 0x0001e80000100a00 */
[----:B0-----:R-:W2:Y:S04]  /*14d80*/  LDL.LU R8, [R1+0x230] ;  /* 0x0002300001087983 */ /* 0x001ea80000300800 */
[----:B------:R-:W2:Y:S04]  /*14d90*/  LDL.LU R9, [R1+0x234] ;  /* 0x0002340001097983 */ /* 0x000ea80000300800 */
[----:B------:R-:W2:Y:S04]  /*14da0*/  LDL.LU R10, [R1+0x238] ;  /* 0x00023800010a7983 */ /* 0x000ea80000300800 */
[----:B------:R-:W2:Y:S04]  /*14db0*/  LDL.LU R11, [R1+0x23c] ;  /* 0x00023c00010b7983 */ /* 0x000ea80000300800 */
[----:B------:R0:W-:Y:S04]  /*14dc0*/  STL [R1+0x1408], R0 ;  /* 0x0014080001007387 */ /* 0x0001e80000100800 */
[----:B0-----:R-:W4:Y:S01]  /*14dd0*/  LDL.LU R0, [R1+0x45c] ;  /* 0x00045c0001007983 */ /* 0x001f220000300800 */
[----:B---3--:R-:W-:Y:S01]  /*14de0*/  HMMA.16816.F32 R24, R12, R16, R24 ;  /* 0x000000100c18723c */ /* 0x008fe20000001818 */
[----:B------:R-:W-:-:S02]  /*14df0*/  IMAD R2, R2, 0x100, R29 ;  /* 0x0000010002027824 */ /* 0x000fc400078e021d */
[----:B------:R-:W-:Y:S01]  /*14e00*/  IMAD R3, R3, 0x100, R28 ;  /* 0x0000010003037824 */ /* 0x000fe200078e021c */
[----:B------:R-:W3:Y:S01]  /*14e10*/  LDL.LU R29, [R1+0x155c] ;  /* 0x00155c00011d7983 */ /* 0x000ee20000300800 */
[----:B------:R-:W-:Y:S01]  /*14e20*/  IMAD R5, R5, 0x100, R23 ;  /* 0x0000010005057824 */ /* 0x000fe200078e0217 */
[----:B------:R-:W-:Y:S02]  /*14e30*/  F2FP.F16.E5M2.UNPACK_B R12, R2 ;  /* 0x00000002ff0c723e */ /* 0x000fe400020004ff */
[----:B------:R-:W2:Y:S01]  /*14e40*/  LDL.LU R28, [R1+0x1558] ;  /* 0x00155800011c7983 */ /* 0x000ea20000300800 */
[----:B------:R-:W-:Y:S02]  /*14e50*/  F2FP.F16.E5M2.UNPACK_B R13, R3 ;  /* 0x00000003ff0d723e */ /* 0x000fe400020004ff */
[----:B------:R-:W-:Y:S02]  /*14e60*/  F2FP.F16.E5M2.UNPACK_B R15, R5 ;  /* 0x00000005ff0f723e */ /* 0x000fe400020004ff */
[----:B------:R-:W-:-:S02]  /*14e70*/  F2FP.F16.E5M2.UNPACK_B R20, R20 ;  /* 0x00000014ff14723e */ /* 0x000fc400020004ff */
[----:B------:R-:W-:-:S04]  /*14e80*/  F2FP.F16.E5M2.UNPACK_B R21, R21 ;  /* 0x00000015ff15723e */ /* 0x000fc800020004ff */
[----:B------:R0:W-:Y:S04]  /*14e90*/  STL [R1+0x1394], R24 ;  /* 0x0013941801007387 */ /* 0x0001e80000100800 */
[----:B------:R1:W-:Y:S04]  /*14ea0*/  STL [R1+0x1390], R25 ;  /* 0x0013901901007387 */ /* 0x0003e80000100800 */
[----:B------:R1:W-:Y:S04]  /*14eb0*/  STL [R1+0x138c], R26 ;  /* 0x00138c1a01007387 */ /* 0x0003e80000100800 */
[----:B------:R1:W-:Y:S04]  /*14ec0*/  STL [R1+0x1388], R27 ;  /* 0x0013881b01007387 */ /* 0x0003e80000100800 */
[----:B0-----:R-:W3:Y:S04]  /*14ed0*/  LDL.LU R24, [R1+0x250] ;  /* 0x0002500001187983 */ /* 0x001ee80000300800 */
[----:B-1----:R-:W3:Y:S04]  /*14ee0*/  LDL.LU R25, [R1+0x254] ;  /* 0x0002540001197983 */ /* 0x002ee80000300800 */
[----:B------:R-:W3:Y:S04]  /*14ef0*/  LDL.LU R26, [R1+0x258] ;  /* 0x00025800011a7983 */ /* 0x000ee80000300800 */
[----:B------:R-:W3:Y:S01]  /*14f00*/  LDL.LU R27, [R1+0x25c] ;  /* 0x00025c00011b7983 */ /* 0x000ee20000300800 */
[----:B----4-:R-:W-:-:S05]  /*14f10*/  IMAD R4, R4, 0x100, R0 ;  /* 0x0000010004047824 */ /* 0x010fca00078e0200 */
        /* <DEDUP_REMOVED lines=9> */
[----:B---3--:R-:W-:Y:S01]  /*14fb0*/  HMMA.16816.F32 R24, R12, R18, R24 ;  /* 0x000000120c18723c */ /* 0x008fe20000001818 */
[----:B------:R-:W-:Y:S02]  /*14fc0*/  F2FP.F16.E5M2.UNPACK_B R2, R22 ;  /* 0x00000016ff02723e */ /* 0x000fe400020004ff */
[----:B------:R-:W-:-:S15]  /*14fd0*/  F2FP.F16.E5M2.UNPACK_B R3, R6 ;  /* 0x00000006ff03723e */ /* 0x000fde00020004ff */
[----:B------:R-:W-:Y:S01]  /*14fe0*/  NOP ;  /* 0x0000000000007918 */ /* 0x000fe20000000000 */
[----:B------:R-:W-:Y:S04]  /*14ff0*/  STL.64 [R1+0x130], R24 ;  /* 0x0001301801007387 */ /* 0x000fe80000100a00 */
[----:B------:R2:W-:Y:S04]  /*15000*/  STL.64 [R1+0x138], R26 ;  /* 0x0001381a01007387 */ /* 0x0005e80000100a00 */
[----:B------:R-:W3:Y:S01]  /*15010*/  LDL R22, [R1+0x31c] ;  /* 0x00031c0001167983 */ /* 0x000ee20000100800 */
[----:B--2---:R-:W-:Y:S03]  /*15020*/  HMMA.16816.F32 R24, R12, R2, R8 ;  /* 0x000000020c18723c */ /* 0x004fe60000001808 */
[----:B------:R-:W2:-:S15]  /*15030*/  LDL R11, [R1+0x34c] ;  /* 0x00034c00010b7983 */ /* 0x000e9e0000100800 */
[----:B------:R-:W-:Y:S01]  /*15040*/  NOP ;  /* 0x0000000000007918 */ /* 0x000fe20000000000 */
[----:B------:R-:W-:Y:S04]  /*15050*/  STL.64 [R1+0x140], R24 ;  /* 0x0001401801007387 */ /* 0x000fe80000100a00 */
[----:B------:R-:W-:Y:S04]  /*15060*/  STL.64 [R1+0x148], R26 ;  /* 0x0001481a01007387 */ /* 0x000fe80000100a00 */
[----:B------:R-:W4:Y:S04]  /*15070*/  LDL R16, [R1+0x358] ;  /* 0x0003580001107983 */ /* 0x000f280000100800 */
[----:B------:R-:W4:Y:S04]  /*15080*/  LDL R17, [R1+0x35c] ;  /* 0x00035c0001117983 */ /* 0x000f280000100800 */
[----:B------:R-:W-:Y:S04]  /*15090*/  STL.64 [R1+0x1518], R18 ;  /* 0x0015181201007387 */ /* 0x000fe80000100a00 */
[----:B----4-:R0:W-:Y:S04]  /*150a0*/  STL.64 [R1+0x1510], R16 ;  /* 0x0015101001007387 */ /* 0x0101e80000100a00 */
[----:B0-----:R-:W4:Y:S04]  /*150b0*/  LDL.LU R16, [R1+0x2c0] ;  /* 0x0002c00001107983 */ /* 0x001f280000300800 */
[----:B------:R-:W4:Y:S01]  /*150c0*/  LDL.LU R17, [R1+0x2c4] ;  /* 0x0002c40001117983 */ /* 0x000f220000300800 */
[----:B------:R-:W-:-:S02]  /*150d0*/  IMAD.MOV.U32 R18, RZ, RZ, R28 ;  /* 0x000000ffff127224 */ /* 0x000fc400078e001c */
[----:B------:R-:W-:Y:S01]  /*150e0*/  IMAD.MOV.U32 R19, RZ, RZ, R29 ;  /* 0x000000ffff137224 */ /* 0x000fe200078e001d */
[----:B------:R-:W2:Y:S01]  /*150f0*/  LDL.LU R28, [R1+0x1544] ;  /* 0x00154400011c7983 */ /* 0x000ea20000300800 */
[----:B------:R-:W-:-:S03]  /*15100*/  F2FP.F16.E5M2.UNPACK_B R4, R7 ;  /* 0x00000007ff04723e */ /* 0x000fc600020004ff */
[----:B------:R-:W2:Y:S04]  /*15110*/  LDL.LU R29, [R1+0x1540] ;  /* 0x00154000011d7983 */ /* 0x000ea80000300800 */
[----:B------:R-:W2:Y:S04]  /*15120*/  LDL R6, [R1+0x328] ;  /* 0x0003280001067983 */ /* 0x000ea80000100800 */
[----:B------:R-:W2:Y:S04]  /*15130*/  LDL R7, [R1+0x32c] ;  /* 0x00032c0001077983 */ /* 0x000ea80000100800 */
[----:B------:R-:W2:Y:S04]  /*15140*/  LDL R8, [R1+0x338] ;  /* 0x0003380001087983 */ /* 0x000ea80000100800 */
[----:B------:R-:W-:Y:S04]  /*15150*/  STL.64 [R1+0x1528], R18 ;  /* 0x0015281201007387 */ /* 0x000fe80000100a00 */
[----:B----4-:R0:W-:Y:S04]  /*15160*/  STL.64 [R1+0x1520], R16 ;  /* 0x0015201001007387 */ /* 0x0101e80000100a00 */
[----:B0-----:R-:W4:Y:S04]  /*15170*/  LDL.LU R16, [R1+0x2a0] ;  /* 0x0002a00001107983 */ /* 0x001f280000300800 */
[----:B------:R-:W4:Y:S04]  /*15180*/  LDL.LU R17, [R1+0x2a4] ;  /* 0x0002a40001117983 */ /* 0x000f280000300800 */
[----:B------:R-:W2:Y:S04]  /*15190*/  LDL.LU R18, [R1+0x2a8] ;  /* 0x0002a80001127983 */ /* 0x000ea80000300800 */
[----:B------:R-:W2:Y:S01]  /*151a0*/  LDL.LU R19, [R1+0x2ac] ;  /* 0x0002ac0001137983 */ /* 0x000ea20000300800 */
[----:B---3--:R-:W-:-:S03]  /*151b0*/  F2FP.F16.E5M2.UNPACK_B R5, R22 ;  /* 0x00000016ff05723e */ /* 0x008fc600020004ff */
[----:B--2---:R0:W-:Y:S04]  /*151c0*/  STL.64 [R1+0x1538], R18 ;  /* 0x0015381201007387 */ /* 0x0041e80000100a00 */
[----:B----4-:R1:W-:Y:S01]  /*151d0*/  STL.64 [R1+0x1530], R16 ;  /* 0x0015301001007387 */ /* 0x0103e20000100a00 */
[----:B0-----:R-:W-:-:S03]  /*151e0*/  IMAD.MOV.U32 R19, RZ, RZ, R28 ;  /* 0x000000ffff137224 */ /* 0x001fc600078e001c */
[----:B-1----:R-:W2:Y:S04]  /*151f0*/  LDL.LU R16, [R1+0x280] ;  /* 0x0002800001107983 */ /* 0x002ea80000300800 */
[----:B------:R-:W2:Y:S01]  /*15200*/  LDL.LU R17, [R1+0x284] ;  /* 0x0002840001117983 */ /* 0x000ea20000300800 */
[----:B------:R-:W-:-:S03]  /*15210*/  IMAD.MOV.U32 R18, RZ, RZ, R29 ;  /* 0x000000ffff127224 */ /* 0x000fc600078e001d */
[----:B------:R-:W3:Y:S04]  /*15220*/  LDL R9, [R1+0x33c] ;  /* 0x00033c0001097983 */ /* 0x000ee80000100800 */
[----:B------:R-:W4:Y:S04]  /*15230*/  LDL R10, [R1+0x348] ;  /* 0x00034800010a7983 */ /* 0x000f280000100800 */
[----:B------:R-:W3:Y:S04]  /*15240*/  LDL.LU R28, [R1+0x468] ;  /* 0x00046800011c7983 */ /* 0x000ee80000300800 */
[----:B------:R-:W3:Y:S04]  /*15250*/  LDL.LU R27, [R1+0x474] ;  /* 0x00047400011b7983 */ /* 0x000ee80000300800 */
[----:B------:R-:W3:Y:S04]  /*15260*/  LDL.LU R29, [R1+0x470] ;  /* 0x00047000011d7983 */ /* 0x000ee80000300800 */
[----:B------:R-:W3:Y:S04]  /*15270*/  LDL.LU R26, [R1+0x47c] ;  /* 0x00047c00011a7983 */ /* 0x000ee80000300800 */
[----:B------:R-:W3:Y:S04]  /*15280*/  LDL.LU R0, [R1+0x478] ;  /* 0x0004780001007983 */ /* 0x000ee80000300800 */
[----:B------:R0:W-:Y:S04]  /*15290*/  STL [R1+0x14fc], R2 ;  /* 0x0014fc0201007387 */ /* 0x0001e80000100800 */
[----:B0-----:R-:W3:Y:S04]  /*152a0*/  LDL.LU R2, [R1+0x46c] ;  /* 0x00046c0001027983 */ /* 0x001ee80000300800 */
[----:B------:R-:W-:Y:S04]  /*152b0*/  STL [R1+0x14f8], R3 ;  /* 0x0014f80301007387 */ /* 0x000fe80000100800 */
[----:B------:R-:W3:Y:S04]  /*152c0*/  LDL.LU R23, [R1+0x484] ;  /* 0x0004840001177983 */ /* 0x000ee80000300800 */
[----:B------:R-:W3:Y:S01]  /*152d0*/  LDL.LU R22, [R1+0x480] ;  /* 0x0004800001167983 */ /* 0x000ee20000300800 */
[----:B--2---:R-:W-:-:S15]  /*152e0*/  HMMA.16816.F32 R16, R12, R4, R16 ;  /* 0x000000040c10723c */ /* 0x004fde0000001810 */
[----:B------:R-:W-:-:S04]  /*152f0*/  NOP ;  /* 0x0000000000007918 */ /* 0x000fc80000000000 */
[----:B------:R-:W-:Y:S02]  /*15300*/  IMAD.MOV.U32 R24, RZ, RZ, R18 ;  /* 0x000000ffff187224 */ /* 0x000fe400078e0012 */
[----:B------:R-:W-:Y:S01]  /*15310*/  IMAD.MOV.U32 R25, RZ, RZ, R19 ;  /* 0x000000ffff197224 */ /* 0x000fe200078e0013 */
[----:B---3--:R-:W-:Y:S04]  /*15320*/  STL.64 [R1+0x1508], R22 ;  /* 0x0015081601007387 */ /* 0x008fe80000100a00 */
[----:B------:R0:W-:Y:S04]  /*15330*/  STL.64 [R1+0x1500], R20 ;  /* 0x0015001401007387 */ /* 0x0001e80000100a00 */
[----:B0-----:R-:W2:Y:S04]  /*15340*/  LDL.LU R20, [R1+0x2d0] ;  /* 0x0002d00001147983 */ /* 0x001ea80000300800 */
[----:B------:R-:W2:Y:S04]  /*15350*/  LDL.LU R21, [R1+0x2d4] ;  /* 0x0002d40001157983 */ /* 0x000ea80000300800 */
[----:B------:R-:W2:Y:S04]  /*15360*/  LDL.LU R22, [R1+0x2d8] ;  /* 0x0002d80001167983 */ /* 0x000ea80000300800 */
[----:B------:R-:W2:Y:S04]  /*15370*/  LDL.LU R23, [R1+0x2dc] ;  /* 0x0002dc0001177983 */ /* 0x000ea80000300800 */
[----:B------:R0:W-:Y:S04]  /*15380*/  STL.64 [R1+0x160], R16 ;  /* 0x0001601001007387 */ /* 0x0001e80000100a00 */
[----:B------:R-:W3:Y:S04]  /*15390*/  LDL.LU.64 R18, [R1+0x1538] ;  /* 0x0015380001127983 */ /* 0x000ee80000300a00 */
[----:B0-----:R-:W3:Y:S01]  /*153a0*/  LDL.LU.64 R16, [R1+0x1530] ;  /* 0x0015300001107983 */ /* 0x001ee20000300a00 */
[----:B------:R-:W-:-:S02]  /*153b0*/  F2FP.F16.E5M2.UNPACK_B R6, R6 ;  /* 0x00000006ff06723e */ /* 0x000fc400020004ff */
[----:B------:R-:W-:Y:S01]  /*153c0*/  F2FP.F16.E5M2.UNPACK_B R7, R7 ;  /* 0x00000007ff07723e */ /* 0x000fe200020004ff */
[----:B------:R-:W-:Y:S06]  /*153d0*/  STL.64 [R1+0x13b0], R24 ;  /* 0x0013b01801007387 */ /* 0x000fec0000100a00 */
[----:B---3--:R-:W-:-:S15]  /*153e0*/  HMMA.16816.F32 R16, R12, R6, R16 ;  /* 0x000000060c10723c */ /* 0x008fde0000001810 */
[----:B------:R-:W-:-:S04]  /*153f0*/  NOP ;  /* 0x0000000000007918 */ /* 0x000fc80000000000 */
[----:B------:R-:W-:Y:S04]  /*15400*/  STL.64 [R1+0x180], R16 ;  /* 0x0001801001007387 */ /* 0x000fe80000100a00 */
[----:B------:R0:W-:Y:S04]  /*15410*/  STL.64 [R1+0x188], R18 ;  /* 0x0001881201007387 */ /* 0x0001e80000100a00 */
[----:B0-----:R-:W3:Y:S04]  /*15420*/  LDL.LU.64 R18, [R1+0x1528] ;  /* 0x0015280001127983 */ /* 0x001ee80000300a00 */
[----:B------:R-:W3:Y:S01]  /*15430*/  LDL.LU.64 R16, [R1+0x1520] ;  /* 0x0015200001107983 */ /* 0x000ee20000300a00 */
[----:B------:R-:W-:-:S02]  /*15440*/  F2FP.F16.E5M2.UNPACK_B R8, R8 ;  /* 0x00000008ff08723e */ /* 0x000fc400020004ff */
[----:B------:R-:W-:Y:S02]  /*15450*/  F2FP.F16.E5M2.UNPACK_B R9, R9 ;  /* 0x00000009ff09723e */ /* 0x000fe400020004ff */
[----:B----4-:R-:W-:Y:S02]  /*15460*/  F2FP.F16.E5M2.UNPACK_B R10, R10 ;  /* 0x0000000aff0a723e */ /* 0x010fe400020004ff */
[----:B------:R-:W-:Y:S01]  /*15470*/  F2FP.F16.E5M2.UNPACK_B R11, R11 ;  /* 0x0000000bff0b723e */ /* 0x000fe200020004ff */
[----:B------:R-:W-:Y:S04]  /*15480*/  STL.64 [R1+0x14d0], R6 ;  /* 0x0014d00601007387 */ /* 0x000fe80000100a00 */
[----:B------:R0:W-:Y:S02]  /*15490*/  STL.64 [R1+0x14c8], R4 ;  /* 0x0014c80401007387 */ /* 0x0001e40000100a00 */
[----:B--2---:R-:W-:Y:S02]  /*154a0*/  HMMA.16816.F32 R20, R12, R10, R20 ;  /* 0x0000000a0c14723c */ /* 0x004fe40000001814 */
[----:B0-----:R-:W2:Y:S04]  /*154b0*/  LDL.LU R4, [R1+0x290] ;  /* 0x0002900001047983 */ /* 0x001ea80000300800 */
[----:B------:R-:W2:Y:S04]  /*154c0*/  LDL.LU R5, [R1+0x294] ;  /* 0x0002940001057983 */ /* 0x000ea80000300800 */
[----:B------:R-:W2:Y:S04]  /*154d0*/  LDL.LU R6, [R1+0x298] ;  /* 0x0002980001067983 */ /* 0x000ea80000300800 */
[----:B------:R-:W2:Y:S01]  /*154e0*/  LDL.LU R7, [R1+0x29c] ;  /* 0x00029c0001077983 */ /* 0x000ea20000300800 */
[----:B------:R-:W-:-:S02]  /*154f0*/  IMAD R28, R28, 0x100, R2 ;  /* 0x000001001c1c7824 */ /* 0x000fc400078e0202 */
[----:B------:R-:W-:Y:S02]  /*15500*/  IMAD R2, R0, 0x100, R26 ;  /* 0x0000010000027824 */ /* 0x000fe400078e021a */
[----:B------:R-:W-:Y:S01]  /*15510*/  IMAD R29, R29, 0x100, R27 ;  /* 0x000001001d1d7824 */ /* 0x000fe200078e021b */
        /* <DEDUP_REMOVED lines=8> */
[----:B0-----:R-:W3:Y:S04]  /*155a0*/  LDL.LU.64 R22, [R1+0x1508] ;  /* 0x0015080001167983 */ /* 0x001ee80000300a00 */
[----:B------:R-:W3:Y:S04]  /*155b0*/  LDL.LU.64 R20, [R1+0x1500] ;  /* 0x0015000001147983 */ /* 0x000ee80000300a00 */
[----:B------:R-:W-:Y:S04]  /*155c0*/  STL.64 [R1+0x14b0], R10 ;  /* 0x0014b00a01007387 */ /* 0x000fe80000100a00 */
[----:B------:R-:W-:Y:S04]  /*155d0*/  STL.64 [R1+0x14a8], R8 ;  /* 0x0014a80801007387 */ /* 0x000fe80000100a00 */
[----:B------:R-:W3:Y:S04]  /*155e0*/  LDL.LU R24, [R1+0xc0] ;  /* 0x0000c00001187983 */ /* 0x000ee80000300800 */
[----:B------:R-:W3:Y:S04]  /*155f0*/  LDL.LU R25, [R1+0xc4] ;  /* 0x0000c40001197983 */ /* 0x000ee80000300800 */
[----:B------:R-:W3:Y:S04]  /*15600*/  LDL.LU R26, [R1+0xc8] ;  /* 0x0000c800011a7983 */ /* 0x000ee80000300800 */
[----:B------:R-:W3:Y:S01]  /*15610*/  LDL.LU R27, [R1+0xcc] ;  /* 0x0000cc00011b7983 */ /* 0x000ee20000300800 */
[----:B----4-:R-:W-:-:S02]  /*15620*/  F2FP.F16.E5M2.UNPACK_B R16, R16 ;  /* 0x00000010ff10723e */ /* 0x010fc400020004ff */
[----:B------:R-:W-:-:S07]  /*15630*/  F2FP.F16.E5M2.UNPACK_B R17, R17 ;  /* 0x00000011ff11723e */ /* 0x000fce00020004ff */
[----:B--2---:R-:W-:Y:S01]  /*15640*/  HMMA.16816.F32 R4, R12, R16, R4 ;  /* 0x000000100c04723c */ /* 0x004fe20000001804 */
[----:B---3--:R-:W-:Y:S04]  /*15650*/  STL.64 [R1+0x1450], R26 ;  /* 0x0014501a01007387 */ /* 0x008fe80000100a00 */
[----:B------:R0:W-:Y:S04]  /*15660*/  STL.64 [R1+0x1448], R24 ;  /* 0x0014481801007387 */ /* 0x0001e80000100a00 */
[----:B------:R-:W-:Y:S04]  /*15670*/  STL [R1+0x147c], R16 ;  /* 0x00147c1001007387 */ /* 0x000fe80000100800 */
[----:B------:R-:W-:Y:S06]  /*15680*/  STL [R1+0x1478], R17 ;  /* 0x0014781101007387 */ /* 0x000fec0000100800 */
[----:B------:R-:W-:Y:S04]  /*15690*/  STL.64 [R1+0x200], R4 ;  /* 0x0002000401007387 */ /* 0x000fe80000100a00 */
[----:B------:R-:W-:Y:S04]  /*156a0*/  STL.64 [R1+0x208], R6 ;  /* 0x0002080601007387 */ /* 0x000fe80000100a00 */
[----:B0-----:R-:W2:Y:S04]  /*156b0*/  LDL.LU R24, [R1+0xe0] ;  /* 0x0000e00001187983 */ /* 0x001ea80000300800 */
[----:B------:R-:W2:Y:S04]  /*156c0*/  LDL.LU R25, [R1+0xe4] ;  /* 0x0000e40001197983 */ /* 0x000ea80000300800 */
[----:B------:R-:W3:Y:S04]  /*156d0*/  LDL.LU R26, [R1+0xe8] ;  /* 0x0000e800011a7983 */ /* 0x000ee80000300800 */
[----:B------:R-:W3:Y:S04]  /*156e0*/  LDL.LU R27, [R1+0xec] ;  /* 0x0000ec00011b7983 */ /* 0x000ee80000300800 */
[----:B------:R-:W4:Y:S04]  /*156f0*/  LDL.LU R8, [R1+0x150] ;  /* 0x0001500001087983 */ /* 0x000f280000300800 */
[----:B------:R-:W4:Y:S04]  /*15700*/  LDL.LU R9, [R1+0x154] ;  /* 0x0001540001097983 */ /* 0x000f280000300800 */
[----:B------:R-:W2:Y:S04]  /*15710*/  LDL.LU R10, [R1+0x158] ;  /* 0x00015800010a7983 */ /* 0x000ea80000300800 */
[----:B------:R-:W2:Y:S04]  /*15720*/  LDL.LU R11, [R1+0x15c] ;  /* 0x00015c00010b7983 */ /* 0x000ea80000300800 */
[----:B--2---:R-:W-:Y:S04]  /*15730*/  STL.64 [R1+0x14c0], R10 ;  /* 0x0014c00a01007387 */ /* 0x004fe80000100a00 */
[----:B----4-:R0:W-:Y:S04]  /*15740*/  STL.64 [R1+0x14b8], R8 ;  /* 0x0014b80801007387 */ /* 0x0101e80000100a00 */
[----:B0-----:R-:W2:Y:S04]  /*15750*/  LDL.LU R8, [R1+0x220] ;  /* 0x0002200001087983 */ /* 0x001ea80000300800 */
[----:B------:R-:W2:Y:S04]  /*15760*/  LDL.LU R9, [R1+0x224] ;  /* 0x0002240001097983 */ /* 0x000ea80000300800 */
[----:B------:R-:W4:Y:S04]  /*15770*/  LDL.LU R10, [R1+0x228] ;  /* 0x00022800010a7983 */ /* 0x000f280000300800 */
[----:B------:R-:W4:Y:S04]  /*15780*/  LDL.LU R11, [R1+0x22c] ;  /* 0x00022c00010b7983 */ /* 0x000f280000300800 */
[----:B----4-:R-:W-:Y:S04]  /*15790*/  STL.64 [R1+0x14e0], R10 ;  /* 0x0014e00a01007387 */ /* 0x010fe80000100a00 */
[----:B--2---:R0:W-:Y:S04]  /*157a0*/  STL.64 [R1+0x14d8], R8 ;  /* 0x0014d80801007387 */ /* 0x0041e80000100a00 */
[----:B------:R-:W2:Y:S04]  /*157b0*/  LDL.LU R4, [R1+0x240] ;  /* 0x0002400001047983 */ /* 0x000ea80000300800 */
[----:B------:R-:W2:Y:S04]  /*157c0*/  LDL.LU R5, [R1+0x244] ;  /* 0x0002440001057983 */ /* 0x000ea80000300800 */
[----:B------:R-:W4:Y:S04]  /*157d0*/  LDL.LU R6, [R1+0x248] ;  /* 0x0002480001067983 */ /* 0x000f280000300800 */
[----:B------:R-:W4:Y:S04]  /*157e0*/  LDL.LU R7, [R1+0x24c] ;  /* 0x00024c0001077983 */ /* 0x000f280000300800 */
[----:B----4-:R-:W-:Y:S04]  /*157f0*/  STL.64 [R1+0x14f0], R6 ;  /* 0x0014f00601007387 */ /* 0x010fe80000100a00 */
[----:B--2---:R1:W-:Y:S04]  /*15800*/  STL.64 [R1+0x14e8], R4 ;  /* 0x0014e80401007387 */ /* 0x0043e80000100a00 */
[----:B0-----:R-:W2:Y:S04]  /*15810*/  LDL.LU R8, [R1+0x270] ;  /* 0x0002700001087983 */ /* 0x001ea80000300800 */
[----:B------:R-:W2:Y:S04]  /*15820*/  LDL.LU R9, [R1+0x274] ;  /* 0x0002740001097983 */ /* 0x000ea80000300800 */
[----:B------:R-:W2:Y:S04]  /*15830*/  LDL.LU R10, [R1+0x278] ;  /* 0x00027800010a7983 */ /* 0x000ea80000300800 */
[----:B------:R-:W2:Y:S04]  /*15840*/  LDL.LU R11, [R1+0x27c] ;  /* 0x00027c00010b7983 */ /* 0x000ea80000300800 */
[----:B-1----:R-:W4:Y:S04]  /*15850*/  LDL.LU R4, [R1+0x2b0] ;  /* 0x0002b00001047983 */ /* 0x002f280000300800 */
[----:B------:R-:W4:Y:S04]  /*15860*/  LDL.LU R5, [R1+0x2b4] ;  /* 0x0002b40001057983 */ /* 0x000f280000300800 */
[----:B------:R-:W4:Y:S04]  /*15870*/  LDL.LU R6, [R1+0x2b8] ;  /* 0x0002b80001067983 */ /* 0x000f280000300800 */
[----:B------:R-:W4:Y:S04]  /*15880*/  LDL.LU R7, [R1+0x2bc] ;  /* 0x0002bc0001077983 */ /* 0x000f280000300800 */
[----:B------:R-:W2:Y:S01]  /*15890*/  LDL.LU R16, [R1+0x494] ;  /* 0x0004940001107983 */ /* 0x000ea20000300800 */
[----:B------:R-:W-:-:S03]  /*158a0*/  IMAD R3, R22, 0x100, R23 ;  /* 0x0000010016037824 */ /* 0x000fc600078e0217 */
[----:B--2---:R0:W-:Y:S04]  /*158b0*/  STL [R1+0x1480], R16 ;  /* 0x0014801001007387 */ /* 0x0041e80000100800 */
[----:B0-----:R-:W2:Y:S04]  /*158c0*/  LDL.LU R16, [R1+0x48c] ;  /* 0x00048c0001107983 */ /* 0x001ea80000300800 */
[----:B------:R-:W2:Y:S04]  /*158d0*/  LDL.LU R17, [R1+0x49c] ;  /* 0x00049c0001117983 */ /* 0x000ea80000300800 */
[----:B------:R-:W2:Y:S04]  /*158e0*/  LDL.LU R22, [R1+0x498] ;  /* 0x0004980001167983 */ /* 0x000ea80000300800 */
[----:B------:R-:W2:Y:S04]  /*158f0*/  LDL.LU R0, [R1+0x4a4] ;  /* 0x0004a40001007983 */ /* 0x000ea80000300800 */
[----:B------:R-:W2:Y:S04]  /*15900*/  LDL.LU R23, [R1+0x4a0] ;  /* 0x0004a00001177983 */ /* 0x000ea80000300800 */
[----:B---3--:R-:W-:Y:S04]  /*15910*/  STL.64 [R1+0x1460], R26 ;  /* 0x0014601a01007387 */ /* 0x008fe80000100a00 */
[----:B------:R0:W-:Y:S04]  /*15920*/  STL.64 [R1+0x1458], R24 ;  /* 0x0014581801007387 */ /* 0x0001e80000100a00 */
[----:B0-----:R-:W3:Y:S04]  /*15930*/  LDL.LU R24, [R1+0xf0] ;  /* 0x0000f00001187983 */ /* 0x001ee80000300800 */
[----:B------:R-:W3:Y:S04]  /*15940*/  LDL.LU R25, [R1+0xf4] ;  /* 0x0000f40001197983 */ /* 0x000ee80000300800 */
[----:B------:R-:W2:Y:S04]  /*15950*/  LDL.LU R26, [R1+0xf8] ;  /* 0x0000f800011a7983 */ /* 0x000ea80000300800 */
[----:B------:R-:W2:Y:S04]  /*15960*/  LDL.LU R27, [R1+0xfc] ;  /* 0x0000fc00011b7983 */ /* 0x000ea80000300800 */
[----:B--2---:R-:W-:Y:S04]  /*15970*/  STL.64 [R1+0x1470], R26 ;  /* 0x0014701a01007387 */ /* 0x004fe80000100a00 */
[----:B---3--:R0:W-:Y:S04]  /*15980*/  STL.64 [R1+0x1468], R24 ;  /* 0x0014681801007387 */ /* 0x0081e80000100a00 */
[----:B0-----:R-:W2:Y:S04]  /*15990*/  LDL.LU R24, [R1+0x80] ;  /* 0x0000800001187983 */ /* 0x001ea80000300800 */
[----:B------:R-:W2:Y:S04]  /*159a0*/  LDL.LU R25, [R1+0x84] ;  /* 0x0000840001197983 */ /* 0x000ea80000300800 */
[----:B------:R-:W3:Y:S04]  /*159b0*/  LDL.LU R26, [R1+0x88] ;  /* 0x00008800011a7983 */ /* 0x000ee80000300800 */
[----:B------:R-:W3:Y:S01]  /*159c0*/  LDL.LU R27, [R1+0x8c] ;  /* 0x00008c00011b7983 */ /* 0x000ee20000300800 */
[----:B------:R-:W-:-:S02]  /*159d0*/  F2FP.F16.E5M2.UNPACK_B R12, R28 ;  /* 0x0000001cff0c723e */ /* 0x000fc400020004ff */
[----:B------:R-:W-:Y:S02]  /*159e0*/  F2FP.F16.E5M2.UNPACK_B R13, R29 ;  /* 0x0000001dff0d723e */ /* 0x000fe400020004ff */
[----:B------:R-:W-:Y:S02]  /*159f0*/  F2FP.F16.E5M2.UNPACK_B R14, R2 ;  /* 0x00000002ff0e723e */ /* 0x000fe400020004ff */
[----:B------:R-:W-:Y:S01]  /*15a00*/  F2FP.F16.E5M2.UNPACK_B R15, R3 ;  /* 0x00000003ff0f723e */ /* 0x000fe200020004ff */
[----:B---3--:R-:W-:Y:S04]  /*15a10*/  STL.64 [R1+0x1490], R26 ;  /* 0x0014901a01007387 */ /* 0x008fe80000100a00 */
[----:B--2---:R0:W-:Y:S04]  /*15a20*/  STL.64 [R1+0x1488], R24 ;  /* 0x0014881801007387 */ /* 0x0041e80000100a00 */
[----:B0-----:R-:W2:Y:S04]  /*15a30*/  LDL.LU R24, [R1+0x110] ;  /* 0x0001100001187983 */ /* 0x001ea80000300800 */
[----:B------:R-:W2:Y:S04]  /*15a40*/  LDL.LU R25, [R1+0x114] ;  /* 0x0001140001197983 */ /* 0x000ea80000300800 */
[----:B------:R-:W3:Y:S04]  /*15a50*/  LDL.LU R26, [R1+0x118] ;  /* 0x00011800011a7983 */ /* 0x000ee80000300800 */
[----:B------:R-:W3:Y:S01]  /*15a60*/  LDL.LU R27, [R1+0x11c] ;  /* 0x00011c00011b7983 */ /* 0x000ee20000300800 */
[C---:B----4-:R-:W-:Y:S03]  /*15a70*/  HMMA.16816.F32 R4, R12.reuse, R20, R4 ;  /* 0x000000140c04723c */ /* 0x050fe60000001804 */
[----:B---3--:R-:W-:Y:S04]  /*15a80*/  STL.64 [R1+0x14a0], R26 ;  /* 0x0014a01a01007387 */ /* 0x008fe80000100a00 */
[----:B--2---:R0:W-:Y:S04]  /*15a90*/  STL.64 [R1+0x1498], R24 ;  /* 0x0014981801007387 */ /* 0x0041e80000100a00 */
[----:B0-----:R-:W2:Y:S04]  /*15aa0*/  LDL.LU R24, [R1+0x120] ;  /* 0x0001200001187983 */ /* 0x001ea80000300800 */
[----:B------:R-:W2:Y:S04]  /*15ab0*/  LDL.LU R25, [R1+0x124] ;  /* 0x0001240001197983 */ /* 0x000ea80000300800 */
[----:B------:R-:W2:Y:S04]  /*15ac0*/  LDL.LU R26, [R1+0x128] ;  /* 0x00012800011a7983 */ /* 0x000ea80000300800 */
[----:B------:R-:W2:Y:S04]  /*15ad0*/  LDL.LU R27, [R1+0x12c] ;  /* 0x00012c00011b7983 */ /* 0x000ea80000300800 */
[----:B------:R-:W3:Y:S04]  /*15ae0*/  LDL.LU R28, [R1+0x488] ;  /* 0x00048800011c7983 */ /* 0x000ee80000300800 */
[----:B------:R-:W4:Y:S04]  /*15af0*/  LDL.LU R29, [R1+0x490] ;  /* 0x00049000011d7983 */ /* 0x000f280000300800 */
[----:B------:R-:W2:Y:S04]  /*15b00*/  LDL.LU R2, [R1+0x14fc] ;  /* 0x0014fc0001027983 */ /* 0x000ea80000300800 */
[----:B------:R-:W2:Y:S04]  /*15b10*/  LDL.LU R3, [R1+0x14f8] ;  /* 0x0014f80001037983 */ /* 0x000ea80000300800 */
[----:B------:R-:W-:Y:S04]  /*15b20*/  STL.64 [R1+0x230], R4 ;  /* 0x0002300401007387 */ /* 0x000fe80000100a00 */
[----:B------:R0:W-:Y:S04]  /*15b30*/  STL.64 [R1+0x238], R6 ;  /* 0x0002380601007387 */ /* 0x0001e80000100a00 */
[----:B0-----:R-:W2:Y:S04]  /*15b40*/  LDL.LU.64 R6, [R1+0x14f0] ;  /* 0x0014f00001067983 */ /* 0x001ea80000300a00 */
[----:B------:R-:W2:Y:S01]  /*15b50*/  LDL.LU.64 R4, [R1+0x14e8] ;  /* 0x0014e80001047983 */ /* 0x000ea20000300a00 */
[----:B------:R-:W-:-:S15]  /*15b60*/  HMMA.16816.F32 R8, R12, R18, R8 ;  /* 0x000000120c08723c */ /* 0x000fde0000001808 */
[----:B------:R-:W-:-:S04]  /*15b70*/  NOP ;  /* 0x0000000000007918 */ /* 0x000fc80000000000 */
[----:B------:R-:W-:Y:S04]  /*15b80*/  STL.64 [R1+0x210], R8 ;  /* 0x0002100801007387 */ /* 0x000fe80000100a00 */
[----:B------:R0:W-:Y:S04]  /*15b90*/  STL.64 [R1+0x218], R10 ;  /* 0x0002180a01007387 */ /* 0x0001e80000100a00 */
[----:B0-----:R-:W3:Y:S04]  /*15ba0*/  LDL.LU.64 R10, [R1+0x14e0] ;  /* 0x0014e000010a7983 */ /* 0x001ee80000300a00 */
[----:B------:R-:W3:Y:S01]  /*15bb0*/  LDL.LU.64 R8, [R1+0x14d8] ;  /* 0x0014d80001087983 */ /* 0x000ee20000300a00 */
[----:B--2---:R-:W-:-:S15]  /*15bc0*/  HMMA.16816.F32 R4, R12, R2, R4 ;  /* 0x000000020c04723c */ /* 0x004fde0000001804 */
[----:B------:R-:W-:-:S04]  /*15bd0*/  NOP ;  /* 0x0000000000007918 */ /* 0x000fc80000000000 */
[----:B------:R-:W-:Y:S04]  /*15be0*/  STL.64 [R1+0x1f0], R4 ;  /* 0x0001f00401007387 */ /* 0x000fe80000100a00 */
[----:B------:R0:W-:Y:S04]  /*15bf0*/  STL.64 [R1+0x1f8], R6 ;  /* 0x0001f80601007387 */ /* 0x0001e80000100a00 */
[----:B0-----:R-:W2:Y:S04]  /*15c00*/  LDL.LU.64 R6, [R1+0x14d0] ;  /* 0x0014d00001067983 */ /* 0x001ea80000300a00 */
[----:B------:R-:W3:Y:S02]  /*15c10*/  LDL.LU.64 R4, [R1+0x14c8] ;  /* 0x0014c80001047983 */ /* 0x000ee40000300a00 */
[----:B---3--:R-:W-:-:S15]  /*15c20*/  HMMA.16816.F32 R8, R12, R4, R8 ;  /* 0x000000040c08723c */ /* 0x008fde0000001808 */
        /* <DEDUP_REMOVED lines=16> */
[----:B------:R-:W2:Y:S01]  /*15d30*/  LDL.LU.64 R24, [R1+0x1498] ;  /* 0x0014980001187983 */ /* 0x000ea20000300a00 */
[----:B------:R-:W-:Y:S01]  /*15d40*/  IMAD R28, R28, 0x100, R16 ;  /* 0x000001001c1c7824 */ /* 0x000fe200078e0210 */
        /* <DEDUP_REMOVED lines=8> */
[----:B0-----:R-:W3:Y:S04]  /*15dd0*/  LDL.LU R8, [R1+0xd0] ;  /* 0x0000d00001087983 */ /* 0x001ee80000300800 */
[----:B------:R-:W3:Y:S04]  /*15de0*/  LDL.LU R9, [R1+0xd4] ;  /* 0x0000d40001097983 */ /* 0x000ee80000300800 */
[----:B------:R-:W3:Y:S04]  /*15df0*/  LDL.LU R10, [R1+0xd8] ;  /* 0x0000d800010a7983 */ /* 0x000ee80000300800 */
[----:B------:R-:W3:Y:S04]  /*15e00*/  LDL.LU R11, [R1+0xdc] ;  /* 0x0000dc00010b7983 */ /* 0x000ee80000300800 */
[----:B------:R-:W4:Y:S01]  /*15e10*/  LDL.LU R16, [R1+0x1480] ;  /* 0x0014800001107983 */ /* 0x000f220000300800 */
[----:B------:R-:W-:-:S02]  /*15e20*/  IMAD R22, R22, 0x100, R17 ;  /* 0x0000010016167824 */ /* 0x000fc400078e0211 */
[----:B----4-:R-:W-:Y:S02]  /*15e30*/  IMAD R29, R29, 0x100, R16 ;  /* 0x000001001d1d7824 */ /* 0x010fe400078e0210 */
[----:B------:R-:W2:Y:S04]  /*15e40*/  LDL.LU R16, [R1+0x147c] ;  /* 0x00147c0001107983 */ /* 0x000ea80000300800 */
[----:B------:R-:W2:Y:S01]  /*15e50*/  LDL.LU R17, [R1+0x1478] ;  /* 0x0014780001117983 */ /* 0x000ea20000300800 */
[----:B------:R-:W-:Y:S01]  /*15e60*/  IMAD R0, R23, 0x100, R0 ;  /* 0x0000010017007824 */ /* 0x000fe200078e0200 */
[----:B--2---:R-:W-:Y:S02]  /*15e70*/  HMMA.16816.F32 R12, R12, R16, R24 ;  /* 0x000000100c0c723c */ /* 0x004fe40000001818 */
[----:B------:R-:W2:Y:S04]  /*15e80*/  LDL.LU.64 R26, [R1+0x1470] ;  /* 0x00147000011a7983 */ /* 0x000ea80000300a00 */
[----:B------:R-:W2:Y:S04]  /*15e90*/  LDL.LU.64 R24, [R1+0x1468] ;  /* 0x0014680001187983 */ /* 0x000ea80000300a00 */
[----:B------:R-:W-:Y:S04]  /*15ea0*/  STL [R1+0x1410], R16 ;  /* 0x0014101001007387 */ /* 0x000fe80000100800 */
[----:B------:R-:W-:Y:S05]  /*15eb0*/  STL [R1+0x140c], R17 ;  /* 0x00140c1101007387 */ /* 0x000fea0000100800 */
[----:B------:R0:W-:Y:S04]  /*15ec0*/  STL.64 [R1+0x170], R12 ;  /* 0x0001700c01007387 */ /* 0x0001e80000100a00 */
[----:B------:R1:W-:Y:S01]  /*15ed0*/  STL.64 [R1+0x178], R14 ;  /* 0x0001780e01007387 */ /* 0x0003e20000100a00 */
[----:B0-----:R-:W-:-:S02]  /*15ee0*/  F2FP.F16.E5M2.UNPACK_B R12, R28 ;  /* 0x0000001cff0c723e */ /* 0x001fc400020004ff */
[----:B------:R-:W-:Y:S02]  /*15ef0*/  F2FP.F16.E5M2.UNPACK_B R13, R29 ;  /* 0x0000001dff0d723e */ /* 0x000fe400020004ff */
[----:B-1----:R-:W-:Y:S02]  /*15f00*/  F2FP.F16.E5M2.UNPACK_B R14, R22 ;  /* 0x00000016ff0e723e */ /* 0x002fe400020004ff */
[----:B------:R-:W-:-:S07]  /*15f10*/  F2FP.F16.E5M2.UNPACK_B R15, R0 ;  /* 0x00000000ff0f723e */ /* 0x000fce00020004ff */
[----:B--2---:R-:W-:-:S15]  /*15f20*/  HMMA.16816.F32 R24, R12, R20, R24 ;  /* 0x000000140c18723c */ /* 0x004fde0000001818 */
[----:B------:R-:W-:-:S04]  /*15f30*/  NOP ;  /* 0x0000000000007918 */ /* 0x000fc80000000000 */
[----:B------:R-:W-:Y:S04]  /*15f40*/  STL.64 [R1+0x190], R24 ;  /* 0x0001901801007387 */ /* 0x000fe80000100a00 */
[----:B------:R0:W-:Y:S04]  /*15f50*/  STL.64 [R1+0x198], R26 ;  /* 0x0001981a01007387 */ /* 0x0001e80000100a00 */
[----:B0-----:R-:W2:Y:S04]  /*15f60*/  LDL.LU.64 R26, [R1+0x1460] ;  /* 0x00146000011a7983 */ /* 0x001ea80000300a00 */
[----:B------:R-:W2:Y:S04]  /*15f70*/  LDL.LU.64 R24, [R1+0x1458] ;  /* 0x0014580001187983 */ /* 0x000ea80000300a00 */
[----:B------:R-:W-:Y:S01]  /*15f80*/  STL [R1+0x1414], R21 ;  /* 0x0014141501007387 */ /* 0x000fe20000100800 */
[----:B--2---:R-:W-:-:S15]  /*15f90*/  HMMA.16816.F32 R24, R12, R18, R24 ;  /* 0x000000120c18723c */ /* 0x004fde0000001818 */
[----:B------:R-:W-:-:S04]  /*15fa0*/  NOP ;  /* 0x0000000000007918 */ /* 0x000fc80000000000 */
[----:B------:R-:W-:Y:S04]  /*15fb0*/  STL.64 [R1+0x150], R24 ;  /* 0x0001501801007387 */ /* 0x000fe80000100a00 */
[----:B------:R0:W-:Y:S04]  /*15fc0*/  STL.64 [R1+0x158], R26 ;  /* 0x0001581a01007387 */ /* 0x0001e80000100a00 */
[----:B0-----:R-:W2:Y:S04]  /*15fd0*/  LDL.LU.64 R26, [R1+0x1450] ;  /* 0x00145000011a7983 */ /* 0x001ea80000300a00 */
[----:B------:R-:W2:Y:S01]  /*15fe0*/  LDL.LU.64 R24, [R1+0x1448] ;  /* 0x0014480001187983 */ /* 0x000ea20000300a00 */
[----:B---3--:R-:W-:-:S15]  /*15ff0*/  HMMA.16816.F32 R8, R12, R2, R8 ;  /* 0x000000020c08723c */ /* 0x008fde0000001808 */
[----:B------:R-:W-:-:S04]  /*16000*/  NOP ;  /* 0x0000000000007918 */ /* 0x000fc80000000000 */
[----:B------:R-:W-:Y:S04]  /*16010*/  STL.64 [R1+0x120], R8 ;  /* 0x0001200801007387 */ /* 0x000fe80000100a00 */
[----:B------:R2:W-:Y:S02]  /*16020*/  STL.64 [R1+0x128], R10 ;  /* 0x0001280a01007387 */ /* 0x0005e40000100a00 */
[----:B--2---:R-:W-:Y:S02]  /*16030*/  HMMA.16816.F32 R8, R12, R4, R24 ;  /* 0x000000040c08723c */ /* 0x004fe40000001818 */
[----:B------:R-:W2:-:S15]  /*16040*/  LDL.LU R24, [R1+0x30] ;  /* 0x0000300001187983 */ /* 0x000e9e0000300800 */
[----:B------:R-:W-:Y:S02]  /*16050*/  NOP ;  /* 0x0000000000007918 */ /* 0x000fe40000000000 */
[----:B------:R-:W-:Y:S04]  /*16060*/  STL.64 [R1+0x110], R8 ;  /* 0x0001100801007387 */ /* 0x000fe80000100a00 */
[----:B------:R-:W-:Y:S04]  /*16070*/  STL.64 [R1+0x118], R10 ;  /* 0x0001180a01007387 */ /* 0x000fe80000100a00 */
[----:B------:R-:W2:Y:S04]  /*16080*/  LDL.LU R25, [R1+0x34] ;  /* 0x0000340001197983 */ /* 0x000ea80000300800 */
[----:B------:R-:W3:Y:S04]  /*16090*/  LDL.LU R26, [R1+0x38] ;  /* 0x00003800011a7983 */ /* 0x000ee80000300800 */
[----:B------:R-:W3:Y:S04]  /*160a0*/  LDL.LU R27, [R1+0x3c] ;  /* 0x00003c00011b7983 */ /* 0x000ee80000300800 */
[----:B------:R-:W4:Y:S04]  /*160b0*/  LDL.LU R21, [R1+0x4ac] ;  /* 0x0004ac0001157983 */ /* 0x000f280000300800 */
[----:B------:R-:W4:Y:S04]  /*160c0*/  LDL.LU R28, [R1+0x4a8] ;  /* 0x0004a800011c7983 */ /* 0x000f280000300800 */
[----:B------:R-:W2:Y:S04]  /*160d0*/  LDL.LU R16, [R1+0x4b4] ;  /* 0x0004b40001107983 */ /* 0x000ea80000300800 */
[----:B------:R-:W2:Y:S04]  /*160e0*/  LDL.LU R29, [R1+0x4b0] ;  /* 0x0004b000011d7983 */ /* 0x000ea80000300800 */
[----:B------:R-:W2:Y:S04]  /*160f0*/  LDL.LU R17, [R1+0x4bc] ;  /* 0x0004bc0001117983 */ /* 0x000ea80000300800 */
[----:B------:R-:W-:Y:S04]  /*16100*/  STL.64 [R1+0x1420], R18 ;  /* 0x0014201201007387 */ /* 0x000fe80000100a00 */
[----:B--2---:R0:W-:Y:S04]  /*16110*/  STL.64 [R1+0x1418], R16 ;  /* 0x0014181001007387 */ /* 0x0041e80000100a00 */
[----:B0-----:R-:W2:Y:S04]  /*16120*/  LDL.LU R16, [R1+0x90] ;  /* 0x0000900001107983 */ /* 0x001ea80000300800 */
[----:B------:R-:W2:Y:S04]  /*16130*/  LDL.LU R17, [R1+0x94] ;  /* 0x0000940001117983 */ /* 0x000ea80000300800 */
[----:B------:R-:W2:Y:S04]  /*16140*/  LDL.LU R18, [R1+0x98] ;  /* 0x0000980001127983 */ /* 0x000ea80000300800 */
[----:B------:R-:W2:Y:S04]  /*16150*/  LDL.LU R19, [R1+0x9c] ;  /* 0x00009c0001137983 */ /* 0x000ea80000300800 */
[----:B------:R-:W3:Y:S04]  /*16160*/  LDL.LU R8, [R1+0xb0] ;  /* 0x0000b00001087983 */ /* 0x000ee80000300800 */
[----:B------:R-:W3:Y:S04]  /*16170*/  LDL.LU R9, [R1+0xb4] ;  /* 0x0000b40001097983 */ /* 0x000ee80000300800 */
[----:B------:R-:W3:Y:S04]  /*16180*/  LDL.LU R10, [R1+0xb8] ;  /* 0x0000b800010a7983 */ /* 0x000ee80000300800 */
[----:B------:R-:W3:Y:S04]  /*16190*/  LDL.LU R11, [R1+0xbc] ;  /* 0x0000bc00010b7983 */ /* 0x000ee80000300800 */
[----:B--2---:R-:W-:Y:S04]  /*161a0*/  STL.64 [R1+0x1430], R18 ;  /* 0x0014301201007387 */ /* 0x004fe80000100a00 */
        /* <DEDUP_REMOVED lines=20> */
[C---:B------:R-:W-:Y:S03]  /*162f0*/  HMMA.16816.F32 R8, R12.reuse, R6, R8 ;  /* 0x000000060c08723c */ /* 0x040fe60000001808 */
[----:B---3--:R-:W-:Y:S04]  /*16300*/  STL.64 [R1+0x13e8], R26 ;  /* 0x0013e81a01007387 */ /* 0x008fe80000100a00 */
[----:B--2---:R0:W-:Y:S04]  /*16310*/  STL.64 [R1+0x13e0], R24 ;  /* 0x0013e01801007387 */ /* 0x0041e80000100a00 */
[----:B0-----:R-:W2:Y:S04]  /*16320*/  LDL.LU R24, [R1+0x60] ;  /* 0x0000600001187983 */ /* 0x001ea80000300800 */
[----:B------:R-:W2:Y:S04]  /*16330*/  LDL.LU R25, [R1+0x64] ;  /* 0x0000640001197983 */ /* 0x000ea80000300800 */
[----:B------:R-:W3:Y:S04]  /*16340*/  LDL.LU R26, [R1+0x68] ;  /* 0x00006800011a7983 */ /* 0x000ee80000300800 */
[----:B------:R-:W3:Y:S04]  /*16350*/  LDL.LU R27, [R1+0x6c] ;  /* 0x00006c00011b7983 */ /* 0x000ee80000300800 */
[----:B---3--:R-:W-:Y:S04]  /*16360*/  STL.64 [R1+0x1400], R26 ;  /* 0x0014001a01007387 */ /* 0x008fe80000100a00 */
[----:B--2---:R0:W-:Y:S04]  /*16370*/  STL.64 [R1+0x13f8], R24 ;  /* 0x0013f81801007387 */ /* 0x0041e80000100a00 */
[----:B0-----:R-:W2:Y:S04]  /*16380*/  LDL.LU R24, [R1+0x70] ;  /* 0x0000700001187983 */ /* 0x001ea80000300800 */
[----:B------:R-:W2:Y:S04]  /*16390*/  LDL.LU R25, [R1+0x74] ;  /* 0x0000740001197983 */ /* 0x000ea80000300800 */
[----:B------:R-:W2:Y:S04]  /*163a0*/  LDL.LU R26, [R1+0x78] ;  /* 0x00007800011a7983 */ /* 0x000ea80000300800 */
[----:B------:R-:W2:Y:S04]  /*163b0*/  LDL.LU R27, [R1+0x7c] ;  /* 0x00007c00011b7983 */ /* 0x000ea80000300800 */
[----:B------:R-:W-:Y:S04]  /*163c0*/  STL.64 [R1+0xf0], R8 ;  /* 0x0000f00801007387 */ /* 0x000fe80000100a00 */
[----:B------:R0:W-:Y:S04]  /*163d0*/  STL.64 [R1+0xf8], R10 ;  /* 0x0000f80a01007387 */ /* 0x0001e80000100a00 */
[----:B0-----:R-:W3:Y:S04]  /*163e0*/  LDL.LU.64 R10, [R1+0x1440] ;  /* 0x00144000010a7983 */ /* 0x001ee80000300a00 */
[----:B------:R-:W2:Y:S02]  /*163f0*/  LDL.LU.64 R8, [R1+0x1438] ;  /* 0x0014380001087983 */ /* 0x000ea40000300a00 */
        /* <DEDUP_REMOVED lines=11> */
[----:B------:R-:W3:Y:S01]  /*164b0*/  LDL.LU.64 R16, [R1+0x1418] ;  /* 0x0014180001107983 */ /* 0x000ee20000300a00 */
[----:B----4-:R-:W-:-:S03]  /*164c0*/  IMAD R28, R28, 0x100, R21 ;  /* 0x000001001c1c7824 */ /* 0x010fc600078e0215 */
[----:B------:R-:W4:Y:S01]  /*164d0*/  LDL.LU R21, [R1+0x1414] ;  /* 0x0014140001157983 */ /* 0x000f220000300800 */
[----:B---3--:R-:W-:-:S03]  /*164e0*/  IMAD R29, R29, 0x100, R16 ;  /* 0x000001001d1d7824 */ /* 0x008fc600078e0210 */
[----:B------:R-:W3:Y:S01]  /*164f0*/  LDL.LU R16, [R1+0x1410] ;  /* 0x0014100001107983 */ /* 0x000ee20000300800 */
[----:B------:R-:W-:-:S03]  /*16500*/  IMAD R22, R22, 0x100, R17 ;  /* 0x0000010016167824 */ /* 0x000fc600078e0211 */
[----:B------:R-:W3:Y:S01]  /*16510*/  LDL.LU R17, [R1+0x140c] ;  /* 0x00140c0001117983 */ /* 0x000ee20000300800 */
[----:B------:R-:W-:-:S03]  /*16520*/  IMAD R23, R23, 0x100, R0 ;  /* 0x0000010017177824 */ /* 0x000fc600078e0200 */
[----:B------:R-:W2:Y:S01]  /*16530*/  LDL.LU R0, [R1+0x1408] ;  /* 0x0014080001007983 */ /* 0x000ea20000300800 */
[----:B---3--:R-:W-:Y:S03]  /*16540*/  HMMA.16816.F32 R12, R12, R16, R24 ;  /* 0x000000100c0c723c */ /* 0x008fe60000001818 */
[----:B------:R-:W4:Y:S04]  /*16550*/  LDL.LU.64 R26, [R1+0x1400] ;  /* 0x00140000011a7983 */ /* 0x000f280000300a00 */
[----:B------:R-:W4:-:S12]  /*16560*/  LDL.LU.64 R24, [R1+0x13f8] ;  /* 0x0013f80001187983 */ /* 0x000f180000300a00 */
[----:B------:R0:W-:Y:S04]  /*16570*/  STL.64 [R1+0xb0], R12 ;  /* 0x0000b00c01007387 */ /* 0x0001e80000100a00 */
[----:B------:R1:W-:Y:S01]  /*16580*/  STL.64 [R1+0xb8], R14 ;  /* 0x0000b80e01007387 */ /* 0x0003e20000100a00 */
[----:B0-----:R-:W-:Y:S02]  /*16590*/  F2FP.F16.E5M2.UNPACK_B R12, R28 ;  /* 0x0000001cff0c723e */ /* 0x001fe400020004ff */
[----:B------:R-:W-:Y:S02]  /*165a0*/  F2FP.F16.E5M2.UNPACK_B R13, R29 ;  /* 0x0000001dff0d723e */ /* 0x000fe400020004ff */
[----:B-1----:R-:W-:Y:S02]  /*165b0*/  F2FP.F16.E5M2.UNPACK_B R14, R22 ;  /* 0x00000016ff0e723e */ /* 0x002fe400020004ff */
[----:B------:R-:W-:Y:S01]  /*165c0*/  F2FP.F16.E5M2.UNPACK_B R15, R23 ;  /* 0x00000017ff0f723e */ /* 0x000fe200020004ff */
[----:B------:R-:W3:Y:S04]  /*165d0*/  LDL.LU R22, [R1+0x13f4] ;  /* 0x0013f40001167983 */ /* 0x000ee80000300800 */
[----:B------:R-:W3:Y:S02]  /*165e0*/  LDL.LU R23, [R1+0x13f0] ;  /* 0x0013f00001177983 */ /* 0x000ee40000300800 */
[----:B----4-:R-:W-:-:S15]  /*165f0*/  HMMA.16816.F32 R24, R12, R20, R24 ;  /* 0x000000140c18723c */ /* 0x010fde0000001818 */
[----:B------:R-:W-:-:S04]  /*16600*/  NOP ;  /* 0x0000000000007918 */ /* 0x000fc80000000000 */
[----:B------:R-:W-:Y:S04]  /*16610*/  STL.64 [R1+0x90], R24 ;  /* 0x0000901801007387 */ /* 0x000fe80000100a00 */
[----:B------:R0:W-:Y:S04]  /*16620*/  STL.64 [R1+0x98], R26 ;  /* 0x0000981a01007387 */ /* 0x0001e80000100a00 */
[----:B0-----:R-:W2:Y:S04]  /*16630*/  LDL.LU.64 R26, [R1+0x13e8] ;  /* 0x0013e800011a7983 */ /* 0x001ea80000300a00 */
[----:B------:R-:W2:Y:S04]  /*16640*/  LDL.LU.64 R24, [R1+0x13e0] ;  /* 0x0013e00001187983 */ /* 0x000ea80000300a00 */
[----:B------:R-:W3:Y:S04]  /*16650*/  LDL.LU R20, [R1+0x10] ;  /* 0x0000100001147983 */ /* 0x000ee80000300800 */
[----:B------:R-:W3:Y:S01]  /*16660*/  LDL.LU R21, [R1+0x14] ;  /* 0x0000140001157983 */ /* 0x000ee20000300800 */
[----:B--2---:R-:W-:Y:S01]  /*16670*/  HMMA.16816.F32 R24, R12, R18, R24 ;  /* 0x000000120c18723c */ /* 0x004fe20000001818 */
[----:B------:R-:W-:-:S15]  /*16680*/  IMAD.MOV.U32 R18, RZ, RZ, R0 ;  /* 0x000000ffff127224 */ /* 0x000fde00078e0000 */
[----:B------:R-:W-:-:S03]  /*16690*/  NOP ;  /* 0x0000000000007918 */ /* 0x000fc60000000000 */
[----:B------:R-:W-:Y:S04]  /*166a0*/  STL.64 [R1+0x70], R24 ;  /* 0x0000701801007387 */ /* 0x000fe80000100a00 */
[----:B------:R0:W-:Y:S04]  /*166b0*/  STL.64 [R1+0x78], R26 ;  /* 0x0000781a01007387 */ /* 0x0001e80000100a00 */
[----:B0-----:R-:W2:Y:S04]  /*166c0*/  LDL.LU.64 R26, [R1+0x13d8] ;  /* 0x0013d800011a7983 */ /* 0x001ea80000300a00 */
[----:B------:R-:W2:Y:S04]  /*166d0*/  LDL.LU.64 R24, [R1+0x13d0] ;  /* 0x0013d00001187983 */ /* 0x000ea80000300a00 */
[----:B------:R0:W-:Y:S04]  /*166e0*/  STL.64 [R1+0x1398], R16 ;  /* 0x0013981001007387 */ /* 0x0001e80000100a00 */
[----:B0-----:R-:W4:Y:S04]  /*166f0*/  LDL.LU R16, [R1] ;  /* 0x0000000001107983 */ /* 0x001f280000300800 */
[----:B------:R-:W4:Y:S04]  /*16700*/  LDL.LU R17, [R1+0x4] ;  /* 0x0000040001117983 */ /* 0x000f280000300800 */
[----:B------:R-:W3:Y:S04]  /*16710*/  LDL.LU R0, [R1+0x13c8] ;  /* 0x0013c80001007983 */ /* 0x000ee80000300800 */
[----:B------:R-:W3:Y:S01]  /*16720*/  LDL.LU R19, [R1+0xc] ;  /* 0x00000c0001137983 */ /* 0x000ee20000300800 */
[C---:B--2---:R-:W-:Y:S03]  /*16730*/  HMMA.16816.F32 R24, R12.reuse, R2, R24 ;  /* 0x000000020c18723c */ /* 0x044fe60000001818 */
[----:B---3--:R-:W-:Y:S04]  /*16740*/  STL.64 [R1+0x13a8], R18 ;  /* 0x0013a81201007387 */ /* 0x008fe80000100a00 */
[----:B----4-:R0:W-:Y:S04]  /*16750*/  STL.64 [R1+0x13a0], R16 ;  /* 0x0013a01001007387 */ /* 0x0101e80000100a00 */
[----:B0-----:R-:W2:Y:S04]  /*16760*/  LDL.LU R16, [R1+0x20] ;  /* 0x0000200001107983 */ /* 0x001ea80000300800 */
[----:B------:R-:W2:Y:S04]  /*16770*/  LDL.LU R17, [R1+0x24] ;  /* 0x0000240001117983 */ /* 0x000ea80000300800 */
[----:B------:R-:W2:Y:S04]  /*16780*/  LDL.LU R18, [R1+0x28] ;  /* 0x0000280001127983 */ /* 0x000ea80000300800 */
[----:B------:R-:W-:Y:S04]  /*16790*/  STL.64 [R1+0x60], R24 ;  /* 0x0000601801007387 */ /* 0x000fe80000100a00 */
[----:B------:R0:W-:Y:S04]  /*167a0*/  STL.64 [R1+0x68], R26 ;  /* 0x0000681a01007387 */ /* 0x0001e80000100a00 */
[----:B0-----:R-:W3:Y:S04]  /*167b0*/  LDL.LU.64 R26, [R1+0x13c0] ;  /* 0x0013c000011a7983 */ /* 0x001ee80000300a00 */
[----:B------:R-:W3:Y:S01]  /*167c0*/  LDL.LU.64 R24, [R1+0x13b8] ;  /* 0x0013b80001187983 */ /* 0x000ee20000300a00 */
[----:B------:R-:W-:Y:S01]  /*167d0*/  IMAD.MOV.U32 R19, RZ, RZ, R0 ;  /* 0x000000ffff137224 */ /* 0x000fe200078e0000 */
[C---:B---3--:R-:W-:Y:S08]  /*167e0*/  HMMA.16816.F32 R24, R12.reuse, R4, R24 ;  /* 0x000000040c18723c */ /* 0x048ff00000001818 */
[C---:B--2---:R-:W-:Y:S08]  /*167f0*/  HMMA.16816.F32 R4, R12.reuse, R6, R16 ;  /* 0x000000060c04723c */ /* 0x044ff00000001810 */
[----:B------:R-:W-:Y:S03]  /*16800*/  HMMA.16816.F32 R16, R12, R8, R20 ;  /* 0x000000080c10723c */ /* 0x000fe60000001814 */
[----:B------:R0:W-:Y:S04]  /*16810*/  STL.64 [R1+0x40], R24 ;  /* 0x0000401801007387 */ /* 0x0001e80000100a00 */
[----:B------:R1:W-:Y:S04]  /*16820*/  STL.64 [R1+0x48], R26 ;  /* 0x0000481a01007387 */ /* 0x0003e80000100a00 */
[----:B0-----:R-:W2:Y:S04]  /*16830*/  LDL.LU.64 R24, [R1+0x13b0] ;  /* 0x0013b00001187983 */ /* 0x001ea80000300a00 */
[----:B-1----:R-:W3:Y:S04]  /*16840*/  LDL.LU R26, [R1+0x4cc] ;  /* 0x0004cc00011a7983 */ /* 0x002ee80000300800 */
[----:B------:R-:W3:Y:S04]  /*16850*/  LDL.LU R2, [R1+0x4c8] ;  /* 0x0004c80001027983 */ /* 0x000ee80000300800 */
[----:B------:R0:W-:Y:S04]  /*16860*/  STL.64 [R1+0x20], R4 ;  /* 0x0000200401007387 */ /* 0x0001e80000100a00 */
[----:B------:R-:W-:Y:S04]  /*16870*/  STL.64 [R1+0x28], R6 ;  /* 0x0000280601007387 */ /* 0x000fe80000100a00 */
[----:B------:R-:W4:Y:S01]  /*16880*/  LDL.LU R27, [R1+0x4d4] ;  /* 0x0004d400011b7983 */ /* 0x000f220000300800 */
[----:B------:R-:W-:-:S03]  /*16890*/  IMAD.MOV.U32 R22, RZ, RZ, R18 ;  /* 0x000000ffff167224 */ /* 0x000fc600078e0012 */
[----:B------:R-:W4:Y:S01]  /*168a0*/  LDL.LU R3, [R1+0x4d0] ;  /* 0x0004d00001037983 */ /* 0x000f220000300800 */
[----:B------:R-:W-:-:S03]  /*168b0*/  IMAD.MOV.U32 R0, RZ, RZ, R19 ;  /* 0x000000ffff007224 */ /* 0x000fc600078e0013 */
[----:B0-----:R-:W2:Y:S01]  /*168c0*/  LDL.LU R4, [R1+0x4d8] ;  /* 0x0004d80001047983 */ /* 0x001ea20000300800 */
[----:B------:R-:W-:-:S03]  /*168d0*/  IMAD.MOV.U32 R23, RZ, RZ, R17 ;  /* 0x000000ffff177224 */ /* 0x000fc600078e0011 */
[----:B------:R-:W2:Y:S04]  /*168e0*/  LDL.LU R5, [R1+0x4e0] ;  /* 0x0004e00001057983 */ /* 0x000ea80000300800 */
[----:B------:R0:W-:Y:S04]  /*168f0*/  STL [R1+0x10], R16 ;  /* 0x0000101001007387 */ /* 0x0001e80000100800 */
[----:B------:R-:W2:Y:S04]  /*16900*/  LDL.LU.64 R18, [R1+0x13a8] ;  /* 0x0013a80001127983 */ /* 0x000ea80000300a00 */
[----:B0-----:R-:W2:Y:S04]  /*16910*/  LDL.LU.64 R16, [R1+0x13a0] ;  /* 0x0013a00001107983 */ /* 0x001ea80000300a00 */
[----:B------:R-:W3:Y:S04]  /*16920*/  LDL.LU R20, [R1+0x2e8] ;  /* 0x0002e80001147983 */ /* 0x000ee80000300800 */
[----:B------:R-:W3:Y:S04]  /*16930*/  LDL.LU R21, [R1+0x2ec] ;  /* 0x0002ec0001157983 */ /* 0x000ee80000300800 */
[----:B------:R-:W3:Y:S04]  /*16940*/  LDL.LU R28, [R1+0x32c] ;  /* 0x00032c00011c7983 */ /* 0x000ee80000300800 */
[----:B------:R-:W-:Y:S04]  /*16950*/  STL [R1+0x1320], R0 ;  /* 0x0013200001007387 */ /* 0x000fe80000100800 */
[----:B------:R0:W-:Y:S04]  /*16960*/  STL [R1+0x123c], R22 ;  /* 0x00123c1601007387 */ /* 0x0001e80000100800 */
[----:B0-----:R-:W3:Y:S04]  /*16970*/  LDL.LU R22, [R1+0x4e4] ;  /* 0x0004e40001167983 */ /* 0x001ee80000300800 */
[----:B------:R0:W-:Y:S04]  /*16980*/  STL [R1+0x1238], R23 ;  /* 0x0012381701007387 */ /* 0x0001e80000100800 */
[----:B0-----:R-:W3:Y:S01]  /*16990*/  LDL.LU R23, [R1+0x4dc] ;  /* 0x0004dc0001177983 */ /* 0x001ee20000300800 */
[----:B--2---:R-:W-:Y:S03]  /*169a0*/  HMMA.16816.F32 R8, R12, R10, R16 ;  /* 0x0000000a0c08723c */ /* 0x004fe60000001810 */
[----:B------:R-:W2:Y:S04]  /*169b0*/  LDL.LU.64 R16, [R1+0x1398] ;  /* 0x0013980001107983 */ /* 0x000ea80000300a00 */
[----:B------:R-:W2:Y:S04]  /*169c0*/  LDL.LU R18, [R1+0x2f8] ;  /* 0x0002f80001127983 */ /* 0x000ea80000300800 */
[----:B------:R-:W2:Y:S08]  /*169d0*/  LDL.LU R19, [R1+0x2fc] ;  /* 0x0002fc0001137983 */ /* 0x000eb00000300800 */
[----:B------:R0:W-:Y:S04]  /*169e0*/  STL.64 [R1], R8 ;  /* 0x0000000801007387 */ /* 0x0001e80000100a00 */
[----:B------:R1:W-:Y:S04]  /*169f0*/  STL.64 [R1+0x8], R10 ;  /* 0x0000080a01007387 */ /* 0x0003e80000100a00 */
[----:B------:R-:W2:Y:S04]  /*16a00*/  LDL.LU R0, [R1+0x30c] ;  /* 0x00030c0001007983 */ /* 0x000ea80000300800 */
[----:B------:R-:W2:Y:S04]  /*16a10*/  LDL.LU R6, [R1+0x318] ;  /* 0x0003180001067983 */ /* 0x000ea80000300800 */
[----:B------:R-:W2:Y:S04]  /*16a20*/  LDL.LU R7, [R1+0x31c] ;  /* 0x00031c0001077983 */ /* 0x000ea80000300800 */
[----:B------:R-:W2:Y:S04]  /*16a30*/  LDL.LU R29, [R1+0x328] ;  /* 0x00032800011d7983 */ /* 0x000ea80000300800 */
[----:B0-----:R-:W2:Y:S04]  /*16a40*/  LDL.LU R8, [R1+0x160] ;  /* 0x0001600001087983 */ /* 0x001ea80000300800 */
[----:B------:R-:W2:Y:S01]  /*16a50*/  LDL.LU R9, [R1+0x164] ;  /* 0x0001640001097983 */ /* 0x000ea20000300800 */
[----:B-1----:R-:W-:-:S02]  /*16a60*/  IMAD.MOV.U32 R10, RZ, RZ, R24 ;  /* 0x000000ffff0a7224 */ /* 0x002fc400078e0018 */
[----:B------:R-:W-:Y:S01]  /*16a70*/  IMAD.MOV.U32 R11, RZ, RZ, R25 ;  /* 0x000000ffff0b7224 */ /* 0x000fe200078e0019 */
[----:B------:R-:W2:Y:S04]  /*16a80*/  LDL.LU R24, [R1+0x1394] ;  /* 0x0013940001187983 */ /* 0x000ea80000300800 */
[----:B------:R-:W2:Y:S04]  /*16a90*/  LDL.LU R25, [R1+0x1390] ;  /* 0x0013900001197983 */ /* 0x000ea80000300800 */
[----:B------:R-:W-:Y:S01]  /*16aa0*/  STL.64 [R1+0x1380], R10 ;  /* 0x0013800a01007387 */ /* 0x000fe20000100a00 */
[----:B---3--:R-:W-:-:S02]  /*16ab0*/  IMAD R2, R2, 0x100, R26 ;  /* 0x0000010002027824 */ /* 0x008fc400078e021a */
[----:B----4-:R-:W-:Y:S01]  /*16ac0*/  IMAD R3, R3, 0x100, R27 ;  /* 0x0000010003037824 */ /* 0x010fe200078e021b */
[----:B--2---:R0:W-:Y:S04]  /*16ad0*/  STL.64 [R1+0x1378], R8 ;  /* 0x0013780801007387 */ /* 0x0041e80000100a00 */
[----:B0-----:R-:W2:Y:S04]  /*16ae0*/  LDL.LU R8, [R1+0x100] ;  /* 0x0001000001087983 */ /* 0x001ea80000300800 */
[----:B------:R-:W2:Y:S04]  /*16af0*/  LDL.LU R9, [R1+0x104] ;  /* 0x0001040001097983 */ /* 0x000ea80000300800 */
[----:B------:R-:W2:Y:S04]  /*16b00*/  LDL.LU R10, [R1+0x108] ;  /* 0x00010800010a7983 */ /* 0x000ea80000300800 */
[----:B------:R-:W2:Y:S04]  /*16b10*/  LDL.LU R11, [R1+0x10c] ;  /* 0x00010c00010b7983 */ /* 0x000ea80000300800 */
[----:B------:R-:W3:Y:S04]  /*16b20*/  LDL.LU R26, [R1+0x138c] ;  /* 0x00138c00011a7983 */ /* 0x000ee80000300800 */
[----:B------:R-:W3:Y:S01]  /*16b30*/  LDL.LU R27, [R1+0x1388] ;  /* 0x00138800011b7983 */ /* 0x000ee20000300800 */
[----:B------:R-:W-:-:S02]  /*16b40*/  IMAD R4, R4, 0x100, R23 ;  /* 0x0000010004047824 */ /* 0x000fc400078e0217 */
[----:B------:R-:W-:Y:S01]  /*16b50*/  IMAD R5, R5, 0x100, R22 ;  /* 0x0000010005057824 */ /* 0x000fe200078e0216 */
[----:B------:R-:W-:Y:S02]  /*16b60*/  F2FP.F16.E5M2.UNPACK_B R20, R20.H1 ;  /* 0x00000014ff14723e */ /* 0x000fe400030004ff */
[----:B------:R-:W-:Y:S01]  /*16b70*/  F2FP.F16.E5M2.UNPACK_B R21, R21.H1 ;  /* 0x00000015ff15723e */ /* 0x000fe200030004ff */
[----:B---3--:R-:W-:Y:S01]  /*16b80*/  HMMA.16816.F32 R24, R12, R16, R24 ;  /* 0x000000100c18723c */ /* 0x008fe20000001818 */
[----:B------:R-:W-:Y:S01]  /*16b90*/  F2FP.F16.E5M2.UNPACK_B R12, R2 ;  /* 0x00000002ff0c723e */ /* 0x000fe200020004ff */
[----:B------:R-:W3:Y:S01]  /*16ba0*/  LDL.LU R17, [R1+0x308] ;  /* 0x0003080001117983 */ /* 0x000ee20000300800 */
[----:B------:R-:W-:Y:S02]  /*16bb0*/  F2FP.F16.E5M2.UNPACK_B R13, R3 ;  /* 0x00000003ff0d723e */ /* 0x000fe400020004ff */
[----:B------:R-:W-:Y:S02]  /*16bc0*/  F2FP.F16.E5M2.UNPACK_B R14, R4 ;  /* 0x00000004ff0e723e */ /* 0x000fe400020004ff */
[----:B------:R-:W-:-:S07]  /*16bd0*/  F2FP.F16.E5M2.UNPACK_B R15, R5 ;  /* 0x00000005ff0f723e */ /* 0x000fce00020004ff */
[----:B--2---:R-:W-:Y:S05]  /*16be0*/  HMMA.16816.F32 R8, R12, R20, R8 ;  /* 0x000000140c08723c */ /* 0x004fea0000001808 */
[----:B------:R-:W-:Y:S04]  /*16bf0*/  STL.64 [R1+0x11e0], R26 ;  /* 0x0011e01a01007387 */ /* 0x000fe80000100a00 */
[----:B------:R0:W-:Y:S04]  /*16c00*/  STL.64 [R1+0x11d8], R24 ;  /* 0x0011d81801007387 */ /* 0x0001e80000100a00 */
[----:B0-----:R-:W2:Y:S04]  /*16c10*/  LDL.LU R24, [R1+0x140] ;  /* 0x0001400001187983 */ /* 0x001ea80000300800 */
[----:B------:R-:W2:Y:S04]  /*16c20*/  LDL.LU R25, [R1+0x144] ;  /* 0x0001440001197983 */ /* 0x000ea80000300800 */
[----:B------:R-:W2:Y:S04]  /*16c30*/  LDL.LU R26, [R1+0x148] ;  /* 0x00014800011a7983 */ /* 0x000ea80000300800 */
[----:B------:R-:W2:Y:S04]  /*16c40*/  LDL.LU R27, [R1+0x14c] ;  /* 0x00014c00011b7983 */ /* 0x000ea80000300800 */
[----:B------:R-:W-:Y:S04]  /*16c50*/  STL.64 [R1+0x30], R8 ;  /* 0x0000300801007387 */ /* 0x000fe80000100a00 */
[----:B------:R0:W-:Y:S04]  /*16c60*/  STL.64 [R1+0x38], R10 ;  /* 0x0000380a01007387 */ /* 0x0001e80000100a00 */
[----:B0-----:R-:W4:Y:S04]  /*16c70*/  LDL.LU.64 R10, [R1+0x1380] ;  /* 0x00138000010a7983 */ /* 0x001f280000300a00 */
[----:B------:R-:W4:Y:S04]  /*16c80*/  LDL.LU.64 R8, [R1+0x1378] ;  /* 0x0013780001087983 */ /* 0x000f280000300a00 */
[----:B------:R0:W-:Y:S04]  /*16c90*/  STL [R1+0x133c], R20 ;  /* 0x00133c1401007387 */ /* 0x0001e80000100800 */
[----:B------:R1:W-:Y:S04]  /*16ca0*/  STL [R1+0x1338], R21 ;  /* 0x0013381501007387 */ /* 0x0003e80000100800 */
[----:B0-----:R-:W2:Y:S04]  /*16cb0*/  LDL.LU R20, [R1+0x130] ;  /* 0x0001300001147983 */ /* 0x001ea80000300800 */
[----:B-1----:R-:W2:Y:S04]  /*16cc0*/  LDL.LU R21, [R1+0x134] ;  /* 0x0001340001157983 */ /* 0x002ea80000300800 */
[----:B------:R-:W2:Y:S04]  /*16cd0*/  LDL.LU R22, [R1+0x138] ;  /* 0x0001380001167983 */ /* 0x000ea80000300800 */
[----:B------:R-:W2:Y:S01]  /*16ce0*/  LDL.LU R23, [R1+0x13c] ;  /* 0x00013c0001177983 */ /* 0x000ea20000300800 */
[----:B------:R-:W-:-:S02]  /*16cf0*/  F2FP.F16.E5M2.UNPACK_B R18, R18.H1 ;  /* 0x00000012ff12723e */ /* 0x000fc400030004ff */
[----:B------:R-:W-:Y:S02]  /*16d00*/  F2FP.F16.E5M2.UNPACK_B R19, R19.H1 ;  /* 0x00000013ff13723e */ /* 0x000fe400030004ff */
[----:B------:R-:W-:Y:S02]  /*16d10*/  F2FP.F16.E5M2.UNPACK_B R3, R0.H1 ;  /* 0x00000000ff03723e */ /* 0x000fe400030004ff */
[----:B------:R-:W-:Y:S02]  /*16d20*/  F2FP.F16.E5M2.UNPACK_B R4, R6.H1 ;  /* 0x00000006ff04723e */ /* 0x000fe400030004ff */
[----:B------:R-:W-:Y:S01]  /*16d30*/  F2FP.F16.E5M2.UNPACK_B R5, R7.H1 ;  /* 0x00000007ff05723e */ /* 0x000fe200030004ff */
[----:B------:R-:W-:Y:S04]  /*16d40*/  STL [R1+0x1344], R18 ;  /* 0x0013441201007387 */ /* 0x000fe80000100800 */
[----:B------:R0:W-:Y:S01]  /*16d50*/  STL [R1+0x1340], R19 ;  /* 0x0013401301007387 */ /* 0x0001e20000100800 */
[----:B---3--:R-:W-:Y:S01]  /*16d60*/  F2FP.F16.E5M2.UNPACK_B R2, R17.H1 ;  /* 0x00000011ff02723e */ /* 0x008fe200030004ff */
[C---:B----4-:R-:W-:Y:S08]  /*16d70*/  HMMA.16816.F32 R8, R12.reuse, R4, R8 ;  /* 0x000000040c08723c */ /* 0x050ff00000001808 */
[C---:B--2---:R-:W-:Y:S08]  /*16d80*/  HMMA.16816.F32 R20, R12.reuse, R18, R20 ;  /* 0x000000120c14723c */ /* 0x044ff00000001814 */
[----:B0-----:R-:W-:Y:S11]  /*16d90*/  HMMA.16816.F32 R16, R12, R2, R24 ;  /* 0x000000020c10723c */ /* 0x001ff60000001818 */
[----:B------:R-:W-:Y:S04]  /*16da0*/  STL.64 [R1+0x50], R20 ;  /* 0x0000501401007387 */ /* 0x000fe80000100a00 */
[----:B------:R-:W-:Y:S04]  /*16db0*/  STL.64 [R1+0x58], R22 ;  /* 0x0000581601007387 */ /* 0x000fe80000100a00 */
[----:B------:R-:W-:Y:S04]  /*16dc0*/  STL [R1+0x1324], R3 ;  /* 0x0013240301007387 */ /* 0x000fe80000100800 */
[----:B------:R-:W-:Y:S04]  /*16dd0*/  STL.64 [R1+0x80], R16 ;  /* 0x0000801001007387 */ /* 0x000fe80000100a00 */
[----:B------:R-:W-:Y:S04]  /*16de0*/  STL.64 [R1+0x88], R18 ;  /* 0x0000881201007387 */ /* 0x000fe80000100a00 */
[----:B------:R-:W2:Y:S04]  /*16df0*/  LDL.LU R24, [R1+0x50c] ;  /* 0x00050c0001187983 */ /* 0x000ea80000300800 */
[----:B------:R-:W-:Y:S04]  /*16e00*/  STL.64 [R1+0xa0], R8 ;  /* 0x0000a00801007387 */ /* 0x000fe80000100a00 */
[----:B------:R-:W-:Y:S04]  /*16e10*/  STL.64 [R1+0xa8], R10 ;  /* 0x0000a80a01007387 */ /* 0x000fe80000100a00 */
[----:B------:R-:W2:Y:S04]  /*16e20*/  LDL.LU R25, [R1+0x508] ;  /* 0x0005080001197983 */ /* 0x000ea80000300800 */
[----:B------:R-:W3:Y:S04]  /*16e30*/  LDL.LU R26, [R1+0x514] ;  /* 0x00051400011a7983 */ /* 0x000ee80000300800 */
[----:B------:R-:W3:Y:S04]  /*16e40*/  LDL.LU R27, [R1+0x510] ;  /* 0x00051000011b7983 */ /* 0x000ee80000300800 */
        /* <DEDUP_REMOVED lines=37> */
[----:B------:R-:W-:-:S03]  /*170a0*/  F2FP.F16.E5M2.UNPACK_B R6, R29.H1 ;  /* 0x0000001dff06723e */ /* 0x000fc600030004ff */
        /* <DEDUP_REMOVED lines=26> */
[----:B------:R-:W-:Y:S03]  /*17250*/  HMMA.16816.F32 R16, R12, R6, R16 ;  /* 0x000000060c10723c */ /* 0x000fe60000001810 */
        /* <DEDUP_REMOVED lines=16> */
[----:B0-----:R-:W3:Y:S04]  /*17360*/  LDL.LU.64 R18, [R1+0x1370] ;  /* 0x0013700001127983 */ /* 0x001ee80000300a00 */
[----:B------:R-:W3:Y:S01]  /*17370*/  LDL.LU.64 R16, [R1+0x1368] ;  /* 0x0013680001107983 */ /* 0x000ee20000300a00 */
[----:B------:R-:W-:-:S02]  /*17380*/  F2FP.F16.E5M2.UNPACK_B R8, R8.H1 ;  /* 0x00000008ff08723e */ /* 0x000fc400030004ff */
[----:B------:R-:W-:Y:S02]  /*17390*/  F2FP.F16.E5M2.UNPACK_B R9, R9.H1 ;  /* 0x00000009ff09723e */ /* 0x000fe400030004ff */
[----:B------:R-:W-:Y:S02]  /*173a0*/  F2FP.F16.E5M2.UNPACK_B R10, R10.H1 ;  /* 0x0000000aff0a723e */ /* 0x000fe400030004ff */
[----:B----4-:R-:W-:-:S07]  /*173b0*/  F2FP.F16.E5M2.UNPACK_B R11, R11.H1 ;  /* 0x0000000bff0b723e */ /* 0x010fce00030004ff */
[C---:B--2---:R-:W-:Y:S08]  /*173c0*/  HMMA.16816.F32 R24, R12.reuse, R10, R24 ;  /* 0x0000000a0c18723c */ /* 0x044ff00000001818 */
        /* <DEDUP_REMOVED lines=10> */
[----:B------:R-:W-:-:S02]  /*17470*/  IMAD R3, R3, 0x100, R20 ;  /* 0x0000010003037824 */ /* 0x000fc400078e0214 */
[----:B------:R-:W-:Y:S02]  /*17480*/  IMAD R0, R0, 0x100, R21 ;  /* 0x0000010000007824 */ /* 0x000fe400078e0215 */
[----:B--2---:R-:W-:Y:S02]  /*17490*/  IMAD R28, R28, 0x100, R18 ;  /* 0x000001001c1c7824 */ /* 0x004fe400078e0212 */
[----:B------:R-:W2:Y:S01]  /*174a0*/  LDL.LU R18, [R1+0x1344] ;  /* 0x0013440001127983 */ /* 0x000ea20000300800 */
[----:B---3--:R-:W-:Y:S02]  /*174b0*/  F2FP.F16.E5M2.UNPACK_B R16, R16.H1 ;  /* 0x00000010ff10723e */ /* 0x008fe400030004ff */
[----:B------:R-:W-:Y:S01]  /*174c0*/  F2FP.F16.E5M2.UNPACK_B R17, R17.H1 ;  /* 0x00000011ff11723e */ /* 0x000fe200030004ff */
[----:B------:R-:W-:Y:S02]  /*174d0*/  IMAD R29, R29, 0x100, R19 ;  /* 0x000001001d1d7824 */ /* 0x000fe400078e0213 */
[----:B------:R-:W2:Y:S04]  /*174e0*/  LDL.LU R19, [R1+0x1340] ;  /* 0x0013400001137983 */ /* 0x000ea80000300800 */
[----:B------:R-:W3:Y:S04]  /*174f0*/  LDL.LU R20, [R1+0x133c] ;  /* 0x00133c0001147983 */ /* 0x000ee80000300800 */
[----:B------:R-:W3:Y:S01]  /*17500*/  LDL.LU R21, [R1+0x1338] ;  /* 0x0013380001157983 */ /* 0x000ee20000300800 */
[----:B----4-:R-:W-:Y:S03]  /*17510*/  HMMA.16816.F32 R12, R12, R16, R24 ;  /* 0x000000100c0c723c */ /* 0x010fe60000001818 */
[----:B------:R-:W3:Y:S04]  /*17520*/  LDL.LU.64 R26, [R1+0x1330] ;  /* 0x00133000011a7983 */ /* 0x000ee80000300a00 */
[----:B------:R-:W3:-:S12]  /*17530*/  LDL.LU.64 R24, [R1+0x1328] ;  /* 0x0013280001187983 */ /* 0x000ed80000300a00 */
[----:B------:R0:W-:Y:S04]  /*17540*/  STL.64 [R1+0x180], R12 ;  /* 0x0001800c01007387 */ /* 0x0001e80000100a00 */
[----:B------:R1:W-:Y:S01]  /*17550*/  STL.64 [R1+0x188], R14 ;  /* 0x0001880e01007387 */ /* 0x0003e20000100a00 */
[----:B0-----:R-:W-:Y:S02]  /*17560*/  F2FP.F16.E5M2.UNPACK_B R12, R28 ;  /* 0x0000001cff0c723e */ /* 0x001fe400020004ff */
[----:B------:R-:W-:Y:S02]  /*17570*/  F2FP.F16.E5M2.UNPACK_B R13, R29 ;  /* 0x0000001dff0d723e */ /* 0x000fe400020004ff */
[----:B-1----:R-:W-:Y:S02]  /*17580*/  F2FP.F16.E5M2.UNPACK_B R14, R3 ;  /* 0x00000003ff0e723e */ /* 0x002fe400020004ff */
[----:B------:R-:W-:Y:S01]  /*17590*/  F2FP.F16.E5M2.UNPACK_B R15, R0 ;  /* 0x00000000ff0f723e */ /* 0x000fe200020004ff */
[----:B------:R-:W4:Y:S04]  /*175a0*/  LDL.LU R3, [R1+0x1324] ;  /* 0x0013240001037983 */ /* 0x000f280000300800 */
[----:B------:R-:W2:Y:S02]  /*175b0*/  LDL.LU R0, [R1+0x1320] ;  /* 0x0013200001007983 */ /* 0x000ea40000300800 */
        /* <DEDUP_REMOVED lines=35> */
[----:B------:R-:W3:Y:S01]  /*177f0*/  LDL.LU R7, [R1+0x1ac] ;  /* 0x0001ac0001077983 */ /* 0x000ee20000300800 */
[----:B--2---:R-:W-:-:S15]  /*17800*/  HMMA.16816.F32 R24, R12, R8, R24 ;  /* 0x000000080c18723c */ /* 0x004fde0000001818 */
[----:B------:R-:W-:-:S04]  /*17810*/  NOP ;  /* 0x0000000000007918 */ /* 0x000fc80000000000 */
[----:B------:R-:W-:Y:S04]  /*17820*/  STL.64 [R1+0x1c0], R24 ;  /* 0x0001c01801007387 */ /* 0x000fe80000100a00 */
[----:B------:R0:W-:Y:S04]  /*17830*/  STL.64 [R1+0x1c8], R26 ;  /* 0x0001c81a01007387 */ /* 0x0001e80000100a00 */
[----:B0-----:R-:W2:Y:S04]  /*17840*/  LDL.LU.64 R26, [R1+0x12c8] ;  /* 0x0012c800011a7983 */ /* 0x001ea80000300a00 */
[----:B------:R-:W4:Y:S01]  /*17850*/  LDL.LU.64 R24, [R1+0x12c0] ;  /* 0x0012c00001187983 */ /* 0x000f220000300a00 */
[----:B---3--:R-:W-:Y:S03]  /*17860*/  HMMA.16816.F32 R4, R12, R10, R4 ;  /* 0x0000000a0c04723c */ /* 0x008fe60000001804 */
[----:B------:R-:W-:Y:S04]  /*17870*/  STL.64 [R1+0x1268], R10 ;  /* 0x0012680a01007387 */ /* 0x000fe80000100a00 */
[----:B------:R0:W-:-:S12]  /*17880*/  STL.64 [R1+0x1260], R8 ;  /* 0x0012600801007387 */ /* 0x0001d80000100a00 */
[----:B------:R1:W-:Y:S04]  /*17890*/  STL.64 [R1+0x1b0], R4 ;  /* 0x0001b00401007387 */ /* 0x0003e80000100a00 */
[----:B------:R3:W-:Y:S01]  /*178a0*/  STL.64 [R1+0x1b8], R6 ;  /* 0x0001b80601007387 */ /* 0x0007e20000100a00 */
[----:B----4-:R-:W-:Y:S02]  /*178b0*/  IMAD R28, R25, 0x100, R24 ;  /* 0x00000100191c7824 */ /* 0x010fe400078e0218 */
[----:B------:R-:W-:Y:S02]  /*178c0*/  IMAD R25, R22, 0x100, R23 ;  /* 0x0000010016197824 */ /* 0x000fe400078e0217 */
[----:B------:R-:W4:Y:S04]  /*178d0*/  LDL.LU R23, [R1+0x524] ;  /* 0x0005240001177983 */ /* 0x000f280000300800 */
[----:B------:R-:W4:Y:S04]  /*178e0*/  LDL.LU R22, [R1+0x520] ;  /* 0x0005200001167983 */ /* 0x000f280000300800 */
[----:B0-----:R-:W2:Y:S04]  /*178f0*/  LDL.LU R8, [R1+0xf0] ;  /* 0x0000f00001087983 */ /* 0x001ea80000300800 */
[----:B------:R-:W2:Y:S04]  /*17900*/  LDL.LU R9, [R1+0xf4] ;  /* 0x0000f40001097983 */ /* 0x000ea80000300800 */
[----:B------:R-:W2:Y:S04]  /*17910*/  LDL.LU R10, [R1+0xf8] ;  /* 0x0000f800010a7983 */ /* 0x000ea80000300800 */
[----:B------:R-:W2:Y:S04]  /*17920*/  LDL.LU R11, [R1+0xfc] ;  /* 0x0000fc00010b7983 */ /* 0x000ea80000300800 */
[----:B-1----:R-:W2:Y:S04]  /*17930*/  LDL.LU R4, [R1+0x120] ;  /* 0x0001200001047983 */ /* 0x002ea80000300800 */
[----:B------:R-:W2:Y:S04]  /*17940*/  LDL.LU R5, [R1+0x124] ;  /* 0x0001240001057983 */ /* 0x000ea80000300800 */
[----:B---3--:R-:W3:Y:S04]  /*17950*/  LDL.LU R6, [R1+0x128] ;  /* 0x0001280001067983 */ /* 0x008ee80000300800 */
        /* <DEDUP_REMOVED lines=20> */
[----:B------:R0:W-:Y:S01]  /*17aa0*/  STL.64 [R1+0x1270], R8 ;  /* 0x0012700801007387 */ /* 0x0001e20000100a00 */
[----:B----4-:R-:W-:-:S02]  /*17ab0*/  IMAD R24, R22, 0x100, R23 ;  /* 0x0000010016187824 */ /* 0x010fc400078e0217 */
[----:B------:R-:W-:Y:S01]  /*17ac0*/  IMAD R29, R27, 0x100, R26 ;  /* 0x000001001b1d7824 */ /* 0x000fe200078e021a */
[----:B0-----:R-:W3:Y:S04]  /*17ad0*/  LDL.LU R8, [R1+0x110] ;  /* 0x0001100001087983 */ /* 0x001ee80000300800 */
[----:B------:R-:W3:Y:S04]  /*17ae0*/  LDL.LU R9, [R1+0x114] ;  /* 0x0001140001097983 */ /* 0x000ee80000300800 */
[----:B------:R-:W3:Y:S04]  /*17af0*/  LDL.LU R10, [R1+0x118] ;  /* 0x00011800010a7983 */ /* 0x000ee80000300800 */
[----:B------:R-:W3:Y:S04]  /*17b00*/  LDL.LU R11, [R1+0x11c] ;  /* 0x00011c00010b7983 */ /* 0x000ee80000300800 */
[----:B------:R-:W4:Y:S04]  /*17b10*/  LDL.LU R22, [R1+0x52c] ;  /* 0x00052c0001167983 */ /* 0x000f280000300800 */
[----:B------:R-:W3:Y:S01]  /*17b20*/  LDL.LU R23, [R1+0x534] ;  /* 0x0005340001177983 */ /* 0x000ee20000300800 */
[----:B--2---:R-:W-:Y:S03]  /*17b30*/  HMMA.16816.F32 R12, R12, R16, R4 ;  /* 0x000000100c0c723c */ /* 0x004fe60000001804 */
[----:B------:R-:W2:Y:S04]  /*17b40*/  LDL.LU.64 R6, [R1+0x12b8] ;  /* 0x0012b80001067983 */ /* 0x000ea80000300a00 */
[----:B------:R-:W2:-:S12]  /*17b50*/  LDL.LU.64 R4, [R1+0x12b0] ;  /* 0x0012b00001047983 */ /* 0x000e980000300a00 */
[----:B------:R0:W-:Y:S04]  /*17b60*/  STL.64 [R1+0x130], R12 ;  /* 0x0001300c01007387 */ /* 0x0001e80000100a00 */
[----:B------:R1:W-:Y:S01]  /*17b70*/  STL.64 [R1+0x138], R14 ;  /* 0x0001380e01007387 */ /* 0x0003e20000100a00 */
[----:B0-----:R-:W-:-:S03]  /*17b80*/  F2FP.F16.E5M2.UNPACK_B R12, R28 ;  /* 0x0000001cff0c723e */ /* 0x001fc600020004ff */
[----:B------:R-:W4:Y:S01]  /*17b90*/  LDL.LU R28, [R1+0x528] ;  /* 0x00052800011c7983 */ /* 0x000f220000300800 */
[----:B------:R-:W-:Y:S02]  /*17ba0*/  F2FP.F16.E5M2.UNPACK_B R13, R29 ;  /* 0x0000001dff0d723e */ /* 0x000fe400020004ff */
[----:B-1----:R-:W-:Y:S01]  /*17bb0*/  F2FP.F16.E5M2.UNPACK_B R15, R24 ;  /* 0x00000018ff0f723e */ /* 0x002fe200020004ff */
[----:B------:R-:W2:Y:S01]  /*17bc0*/  LDL.LU R29, [R1+0x530] ;  /* 0x00053000011d7983 */ /* 0x000ea20000300800 */
[----:B------:R-:W-:-:S03]  /*17bd0*/  F2FP.F16.E5M2.UNPACK_B R14, R25 ;  /* 0x00000019ff0e723e */ /* 0x000fc600020004ff */
        /* <DEDUP_REMOVED lines=47> */
[----:B0-----:R-:W2:Y:S04]  /*17ed0*/  LDL.LU R4, [R1+0xb0] ;  /* 0x0000b00001047983 */ /* 0x001ea80000300800 */
        /* <DEDUP_REMOVED lines=8> */
[----:B------:R-:W2:Y:S01]  /*17f60*/  LDL.LU.64 R24, [R1+0x1250] ;  /* 0x0012500001187983 */ /* 0x000ea20000300a00 */
[----:B----4-:R-:W-:-:S02]  /*17f70*/  IMAD R28, R28, 0x100, R22 ;  /* 0x000001001c1c7824 */ /* 0x010fc400078e0216 */
[----:B------:R-:W-:Y:S01]  /*17f80*/  IMAD R29, R29, 0x100, R23 ;  /* 0x000001001d1d7824 */ /* 0x000fe200078e0217 */
[C---:B--2---:R-:W-:Y:S08]  /*17f90*/  HMMA.16816.F32 R24, R12.reuse, R10, R24 ;  /* 0x0000000a0c18723c */ /* 0x044ff00000001818 */
[----:B------:R-:W-:Y:S11]  /*17fa0*/  HMMA.16816.F32 R12, R12, R16, R4 ;  /* 0x000000100c0c723c */ /* 0x000ff60000001804 */
[----:B------:R-:W-:Y:S04]  /*17fb0*/  STL.64 [R1+0x120], R24 ;  /* 0x0001201801007387 */ /* 0x000fe80000100a00 */
[----:B------:R0:W-:Y:S04]  /*17fc0*/  STL.64 [R1+0x128], R26 ;  /* 0x0001281a01007387 */ /* 0x0001e80000100a00 */
[----:B0-----:R-:W2:Y:S04]  /*17fd0*/  LDL.LU.64 R26, [R1+0x1248] ;  /* 0x00124800011a7983 */ /* 0x001ea80000300a00 */
[----:B------:R-:W2:Y:S04]  /*17fe0*/  LDL.LU.64 R24, [R1+0x1240] ;  /* 0x0012400001187983 */ /* 0x000ea80000300a00 */
[----:B------:R0:W-:Y:S04]  /*17ff0*/  STL.64 [R1+0x1200], R10 ;  /* 0x0012000a01007387 */ /* 0x0001e80000100a00 */
[----:B0-----:R-:W3:Y:S04]  /*18000*/  LDL.LU R10, [R1+0x544] ;  /* 0x00054400010a7983 */ /* 0x001ee80000300800 */
[----:B------:R-:W3:Y:S04]  /*18010*/  LDL.LU R11, [R1+0x540] ;  /* 0x00054000010b7983 */ /* 0x000ee80000300800 */
[----:B------:R0:W-:Y:S04]  /*18020*/  STL.64 [R1+0x11f8], R8 ;  /* 0x0011f80801007387 */ /* 0x0001e80000100a00 */
[----:B0-----:R-:W4:Y:S04]  /*18030*/  LDL.LU R8, [R1+0x53c] ;  /* 0x00053c0001087983 */ /* 0x001f280000300800 */
[----:B------:R-:W4:Y:S04]  /*18040*/  LDL.LU R9, [R1+0x538] ;  /* 0x0005380001097983 */ /* 0x000f280000300800 */
[----:B------:R-:W2:Y:S04]  /*18050*/  LDL.LU R22, [R1+0x123c] ;  /* 0x00123c0001167983 */ /* 0x000ea80000300800 */
[----:B------:R-:W2:Y:S04]  /*18060*/  LDL.LU R23, [R1+0x1238] ;  /* 0x0012380001177983 */ /* 0x000ea80000300800 */
[----:B------:R-:W2:Y:S04]  /*18070*/  LDL.LU R4, [R1+0x60] ;  /* 0x0000600001047983 */ /* 0x000ea80000300800 */
[----:B------:R0:W-:Y:S04]  /*18080*/  STL.64 [R1+0xf0], R12 ;  /* 0x0000f00c01007387 */ /* 0x0001e80000100a00 */
[----:B------:R1:W-:Y:S04]  /*18090*/  STL.64 [R1+0xf8], R14 ;  /* 0x0000f80e01007387 */ /* 0x0003e80000100a00 */
[----:B------:R-:W2:Y:S04]  /*180a0*/  LDL.LU R5, [R1+0x64] ;  /* 0x0000640001057983 */ /* 0x000ea80000300800 */
[----:B------:R-:W2:Y:S04]  /*180b0*/  LDL.LU R6, [R1+0x68] ;  /* 0x0000680001067983 */ /* 0x000ea80000300800 */
[----:B------:R-:W2:Y:S01]  /*180c0*/  LDL.LU R7, [R1+0x6c] ;  /* 0x00006c0001077983 */ /* 0x000ea20000300800 */
[----:B0-----:R-:W-:-:S02]  /*180d0*/  F2FP.F16.E5M2.UNPACK_B R12, R28 ;  /* 0x0000001cff0c723e */ /* 0x001fc400020004ff */
[----:B------:R-:W-:Y:S01]  /*180e0*/  F2FP.F16.E5M2.UNPACK_B R13, R29 ;  /* 0x0000001dff0d723e */ /* 0x000fe200020004ff */
[----:B----4-:R-:W-:Y:S02]  /*180f0*/  IMAD R9, R9, 0x100, R8 ;  /* 0x0000010009097824 */ /* 0x010fe400078e0208 */
[----:B---3--:R-:W-:-:S03]  /*18100*/  IMAD R8, R11, 0x100, R10 ;  /* 0x000001000b087824 */ /* 0x008fc600078e020a */
[----:B-1----:R-:W-:Y:S02]  /*18110*/  F2FP.F16.E5M2.UNPACK_B R14, R9 ;  /* 0x00000009ff0e723e */ /* 0x002fe400020004ff */
[----:B------:R-:W-:-:S07]  /*18120*/  F2FP.F16.E5M2.UNPACK_B R15, R8 ;  /* 0x00000008ff0f723e */ /* 0x000fce00020004ff */
[C---:B--2---:R-:W-:Y:S01]  /*18130*/  HMMA.16816.F32 R24, R12.reuse, R20, R24 ;  /* 0x000000140c18723c */ /* 0x044fe20000001818 */
[----:B------:R-:W-:Y:S04]  /*18140*/  STL.64 [R1+0x1230], R6 ;  /* 0x0012300601007387 */ /* 0x000fe80000100a00 */
[----:B------:R0:W-:Y:S04]  /*18150*/  STL.64 [R1+0x1228], R4 ;  /* 0x0012280401007387 */ /* 0x0001e80000100a00 */
[----:B0-----:R-:W2:Y:S04]  /*18160*/  LDL.LU R4, [R1+0x70] ;  /* 0x0000700001047983 */ /* 0x001ea80000300800 */
[----:B------:R-:W2:Y:S04]  /*18170*/  LDL.LU R5, [R1+0x74] ;  /* 0x0000740001057983 */ /* 0x000ea80000300800 */
[----:B------:R-:W2:Y:S04]  /*18180*/  LDL.LU R6, [R1+0x78] ;  /* 0x0000780001067983 */ /* 0x000ea80000300800 */
[----:B------:R-:W2:Y:S04]  /*18190*/  LDL.LU R7, [R1+0x7c] ;  /* 0x00007c0001077983 */ /* 0x000ea80000300800 */
[----:B------:R-:W3:Y:S04]  /*181a0*/  LDL.LU R8, [R1+0x20] ;  /* 0x0000200001087983 */ /* 0x000ee80000300800 */
[----:B------:R-:W-:Y:S04]  /*181b0*/  STL.64 [R1+0xd0], R24 ;  /* 0x0000d01801007387 */ /* 0x000fe80000100a00 */
[----:B------:R-:W-:Y:S04]  /*181c0*/  STL.64 [R1+0xd8], R26 ;  /* 0x0000d81a01007387 */ /* 0x000fe80000100a00 */
[----:B------:R-:W3:Y:S04]  /*181d0*/  LDL.LU R9, [R1+0x24] ;  /* 0x0000240001097983 */ /* 0x000ee80000300800 */
[----:B------:R-:W4:Y:S04]  /*181e0*/  LDL.LU R10, [R1+0x28] ;  /* 0x00002800010a7983 */ /* 0x000f280000300800 */
[----:B------:R-:W4:Y:S04]  /*181f0*/  LDL.LU R11, [R1+0x2c] ;  /* 0x00002c00010b7983 */ /* 0x000f280000300800 */
[----:B----4-:R-:W-:Y:S04]  /*18200*/  STL.64 [R1+0x1210], R10 ;  /* 0x0012100a01007387 */ /* 0x010fe80000100a00 */
[----:B---3--:R0:W-:Y:S04]  /*18210*/  STL.64 [R1+0x1208], R8 ;  /* 0x0012080801007387 */ /* 0x0081e80000100a00 */
[----:B0-----:R-:W3:Y:S04]  /*18220*/  LDL.LU R8, [R1+0x40] ;  /* 0x0000400001087983 */ /* 0x001ee80000300800 */
[----:B------:R-:W3:Y:S04]  /*18230*/  LDL.LU R9, [R1+0x44] ;  /* 0x0000440001097983 */ /* 0x000ee80000300800 */
[----:B------:R-:W3:Y:S04]  /*18240*/  LDL.LU R10, [R1+0x48] ;  /* 0x00004800010a7983 */ /* 0x000ee80000300800 */
[----:B------:R-:W3:Y:S04]  /*18250*/  LDL.LU R11, [R1+0x4c] ;  /* 0x00004c00010b7983 */ /* 0x000ee80000300800 */
[----:B------:R-:W4:Y:S04]  /*18260*/  LDL.LU R24, [R1] ;  /* 0x0000000001187983 */ /* 0x000f280000300800 */
[----:B------:R-:W4:Y:S04]  /*18270*/  LDL.LU R25, [R1+0x4] ;  /* 0x0000040001197983 */ /* 0x000f280000300800 */
[----:B------:R-:W3:Y:S04]  /*18280*/  LDL.LU R26, [R1+0x8] ;  /* 0x00000800011a7983 */ /* 0x000ee80000300800 */
[----:B------:R-:W3:Y:S01]  /*18290*/  LDL.LU R27, [R1+0xc] ;  /* 0x00000c00011b7983 */ /* 0x000ee20000300800 */
[----:B--2---:R-:W-:Y:S03]  /*182a0*/  HMMA.16816.F32 R4, R12, R18, R4 ;  /* 0x000000120c04723c */ /* 0x004fe60000001804 */
[----:B---3--:R-:W-:Y:S04]  /*182b0*/  STL.64 [R1+0x11f0], R26 ;  /* 0x0011f01a01007387 */ /* 0x008fe80000100a00 */
[----:B----4-:R0:W-:Y:S04]  /*182c0*/  STL.64 [R1+0x11e8], R24 ;  /* 0x0011e81801007387 */ /* 0x0101e80000100a00 */
[----:B0-----:R-:W2:Y:S04]  /*182d0*/  LDL.LU R24, [R1+0x10] ;  /* 0x0000100001187983 */ /* 0x001ea80000300800 */
[----:B------:R-:W3:Y:S04]  /*182e0*/  LDL.LU R29, [R1+0x564] ;  /* 0x00056400011d7983 */ /* 0x000ee80000300800 */
[----:B------:R-:W3:Y:S04]  /*182f0*/  LDL.LU R28, [R1+0x560] ;  /* 0x00056000011c7983 */ /* 0x000ee80000300800 */
[----:B------:R-:W-:Y:S04]  /*18300*/  STL.64 [R1+0xb0], R4 ;  /* 0x0000b00401007387 */ /* 0x000fe80000100a00 */
[----:B------:R0:W-:Y:S04]  /*18310*/  STL.64 [R1+0xb8], R6 ;  /* 0x0000b80601007387 */ /* 0x0001e80000100a00 */
[----:B0-----:R-:W4:Y:S04]  /*18320*/  LDL.LU.64 R6, [R1+0x1230] ;  /* 0x0012300001067983 */ /* 0x001f280000300a00 */
[----:B------:R-:W4:Y:S01]  /*18330*/  LDL.LU.64 R4, [R1+0x1228] ;  /* 0x0012280001047983 */ /* 0x000f220000300a00 */
[----:B------:R-:W-:-:S02]  /*18340*/  IMAD.MOV.U32 R26, RZ, RZ, R22 ;  /* 0x000000ffff1a7224 */ /* 0x000fc400078e0016 */
[----:B------:R-:W-:Y:S01]  /*18350*/  IMAD.MOV.U32 R27, RZ, RZ, R0 ;  /* 0x000000ffff1b7224 */ /* 0x000fe200078e0000 */
[----:B------:R-:W0:Y:S01]  /*18360*/  S2R R22, SR_TID.X ;  /* 0x0000000000167919 */ /* 0x000e220000002100 */
[----:B------:R-:W1:Y:S01]  /*18370*/  S2R R0, SR_TID.X ;  /* 0x0000000000007919 */ /* 0x000e620000002100 */
[----:B------:R-:W-:Y:S01]  /*18380*/  IMAD.MOV.U32 R25, RZ, RZ, R23 ;  /* 0x000000ffff197224 */ /* 0x000fe200078e0017 */
[----:B----4-:R-:W-:-:S15]  /*18390*/  HMMA.16816.F32 R4, R12, R2, R4 ;  /* 0x000000020c04723c */ /* 0x010fde0000001804 */
[----:B------:R-:W-:-:S04]  /*183a0*/  NOP ;  /* 0x0000000000007918 */ /* 0x000fc80000000000 */
[----:B------:R-:W-:Y:S01]  /*183b0*/  STL.64 [R1+0x90], R4 ;  /* 0x0000900401007387 */ /* 0x000fe20000100a00 */
[----:B------:R-:W-:Y:S01]  /*183c0*/  IMAD.MOV.U32 R23, RZ, RZ, R7 ;  /* 0x000000ffff177224 */ /* 0x000fe200078e0007 */
[C---:B0-----:R-:W-:Y:S02]  /*183d0*/  LOP3.LUT R7, R22.reuse, 0x7, RZ, 0xc0, !PT ;  /* 0x0000000716077812 */ /* 0x041fe400078ec0ff */
[----:B------:R0:W-:Y:S03]  /*183e0*/  STL [R1+0x98], R6 ;  /* 0x0000980601007387 */ /* 0x0001e60000100800 */
[----:B------:R-:W-:Y:S01]  /*183f0*/  IMAD.SHL.U32 R7, R7, 0x10, RZ ;  /* 0x0000001007077824 */ /* 0x000fe200078e00ff */
[----:B------:R-:W4:Y:S04]  /*18400*/  LDL.LU R2, [R1+0x548] ;  /* 0x0005480001027983 */ /* 0x000f280000300800 */
[----:B------:R-:W2:Y:S01]  /*18410*/  LDL.LU R3, [R1+0x550] ;  /* 0x0005500001037983 */ /* 0x000ea20000300800 */
[----:B0-----:R-:W-:-:S02]  /*18420*/  IMAD.SHL.U32 R6, R22, 0x2, RZ ;  /* 0x0000000216067824 */ /* 0x001fc400078e00ff */
[C---:B-1----:R-:W-:Y:S01]  /*18430*/  IMAD.SHL.U32 R22, R0.reuse, 0x20, RZ ;  /* 0x0000002000167824 */ /* 0x042fe200078e00ff */
[----:B------:R-:W-:-:S04]  /*18440*/  LOP3.LUT R0, R0, 0x7, RZ, 0xc0, !PT ;  /* 0x0000000700007812 */ /* 0x000fc800078ec0ff */
[----:B------:R-:W-:Y:S02]  /*18450*/  LOP3.LUT R22, R22, 0xc00, RZ, 0xc0, !PT ;  /* 0x00000c0016167812 */ /* 0x000fe400078ec0ff */
[----:B------:R-:W-:-:S03]  /*18460*/  LOP3.LUT R4, R7, 0x30, R6, 0x78, !PT ;  /* 0x0000003007047812 */ /* 0x000fc600078e7806 */
[----:B------:R-:W-:-:S04]  /*18470*/  IMAD R0, R0, 0x80, R22 ;  /* 0x0000008000007824 */ /* 0x000fc800078e0216 */
[----:B------:R-:W-:-:S05]  /*18480*/  IMAD.IADD R0, R0, 0x1, R4 ;  /* 0x0000000100007824 */ /* 0x000fca00078e0204 */
[----:B------:R-:W-:-:S05]  /*18490*/  LOP3.LUT R0, R0, 0x40, RZ, 0x3c, !PT ;  /* 0x0000004000007812 */ /* 0x000fca00078e3cff */
[----:B------:R-:W0:Y:S04]  /*184a0*/  LDSM.16.M88.4 R4, [R0+UR4] ;  /* 0x000000040004783b */ /* 0x000e280008000200 */
[----:B------:R1:W-:Y:S04]  /*184b0*/  STL [R1+0x10b8], R23 ;  /* 0x0010b81701007387 */ /* 0x0003e80000100800 */
[----:B-1----:R-:W2:Y:S04]  /*184c0*/  LDL.LU R23, [R1+0x558] ;  /* 0x0005580001177983 */ /* 0x002ea80000300800 */
[----:B0-----:R-:W-:Y:S01]  /*184d0*/  STL.64 [R1+0x390], R4 ;  /* 0x0003900401007387 */ /* 0x001fe20000100a00 */
[----:B------:R-:W-:-:S02]  /*184e0*/  IMAD.MOV.U32 R20, RZ, RZ, R4 ;  /* 0x000000ffff147224 */ /* 0x000fc400078e0004 */
[----:B------:R-:W-:Y:S01]  /*184f0*/  IMAD.MOV.U32 R21, RZ, RZ, R5 ;  /* 0x000000ffff157224 */ /* 0x000fe200078e0005 */
[----:B------:R0:W-:Y:S04]  /*18500*/  STL.64 [R1+0x398], R6 ;  /* 0x0003980601007387 */ /* 0x0001e80000100a00 */
[----:B0-----:R-:W2:Y:S04]  /*18510*/  LDL.LU.64 R6, [R1+0x1220] ;  /* 0x0012200001067983 */ /* 0x001ea80000300a00 */
[----:B------:R-:W2:Y:S02]  /*18520*/  LDL.LU.64 R4, [R1+0x1218] ;  /* 0x0012180001047983 */ /* 0x000ea40000300a00 */
[----:B--2---:R-:W-:-:S15]  /*18530*/  HMMA.16816.F32 R8, R12, R4, R8 ;  /* 0x000000040c08723c */ /* 0x004fde0000001808 */
[----:B------:R-:W-:-:S04]  /*18540*/  NOP ;  /* 0x0000000000007918 */ /* 0x000fc80000000000 */
[----:B------:R-:W-:Y:S04]  /*18550*/  STL.64 [R1+0x70], R8 ;  /* 0x0000700801007387 */ /* 0x000fe80000100a00 */
[----:B------:R-:W2:Y:S01]  /*18560*/  LDL R4, [R1+0x948] ;  /* 0x0009480001047983 */ /* 0x000ea20000100800 */
[----:B------:R-:W-:Y:S02]  /*18570*/  IMAD.MOV.U32 R22, RZ, RZ, R10 ;  /* 0x000000ffff167224 */ /* 0x000fe400078e000a */
[----:B------:R-:W-:Y:S01]  /*18580*/  IMAD.MOV.U32 R0, RZ, RZ, R11 ;  /* 0x000000ffff007224 */ /* 0x000fe200078e000b */
[----:B------:R-:W3:Y:S04]  /*18590*/  LDL.LU R5, [R1+0x55c] ;  /* 0x00055c0001057983 */ /* 0x000ee80000300800 */
[----:B------:R-:W-:Y:S04]  /*185a0*/  STL [R1+0x1058], R22 ;  /* 0x0010581601007387 */ /* 0x000fe80000100800 */
[----:B------:R-:W-:Y:S04]  /*185b0*/  STL [R1+0x1054], R0 ;  /* 0x0010540001007387 */ /* 0x000fe80000100800 */
[----:B--2---:R-:W0:Y:S04]  /*185c0*/  LDSM.16.M88.4 R8, [R4+UR4+0x1000] ;  /* 0x001000040408783b */ /* 0x004e280008000200 */
        /* <DEDUP_REMOVED lines=8> */
[----:B------:R-:W-:Y:S01]  /*18650*/  STL [R1+0x40], R8 ;  /* 0x0000400801007387 */ /* 0x000fe20000100800 */
[----:B------:R-:W-:Y:S02]  /*18660*/  IMAD.MOV.U32 R22, RZ, RZ, R9 ;  /* 0x000000ffff167224 */ /* 0x000fe400078e0009 */
[----:B------:R-:W-:Y:S01]  /*18670*/  IMAD.MOV.U32 R0, RZ, RZ, R10 ;  /* 0x000000ffff007224 */ /* 0x000fe200078e000a */
[----:B------:R-:W-:Y:S04]  /*18680*/  STL [R1+0x4c], R11 ;  /* 0x00004c0b01007387 */ /* 0x000fe80000100800 */
[----:B------:R-:W0:Y:S04]  /*18690*/  LDSM.16.M88.4 R8, [R4+UR4+0x2000] ;  /* 0x002000040408783b */ /* 0x000e280008000200 */
[----:B------:R-:W4:Y:S04]  /*186a0*/  LDL.LU R6, [R1+0x54c] ;  /* 0x00054c0001067983 */ /* 0x000f280000300800 */
[----:B------:R-:W2:Y:S04]  /*186b0*/  LDL.LU R7, [R1+0x554] ;  /* 0x0005540001077983 */ /* 0x000ea80000300800 */
[----:B------:R-:W-:Y:S04]  /*186c0*/  STL [R1+0x10d0], R0 ;  /* 0x0010d00001007387 */ /* 0x000fe80000100800 */
[----:B------:R-:W-:Y:S04]  /*186d0*/  STL [R1+0x10bc], R22 ;  /* 0x0010bc1601007387 */ /* 0x000fe80000100800 */
[----:B0-----:R-:W-:Y:S04]  /*186e0*/  STL.64 [R1+0x370], R8 ;  /* 0x0003700801007387 */ /* 0x001fe80000100a00 */
[----:B------:R0:W-:Y:S04]  /*186f0*/  STL.64 [R1+0x378], R10 ;  /* 0x0003780a01007387 */ /* 0x0001e80000100a00 */
[----:B0-----:R-:W2:Y:S04]  /*18700*/  LDL.LU.64 R10, [R1+0x1200] ;  /* 0x00120000010a7983 */ /* 0x001ea80000300a00 */
[----:B------:R-:W2:Y:S02]  /*18710*/  LDL.LU.64 R8, [R1+0x11f8] ;  /* 0x0011f80001087983 */ /* 0x000ea40000300a00 */
[----:B--2---:R-:W-:-:S15]  /*18720*/  HMMA.16816.F32 R24, R12, R8, R24 ;  /* 0x000000080c18723c */ /* 0x004fde0000001818 */
[----:B------:R-:W-:-:S04]  /*18730*/  NOP ;  /* 0x0000000000007918 */ /* 0x000fc80000000000 */
[----:B------:R-:W-:Y:S04]  /*18740*/  STL.64 [R1+0x20], R24 ;  /* 0x0000201801007387 */ /* 0x000fe80000100a00 */
[----:B------:R-:W-:Y:S04]  /*18750*/  STL.64 [R1+0x28], R26 ;  /* 0x0000281a01007387 */ /* 0x000fe80000100a00 */
[----:B------:R-:W0:Y:S04]  /*18760*/  LDSM.16.M88.4 R24, [R4+UR4+0x3000] ;  /* 0x003000040418783b */ /* 0x000e280008000200 */
[----:B0-----:R-:W-:Y:S04]  /*18770*/  STL.64 [R1+0x360], R24 ;  /* 0x0003601801007387 */ /* 0x001fe80000100a00 */
[----:B------:R0:W-:Y:S04]  /*18780*/  STL.64 [R1+0x368], R26 ;  /* 0x0003681a01007387 */ /* 0x0001e80000100a00 */
[----:B0-----:R-:W2:Y:S04]  /*18790*/  LDL.LU.64 R26, [R1+0x11f0] ;  /* 0x0011f000011a7983 */ /* 0x001ea80000300a00 */
[----:B------:R-:W2:Y:S02]  /*187a0*/  LDL.LU.64 R24, [R1+0x11e8] ;  /* 0x0011e80001187983 */ /* 0x000ea40000300a00 */
[----:B--2---:R-:W-:Y:S02]  /*187b0*/  HMMA.16816.F32 R8, R12, R10, R24 ;  /* 0x0000000a0c08723c */ /* 0x004fe40000001818 */
[----:B------:R-:W2:Y:S04]  /*187c0*/  LDL.LU.64 R26, [R1+0x11e0] ;  /* 0x0011e000011a7983 */ /* 0x000ea80000300a00 */
[----:B------:R-:W2:-:S13]  /*187d0*/  LDL.LU.64 R24, [R1+0x11d8] ;  /* 0x0011d80001187983 */ /* 0x000e9a0000300a00 */
[----:B------:R-:W-:Y:S04]  /*187e0*/  STL.64 [R1], R8 ;  /* 0x0000000801007387 */ /* 0x000fe80000100a00 */
[----:B------:R-:W-:Y:S04]  /*187f0*/  STL.64 [R1+0x8], R10 ;  /* 0x0000080a01007387 */ /* 0x000fe80000100a00 */
[----:B------:R-:W0:Y:S04]  /*18800*/  LDSM.16.M88.4 R8, [R4+UR4+0x4000] ;  /* 0x004000040408783b */ /* 0x000e280008000200 */
[----:B0-----:R-:W-:Y:S04]  /*18810*/  STL.64 [R1+0x350], R8 ;  /* 0x0003500801007387 */ /* 0x001fe80000100a00 */
[----:B------:R-:W-:Y:S01]  /*18820*/  STL.64 [R1+0x358], R10 ;  /* 0x0003580a01007387 */ /* 0x000fe20000100a00 */
[----:B--2---:R-:W-:Y:S03]  /*18830*/  HMMA.16816.F32 R24, R12, R16, R24 ;  /* 0x000000100c18723c */ /* 0x004fe60000001818 */
[----:B------:R-:W2:-:S15]  /*18840*/  LDL R17, [R1+0x948] ;  /* 0x0009480001117983 */ /* 0x000e9e0000100800 */
[----:B------:R-:W-:Y:S01]  /*18850*/  NOP ;  /* 0x0000000000007918 */ /* 0x000fe20000000000 */
[----:B------:R-:W-:Y:S04]  /*18860*/  STL.64 [R1+0xfe0], R26 ;  /* 0x000fe01a01007387 */ /* 0x000fe80000100a00 */
[----:B------:R-:W-:Y:S01]  /*18870*/  STL.64 [R1+0xfd8], R24 ;  /* 0x000fd81801007387 */ /* 0x000fe20000100a00 */
[----:B---3--:R-:W-:Y:S02]  /*18880*/  IMAD R4, R23, 0x100, R5 ;  /* 0x0000010017047824 */ /* 0x008fe400078e0205 */
[----:B------:R-:W-:Y:S02]  /*18890*/  IMAD R5, R28, 0x100, R29 ;  /* 0x000001001c057824 */ /* 0x000fe400078e021d */
[----:B----4-:R-:W-:Y:S02]  /*188a0*/  IMAD R2, R2, 0x100, R6 ;  /* 0x0000010002027824 */ /* 0x010fe400078e0206 */
[----:B------:R-:W-:Y:S01]  /*188b0*/  IMAD R3, R3, 0x100, R7 ;  /* 0x0000010003037824 */ /* 0x000fe200078e0207 */
[----:B------:R-:W-:-:S02]  /*188c0*/  F2FP.F16.E5M2.UNPACK_B R14, R4 ;  /* 0x00000004ff0e723e */ /* 0x000fc400020004ff */
[----:B------:R-:W-:Y:S02]  /*188d0*/  F2FP.F16.E5M2.UNPACK_B R15, R5 ;  /* 0x00000005ff0f723e */ /* 0x000fe400020004ff */
[----:B------:R-:W-:Y:S02]  /*188e0*/  F2FP.F16.E5M2.UNPACK_B R12, R2 ;  /* 0x00000002ff0c723e */ /* 0x000fe400020004ff */
[----:B------:R-:W-:Y:S01]  /*188f0*/  F2FP.F16.E5M2.UNPACK_B R13, R3 ;  /* 0x00000003ff0d723e */ /* 0x000fe200020004ff */
[----:B------:R-:W-:Y:S01]  /*18900*/  STL.64 [R1+0x11d0], R14 ;  /* 0x0011d00e01007387 */ /* 0x000fe20000100a00 */
[----:B------:R-:W-:-:S03]  /*18910*/  IMAD.MOV.U32 R6, RZ, RZ, R8 ;  /* 0x000000ffff067224 */ /* 0x000fc600078e0008 */
[----:B------:R-:W-:Y:S01]  /*18920*/  STL.64 [R1+0x11c8], R12 ;  /* 0x0011c80c01007387 */ /* 0x000fe20000100a00 */
[----:B------:R-:W-:-:S03]  /*18930*/  IMAD.MOV.U32 R7, RZ, RZ, R9 ;  /* 0x000000ffff077224 */ /* 0x000fc600078e0009 */
[----:B--2---:R-:W0:Y:S04]  /*18940*/  LDSM.16.M88.4 R24, [R17+UR4+0x5000] ;  /* 0x005000041118783b */ /* 0x004e280008000200 */
[----:B------:R-:W1:Y:S04]  /*18950*/  LDSM.16.M88.4 R12, [R17+UR4+0x6000] ;  /* 0x00600004110c783b */ /* 0x000e680008000200 */
[----:B0-----:R0:W-:Y:S01]  /*18960*/  STL.64 [R1+0x320], R24 ;  /* 0x0003201801007387 */ /* 0x0011e20000100a00 */
[----:B------:R-:W-:Y:S02]  /*18970*/  IMAD.MOV.U32 R8, RZ, RZ, R24 ;  /* 0x000000ffff087224 */ /* 0x000fe400078e0018 */
[----:B------:R-:W-:Y:S01]  /*18980*/  IMAD.MOV.U32 R9, RZ, RZ, R25 ;  /* 0x000000ffff097224 */ /* 0x000fe200078e0019 */
[----:B------:R2:W-:Y:S04]  /*18990*/  STL.64 [R1+0x328], R26 ;  /* 0x0003281a01007387 */ /* 0x0005e80000100a00 */
[----:B0-----:R-:W3:Y:S04]  /*189a0*/  LDL.LU R24, [R1+0x180] ;  /* 0x0001800001187983 */ /* 0x001ee80000300800 */
[----:B------:R-:W3:Y:S04]  /*189b0*/  LDL.LU R25, [R1+0x184] ;  /* 0x0001840001197983 */ /* 0x000ee80000300800 */
[----:B--2---:R-:W2:Y:S04]  /*189c0*/  LDL.LU R26, [R1+0x188] ;  /* 0x00018800011a7983 */ /* 0x004ea80000300800 */
[----:B------:R-:W2:Y:S04]  /*189d0*/  LDL.LU R27, [R1+0x18c] ;  /* 0x00018c00011b7983 */ /* 0x000ea80000300800 */
[----:B--2---:R-:W-:Y:S04]  /*189e0*/  STL.64 [R1+0x1160], R26 ;  /* 0x0011601a01007387 */ /* 0x004fe80000100a00 */
[----:B---3--:R0:W-:Y:S04]  /*189f0*/  STL.64 [R1+0x1158], R24 ;  /* 0x0011581801007387 */ /* 0x0081e80000100a00 */
        /* <DEDUP_REMOVED lines=10> */
[----:B------:R-:W4:Y:S04]  /*18aa0*/  LDL R4, [R1+0x360] ;  /* 0x0003600001047983 */ /* 0x000f280000100800 */
[----:B------:R-:W4:Y:S04]  /*18ab0*/  LDL R5, [R1+0x364] ;  /* 0x0003640001057983 */ /* 0x000f280000100800 */
[----:B------:R-:W2:Y:S04]  /*18ac0*/  LDL R3, [R1+0x374] ;  /* 0x0003740001037983 */ /* 0x000ea80000100800 */
[----:B------:R-:W-:Y:S04]  /*18ad0*/  STL.64 [R1+0x11b0], R6 ;  /* 0x0011b00601007387 */ /* 0x000fe80000100a00 */
[----:B----4-:R0:W-:Y:S04]  /*18ae0*/  STL.64 [R1+0x11a8], R4 ;  /* 0x0011a80401007387 */ /* 0x0101e80000100a00 */
[----:B0-----:R-:W4:Y:S04]  /*18af0*/  LDL.LU R4, [R1+0x50] ;  /* 0x0000500001047983 */ /* 0x001f280000300800 */
[----:B------:R-:W4:Y:S04]  /*18b00*/  LDL.LU R5, [R1+0x54] ;  /* 0x0000540001057983 */ /* 0x000f280000300800 */
[----:B------:R-:W2:Y:S04]  /*18b10*/  LDL.LU R6, [R1+0x58] ;  /* 0x0000580001067983 */ /* 0x000ea80000300800 */
[----:B------:R-:W2:Y:S04]  /*18b20*/  LDL.LU R7, [R1+0x5c] ;  /* 0x00005c0001077983 */ /* 0x000ea80000300800 */
[----:B--2---:R-:W-:Y:S04]  /*18b30*/  STL.64 [R1+0x11c0], R6 ;  /* 0x0011c00601007387 */ /* 0x004fe80000100a00 */
[----:B----4-:R0:W-:Y:S04]  /*18b40*/  STL.64 [R1+0x11b8], R4 ;  /* 0x0011b80401007387 */ /* 0x0101e80000100a00 */
[----:B0-----:R-:W2:Y:S04]  /*18b50*/  LDL.LU R4, [R1+0x30] ;  /* 0x0000300001047983 */ /* 0x001ea80000300800 */
[----:B------:R-:W2:Y:S04]  /*18b60*/  LDL.LU R5, [R1+0x34] ;  /* 0x0000340001057983 */ /* 0x000ea80000300800 */
[----:B------:R-:W2:Y:S04]  /*18b70*/  LDL.LU R6, [R1+0x38] ;  /* 0x0000380001067983 */ /* 0x000ea80000300800 */
[----:B------:R-:W2:Y:S04]  /*18b80*/  LDL.LU R7, [R1+0x3c] ;  /* 0x00003c0001077983 */ /* 0x000ea80000300800 */
[----:B------:R-:W4:Y:S04]  /*18b90*/  LDL R2, [R1+0x370] ;  /* 0x0003700001027983 */ /* 0x000f280000100800 */
        /* <DEDUP_REMOVED lines=12> */
[----:B-1----:R-:W-:-:S02]  /*18c60*/  IMAD.MOV.U32 R10, RZ, RZ, R12 ;  /* 0x000000ffff0a7224 */ /* 0x002fc400078e000c */
[----:B------:R-:W-:Y:S01]  /*18c70*/  IMAD.MOV.U32 R11, RZ, RZ, R13 ;  /* 0x000000ffff0b7224 */ /* 0x000fe200078e000d */
[----:B---3--:R-:W-:Y:S04]  /*18c80*/  STL.64 [R1+0x11a0], R26 ;  /* 0x0011a01a01007387 */ /* 0x008fe80000100a00 */
[----:B--2---:R0:W-:Y:S04]  /*18c90*/  STL.64 [R1+0x1198], R24 ;  /* 0x0011981801007387 */ /* 0x0041e80000100a00 */
[----:B0-----:R-:W2:Y:S04]  /*18ca0*/  LDL.LU R24, [R1+0x80] ;  /* 0x0000800001187983 */ /* 0x001ea80000300800 */
[----:B------:R-:W2:Y:S04]  /*18cb0*/  LDL.LU R25, [R1+0x84] ;  /* 0x0000840001197983 */ /* 0x000ea80000300800 */
[----:B------:R-:W2:Y:S04]  /*18cc0*/  LDL.LU R26, [R1+0x88] ;  /* 0x00008800011a7983 */ /* 0x000ea80000300800 */
[----:B------:R-:W2:Y:S04]  /*18cd0*/  LDL.LU R27, [R1+0x8c] ;  /* 0x00008c00011b7983 */ /* 0x000ea80000300800 */
[----:B------:R-:W3:Y:S04]  /*18ce0*/  LDL.LU R28, [R1+0x568] ;  /* 0x00056800011c7983 */ /* 0x000ee80000300800 */
[----:B------:R-:W2:Y:S04]  /*18cf0*/  LDL.LU R29, [R1+0x570] ;  /* 0x00057000011d7983 */ /* 0x000ea80000300800 */
[----:B------:R-:W2:Y:S04]  /*18d00*/  LDL.LU R22, [R1+0x578] ;  /* 0x0005780001167983 */ /* 0x000ea80000300800 */
[----:B------:R-:W2:Y:S04]  /*18d10*/  LDL.LU R0, [R1+0x584] ;  /* 0x0005840001007983 */ /* 0x000ea80000300800 */
[----:B------:R-:W2:Y:S04]  /*18d20*/  LDL.LU R23, [R1+0x580] ;  /* 0x0005800001177983 */ /* 0x000ea80000300800 */
        /* <DEDUP_REMOVED lines=9> */
[----:B------:R-:W-:Y:S04]  /*18dc0*/  STL.64 [R1+0x18], R6 ;  /* 0x0000180601007387 */ /* 0x000fe80000100a00 */
[----:B------:R-:W0:Y:S04]  /*18dd0*/  LDSM.16.M88.4 R4, [R17+UR4+0x7000] ;  /* 0x007000041104783b */ /* 0x000e280008000200 */
[----:B0-----:R-:W-:Y:S01]  /*18de0*/  STL.64 [R1+0x330], R4 ;  /* 0x0003300401007387 */ /* 0x001fe20000100a00 */
[----:B------:R-:W-:-:S02]  /*18df0*/  IMAD.MOV.U32 R16, RZ, RZ, R4 ;  /* 0x000000ffff107224 */ /* 0x000fc400078e0004 */
[----:B------:R-:W-:Y:S01]  /*18e00*/  IMAD.MOV.U32 R17, RZ, RZ, R5 ;  /* 0x000000ffff117224 */ /* 0x000fe200078e0005 */
[----:B------:R0:W-:Y:S04]  /*18e10*/  STL.64 [R1+0x338], R6 ;  /* 0x0003380601007387 */ /* 0x0001e80000100a00 */
[----:B0-----:R-:W2:Y:S04]  /*18e20*/  LDL.LU.64 R6, [R1+0x11c0] ;  /* 0x0011c00001067983 */ /* 0x001ea80000300a00 */
[----:B------:R-:W2:Y:S01]  /*18e30*/  LDL.LU.64 R4, [R1+0x11b8] ;  /* 0x0011b80001047983 */ /* 0x000ea20000300a00 */
[----:B------:R-:W-:-:S02]  /*18e40*/  F2FP.F16.E5M2.UNPACK_B R18, R18 ;  /* 0x00000012ff12723e */ /* 0x000fc400020004ff */
[----:B------:R-:W-:Y:S02]  /*18e50*/  F2FP.F16.E5M2.UNPACK_B R19, R19 ;  /* 0x00000013ff13723e */ /* 0x000fe400020004ff */
[----:B----4-:R-:W-:Y:S02]  /*18e60*/  F2FP.F16.E5M2.UNPACK_B R2, R2 ;  /* 0x00000002ff02723e */ /* 0x010fe400020004ff */
[----:B------:R-:W-:-:S07]  /*18e70*/  F2FP.F16.E5M2.UNPACK_B R3, R3 ;  /* 0x00000003ff03723e */ /* 0x000fce00020004ff */
[C---:B------:R-:W-:Y:S08]  /*18e80*/  HMMA.16816.F32 R24, R12.reuse, R2, R24 ;  /* 0x000000020c18723c */ /* 0x040ff00000001818 */
        /* <DEDUP_REMOVED lines=8> */
[----:B0-----:R-:W2:Y:S04]  /*18f10*/  LDL.LU.64 R26, [R1+0x11a0] ;  /* 0x0011a000011a7983 */ /* 0x001ea80000300a00 */
[----:B------:R-:W2:Y:S04]  /*18f20*/  LDL.LU.64 R24, [R1+0x1198] ;  /* 0x0011980001187983 */ /* 0x000ea80000300a00 */
[----:B------:R0:W-:Y:S04]  /*18f30*/  STL [R1+0x1150], R3 ;  /* 0x0011500301007387 */ /* 0x0001e80000100800 */
[----:B0-----:R-:W3:Y:S01]  /*18f40*/  LDL.LU R3, [R1+0x57c] ;  /* 0x00057c0001037983 */ /* 0x001ee20000300800 */
[----:B----4-:R-:W-:-:S02]  /*18f50*/  F2FP.F16.E5M2.UNPACK_B R4, R4 ;  /* 0x00000004ff04723e */ /* 0x010fc400020004ff */
        /* <DEDUP_REMOVED lines=16> */
[----:B------:R-:W-:Y:S01]  /*19060*/  F2FP.F16.E5M2.UNPACK_B R9, R9 ;  /* 0x00000009ff09723e */ /* 0x000fe200020004ff */
[----:B------:R0:W-:Y:S04]  /*19070*/  STL.64 [R1+0x1128], R6 ;  /* 0x0011280601007387 */ /* 0x0001e80000100a00 */
[----:B0-----:R-:W3:Y:S04]  /*19080*/  LDL.LU R6, [R1+0x56c] ;  /* 0x00056c0001067983 */ /* 0x001ee80000300800 */
[----:B------:R-:W4:Y:S04]  /*19090*/  LDL.LU R7, [R1+0x574] ;  /* 0x0005740001077983 */ /* 0x000f280000300800 */
[----:B------:R-:W-:Y:S01]  /*190a0*/  STL.64 [R1+0x1120], R4 ;  /* 0x0011200401007387 */ /* 0x000fe20000100a00 */
        /* <DEDUP_REMOVED lines=16> */
[----:B---3--:R-:W-:Y:S02]  /*191b0*/  IMAD R28, R28, 0x100, R6 ;  /* 0x000001001c1c7824 */ /* 0x008fe400078e0206 */
[----:B----4-:R-:W-:Y:S01]  /*191c0*/  IMAD R29, R29, 0x100, R7 ;  /* 0x000001001d1d7824 */ /* 0x010fe200078e0207 */
[----:B------:R-:W-:Y:S04]  /*191d0*/  STL.64 [R1+0x1108], R10 ;  /* 0x0011080a01007387 */ /* 0x000fe80000100a00 */
[----:B------:R-:W-:Y:S04]  /*191e0*/  STL.64 [R1+0x1100], R8 ;  /* 0x0011000801007387 */ /* 0x000fe80000100a00 */
[----:B------:R-:W-:Y:S04]  /*191f0*/  STL [R1+0x10d8], R16 ;  /* 0x0010d81001007387 */ /* 0x000fe80000100800 */
[----:B------:R-:W-:Y:S01]  /*19200*/  STL [R1+0x10d4], R17 ;  /* 0x0010d41101007387 */ /* 0x000fe20000100800 */
[----:B--2---:R-:W-:-:S15]  /*19210*/  HMMA.16816.F32 R4, R12, R16, R24 ;  /* 0x000000100c04723c */ /* 0x004fde0000001818 */
[----:B------:R-:W-:-:S04]  /*19220*/  NOP ;  /* 0x0000000000007918 */ /* 0x000fc80000000000 */
[----:B------:R-:W-:Y:S04]  /*19230*/  STL.64 [R1+0x110], R4 ;  /* 0x0001100401007387 */ /* 0x000fe80000100a00 */
[----:B------:R-:W-:Y:S04]  /*19240*/  STL.64 [R1+0x118], R6 ;  /* 0x0001180601007387 */ /* 0x000fe80000100a00 */
[----:B------:R-:W2:Y:S04]  /*19250*/  LDL.LU R26, [R1+0x5ac] ;  /* 0x0005ac00011a7983 */ /* 0x000ea80000300800 */
[----:B------:R-:W2:Y:S04]  /*19260*/  LDL.LU R27, [R1+0x5a8] ;  /* 0x0005a800011b7983 */ /* 0x000ea80000300800 */
[----:B--2---:R0:W-:Y:S04]  /*19270*/  STL.64 [R1+0x1060], R26 ;  /* 0x0010601a01007387 */ /* 0x0041e80000100a00 */
[----:B------:R-:W2:Y:S04]  /*19280*/  LDL.LU R24, [R1+0x140] ;  /* 0x0001400001187983 */ /* 0x000ea80000300800 */
[----:B------:R-:W2:Y:S04]  /*19290*/  LDL.LU R25, [R1+0x144] ;  /* 0x0001440001197983 */ /* 0x000ea80000300800 */
[----:B0-----:R-:W3:Y:S04]  /*192a0*/  LDL.LU R26, [R1+0x148] ;  /* 0x00014800011a7983 */ /* 0x001ee80000300800 */
        /* <DEDUP_REMOVED lines=19> */
[----:B------:R-:W4:Y:S01]  /*193e0*/  LDL.LU R16, [R1+0x594] ;  /* 0x0005940001107983 */ /* 0x000f220000300800 */
[----:B------:R-:W-:-:S03]  /*193f0*/  IMAD R0, R23, 0x100, R0 ;  /* 0x0000010017007824 */ /* 0x000fc600078e0200 */
[----:B----4-:R0:W-:Y:S04]  /*19400*/  STL [R1+0x10dc], R16 ;  /* 0x0010dc1001007387 */ /* 0x0101e80000100800 */
[----:B0-----:R-:W4:Y:S04]  /*19410*/  LDL.LU R16, [R1+0x58c] ;  /* 0x00058c0001107983 */ /* 0x001f280000300800 */
[----:B------:R-:W4:Y:S01]  /*19420*/  LDL.LU R17, [R1+0x59c] ;  /* 0x00059c0001117983 */ /* 0x000f220000300800 */
[----:B------:R-:W-:-:S03]  /*19430*/  IMAD R3, R22, 0x100, R3 ;  /* 0x0000010016037824 */ /* 0x000fc600078e0203 */
[----:B------:R-:W-:Y:S01]  /*19440*/  STL.64 [R1+0x1148], R18 ;  /* 0x0011481201007387 */ /* 0x000fe20000100a00 */
[----:B------:R-:W-:-:S03]  /*19450*/  IMAD.MOV.U32 R15, RZ, RZ, R0 ;  /* 0x000000ffff0f7224 */ /* 0x000fc600078e0000 */
[----:B----4-:R-:W-:Y:S04]  /*19460*/  STL.64 [R1+0x1140], R16 ;  /* 0x0011401001007387 */ /* 0x010fe80000100a00 */
[----:B------:R-:W4:Y:S04]  /*19470*/  LDL.LU R22, [R1+0x598] ;  /* 0x0005980001167983 */ /* 0x000f280000300800 */
[----:B------:R-:W4:Y:S04]  /*19480*/  LDL.LU R0, [R1+0x5a4] ;  /* 0x0005a40001007983 */ /* 0x000f280000300800 */
[----:B------:R-:W4:Y:S04]  /*19490*/  LDL.LU R23, [R1+0x5a0] ;  /* 0x0005a00001177983 */ /* 0x000f280000300800 */
[----:B---3--:R-:W-:Y:S04]  /*194a0*/  STL.64 [R1+0x10a0], R26 ;  /* 0x0010a01a01007387 */ /* 0x008fe80000100a00 */
[----:B--2---:R0:W-:Y:S04]  /*194b0*/  STL.64 [R1+0x1098], R24 ;  /* 0x0010981801007387 */ /* 0x0041e80000100a00 */
[----:B0-----:R-:W2:Y:S04]  /*194c0*/  LDL.LU R24, [R1+0x190] ;  /* 0x0001900001187983 */ /* 0x001ea80000300800 */
[----:B------:R-:W2:Y:S04]  /*194d0*/  LDL.LU R25, [R1+0x194] ;  /* 0x0001940001197983 */ /* 0x000ea80000300800 */
[----:B------:R-:W3:Y:S04]  /*194e0*/  LDL.LU R26, [R1+0x198] ;  /* 0x00019800011a7983 */ /* 0x000ee80000300800 */
[----:B------:R-:W3:Y:S04]  /*194f0*/  LDL.LU R27, [R1+0x19c] ;  /* 0x00019c00011b7983 */ /* 0x000ee80000300800 */
        /* <DEDUP_REMOVED lines=9> */
[----:B------:R-:W2:Y:S04]  /*19590*/  LDL.LU R11, [R1+0x1ec] ;  /* 0x0001ec00010b7983 */ /* 0x000ea80000300800 */
[----:B--2---:R-:W-:Y:S04]  /*195a0*/  STL.64 [R1+0x1138], R10 ;  /* 0x0011380a01007387 */ /* 0x004fe80000100a00 */
[----:B------:R0:W-:Y:S04]  /*195b0*/  STL.64 [R1+0x1130], R8 ;  /* 0x0011300801007387 */ /* 0x0001e80000100a00 */
[----:B------:R-:W2:Y:S04]  /*195c0*/  LDL.LU R4, [R1+0x1f0] ;  /* 0x0001f00001047983 */ /* 0x000ea80000300800 */
[----:B------:R-:W2:Y:S04]  /*195d0*/  LDL.LU R5, [R1+0x1f4] ;  /* 0x0001f40001057983 */ /* 0x000ea80000300800 */
[----:B------:R-:W2:Y:S04]  /*195e0*/  LDL.LU R6, [R1+0x1f8] ;  /* 0x0001f80001067983 */ /* 0x000ea80000300800 */
[----:B------:R-:W2:Y:S04]  /*195f0*/  LDL.LU R7, [R1+0x1fc] ;  /* 0x0001fc0001077983 */ /* 0x000ea80000300800 */
        /* <DEDUP_REMOVED lines=40> */
[----:B------:R-:W-:Y:S04]  /*19880*/  STL.64 [R1+0x210], R16 ;  /* 0x0002101001007387 */ /* 0x000fe80000100a00 */
[----:B------:R0:W-:Y:S04]  /*19890*/  STL.64 [R1+0x218], R18 ;  /* 0x0002181201007387 */ /* 0x0001e80000100a00 */
[----:B0-----:R-:W3:Y:S04]  /*198a0*/  LDL.LU.64 R18, [R1+0x1148] ;  /* 0x0011480001127983 */ /* 0x001ee80000300a00 */
[----:B------:R-:W4:Y:S01]  /*198b0*/  LDL.LU.64 R16, [R1+0x1140] ;  /* 0x0011400001107983 */ /* 0x000f220000300a00 */
[C---:B--2---:R-:W-:Y:S08]  /*198c0*/  HMMA.16816.F32 R4, R12.reuse, R2, R4 ;  /* 0x000000020c04723c */ /* 0x044ff00000001804 */
[----:B---3--:R-:W-:-:S15]  /*198d0*/  HMMA.16816.F32 R8, R12, R18, R8 ;  /* 0x000000120c08723c */ /* 0x008fde0000001808 */
[----:B------:R-:W-:-:S04]  /*198e0*/  NOP ;  /* 0x0000000000007918 */ /* 0x000fc80000000000 */
[----:B------:R-:W-:Y:S04]  /*198f0*/  STL.64 [R1+0x200], R8 ;  /* 0x0002000801007387 */ /* 0x000fe80000100a00 */
[----:B------:R0:W-:Y:S04]  /*19900*/  STL.64 [R1+0x208], R10 ;  /* 0x0002080a01007387 */ /* 0x0001e80000100a00 */
[----:B0-----:R-:W2:Y:S04]  /*19910*/  LDL.LU.64 R10, [R1+0x1138] ;  /* 0x00113800010a7983 */ /* 0x001ea80000300a00 */
[----:B------:R-:W2:Y:S04]  /*19920*/  LDL.LU.64 R8, [R1+0x1130] ;  /* 0x0011300001087983 */ /* 0x000ea80000300a00 */
        /* <DEDUP_REMOVED lines=22> */
[----:B----4-:R-:W-:Y:S01]  /*19a90*/  IMAD R28, R28, 0x100, R16 ;  /* 0x000001001c1c7824 */ /* 0x010fe200078e0210 */
[----:B--2---:R-:W-:-:S15]  /*19aa0*/  HMMA.16816.F32 R24, R12, R10, R24 ;  /* 0x0000000a0c18723c */ /* 0x004fde0000001818 */
[----:B------:R-:W-:-:S04]  /*19ab0*/  NOP ;  /* 0x0000000000007918 */ /* 0x000fc80000000000 */
[----:B------:R-:W-:Y:S04]  /*19ac0*/  STL.64 [R1+0x1b0], R24 ;  /* 0x0001b01801007387 */ /* 0x000fe80000100a00 */
[----:B------:R0:W-:Y:S04]  /*19ad0*/  STL.64 [R1+0x1b8], R26 ;  /* 0x0001b81a01007387 */ /* 0x0001e80000100a00 */
[----:B0-----:R-:W2:Y:S04]  /*19ae0*/  LDL.LU.64 R26, [R1+0x10e8] ;  /* 0x0010e800011a7983 */ /* 0x001ea80000300a00 */
[----:B------:R-:W2:Y:S04]  /*19af0*/  LDL.LU.64 R24, [R1+0x10e0] ;  /* 0x0010e00001187983 */ /* 0x000ea80000300a00 */
[----:B------:R-:W3:Y:S01]  /*19b00*/  LDL.LU R16, [R1+0x10dc] ;  /* 0x0010dc0001107983 */ /* 0x000ee20000300800 */
[----:B------:R-:W-:-:S02]  /*19b10*/  IMAD R22, R22, 0x100, R17 ;  /* 0x0000010016167824 */ /* 0x000fc400078e0211 */
[----:B---3--:R-:W-:Y:S02]  /*19b20*/  IMAD R29, R29, 0x100, R16 ;  /* 0x000001001d1d7824 */ /* 0x008fe400078e0210 */
[----:B------:R-:W2:Y:S04]  /*19b30*/  LDL.LU R16, [R1+0x10d8] ;  /* 0x0010d80001107983 */ /* 0x000ea80000300800 */
[----:B------:R-:W2:Y:S01]  /*19b40*/  LDL.LU R17, [R1+0x10d4] ;  /* 0x0010d40001117983 */ /* 0x000ea20000300800 */
[----:B------:R-:W-:-:S03]  /*19b50*/  IMAD R23, R23, 0x100, R0 ;  /* 0x0000010017177824 */ /* 0x000fc600078e0200 */
[----:B------:R-:W3:Y:S01]  /*19b60*/  LDL.LU R0, [R1+0x10d0] ;  /* 0x0010d00001007983 */ /* 0x000ee20000300800 */
[----:B--2---:R-:W-:Y:S03]  /*19b70*/  HMMA.16816.F32 R12, R12, R16, R24 ;  /* 0x000000100c0c723c */ /* 0x004fe60000001818 */
[----:B------:R-:W2:Y:S04]  /*19b80*/  LDL.LU.64 R26, [R1+0x10c8] ;  /* 0x0010c800011a7983 */ /* 0x000ea80000300a00 */
[----:B------:R-:W2:-:S12]  /*19b90*/  LDL.LU.64 R24, [R1+0x10c0] ;  /* 0x0010c00001187983 */ /* 0x000e980000300a00 */
[----:B------:R0:W-:Y:S04]  /*19ba0*/  STL.64 [R1+0x130], R12 ;  /* 0x0001300c01007387 */ /* 0x0001e80000100a00 */
[----:B------:R1:W-:Y:S01]  /*19bb0*/  STL.64 [R1+0x138], R14 ;  /* 0x0001380e01007387 */ /* 0x0003e20000100a00 */
[----:B0-----:R-:W-:Y:S02]  /*19bc0*/  F2FP.F16.E5M2.UNPACK_B R12, R28 ;  /* 0x0000001cff0c723e */ /* 0x001fe400020004ff */
[----:B------:R-:W-:Y:S02]  /*19bd0*/  F2FP.F16.E5M2.UNPACK_B R13, R29 ;  /* 0x0000001dff0d723e */ /* 0x000fe400020004ff */
[----:B-1----:R-:W-:Y:S02]  /*19be0*/  F2FP.F16.E5M2.UNPACK_B R14, R22 ;  /* 0x00000016ff0e723e */ /* 0x002fe400020004ff */
[----:B------:R-:W-:Y:S01]  /*19bf0*/  F2FP.F16.E5M2.UNPACK_B R15, R23 ;  /* 0x00000017ff0f723e */ /* 0x000fe200020004ff */
[----:B------:R-:W4:Y:S04]  /*19c00*/  LDL.LU R22, [R1+0x10bc] ;  /* 0x0010bc0001167983 */ /* 0x000f280000300800 */
[----:B------:R-:W3:Y:S02]  /*19c10*/  LDL.LU R23, [R1+0x10b8] ;  /* 0x0010b80001177983 */ /* 0x000ee40000300800 */
        /* <DEDUP_REMOVED lines=40> */
[----:B0-----:R-:W2:Y:S01]  /*19ea0*/  LDL.LU.64 R26, [R1+0x1060] ;  /* 0x00106000011a7983 */ /* 0x001ea20000300a00 */
[----:B---3--:R-:W-:Y:S03]  /*19eb0*/  HMMA.16816.F32 R4, R12, R10, R4 ;  /* 0x0000000a0c04723c */ /* 0x008fe60000001804 */
[----:B------:R-:W-:Y:S04]  /*19ec0*/  STL.64 [R1+0xff0], R10 ;  /* 0x000ff00a01007387 */ /* 0x000fe80000100a00 */
[----:B------:R-:W-:-:S12]  /*19ed0*/  STL.64 [R1+0xfe8], R8 ;  /* 0x000fe80801007387 */ /* 0x000fd80000100a00 */
[----:B------:R0:W-:Y:S04]  /*19ee0*/  STL.64 [R1+0x140], R4 ;  /* 0x0001400401007387 */ /* 0x0001e80000100a00 */
[----:B------:R1:W-:Y:S01]  /*19ef0*/  STL.64 [R1+0x148], R6 ;  /* 0x0001480601007387 */ /* 0x0003e20000100a00 */
[----:B--2---:R-:W-:-:S03]  /*19f00*/  IMAD R28, R27, 0x100, R26 ;  /* 0x000001001b1c7824 */ /* 0x004fc600078e021a */
[----:B------:R-:W2:Y:S04]  /*19f10*/  LDL.LU R26, [R1+0x5b4] ;  /* 0x0005b400011a7983 */ /* 0x000ea80000300800 */
[----:B------:R-:W2:Y:S04]  /*19f20*/  LDL.LU R27, [R1+0x5b0] ;  /* 0x0005b000011b7983 */ /* 0x000ea80000300800 */
[----:B0-----:R-:W3:Y:S04]  /*19f30*/  LDL.LU R4, [R1+0x90] ;  /* 0x0000900001047983 */ /* 0x001ee80000300800 */
[----:B------:R-:W3:Y:S04]  /*19f40*/  LDL.LU R5, [R1+0x94] ;  /* 0x0000940001057983 */ /* 0x000ee80000300800 */
[----:B-1----:R-:W2:Y:S01]  /*19f50*/  LDL.LU R6, [R1+0x98] ;  /* 0x0000980001067983 */ /* 0x002ea20000300800 */
[----:B------:R-:W-:-:S03]  /*19f60*/  IMAD.MOV.U32 R7, RZ, RZ, R23 ;  /* 0x000000ffff077224 */ /* 0x000fc600078e0017 */
[----:B------:R-:W3:Y:S04]  /*19f70*/  LDL.LU R23, [R1+0x5bc] ;  /* 0x0005bc0001177983 */ /* 0x000ee80000300800 */
        /* <DEDUP_REMOVED lines=12> */
[----:B----4-:R-:W-:-:S02]  /*1a040*/  IMAD.MOV.U32 R9, RZ, RZ, R22 ;  /* 0x000000ffff097224 */ /* 0x010fc400078e0016 */
        /* <DEDUP_REMOVED lines=11> */
[----:B--2---:R4:W-:Y:S04]  /*1a100*/  STL.64 [R1+0x1000], R10 ;  /* 0x0010000a01007387 */ /* 0x0049e80000100a00 */
[----:B---3--:R0:W-:Y:S01]  /*1a110*/  STL.64 [R1+0xff8], R8 ;  /* 0x000ff80801007387 */ /* 0x0081e20000100a00 */
[----:B----4-:R-:W-:-:S03]  /*1a120*/  IMAD.MOV.U32 R10, RZ, RZ, R22 ;  /* 0x000000ffff0a7224 */ /* 0x010fc600078e0016 */
[----:B0-----:R-:W2:Y:S04]  /*1a130*/  LDL.LU R8, [R1+0x70] ;  /* 0x0000700001087983 */ /* 0x001ea80000300800 */
[----:B------:R-:W2:Y:S04]  /*1a140*/  LDL.LU R9, [R1+0x74] ;  /* 0x0000740001097983 */ /* 0x000ea80000300800 */
[----:B------:R-:W3:Y:S01]  /*1a150*/  LDL.LU R22, [R1+0x1050] ;  /* 0x0010500001167983 */ /* 0x000ee20000300800 */
[----:B------:R-:W-:-:S03]  /*1a160*/  IMAD.MOV.U32 R11, RZ, RZ, R0 ;  /* 0x000000ffff0b7224 */ /* 0x000fc600078e0000 */
[----:B------:R-:W4:Y:S04]  /*1a170*/  LDL.LU R0, [R1+0x104c] ;  /* 0x00104c0001007983 */ /* 0x000f280000300800 */
[----:B------:R-:W2:Y:S01]  /*1a180*/  LDL.LU R24, [R1+0x20] ;  /* 0x0000200001187983 */ /* 0x000ea20000300800 */
[----:B------:R-:W-:-:S03]  /*1a190*/  IMAD R29, R27, 0x100, R26 ;  /* 0x000001001b1d7824 */ /* 0x000fc600078e021a */
[----:B------:R-:W2:Y:S04]  /*1a1a0*/  LDL.LU R25, [R1+0x24] ;  /* 0x0000240001197983 */ /* 0x000ea80000300800 */
[----:B------:R-:W2:Y:S04]  /*1a1b0*/  LDL.LU R26, [R1+0x28] ;  /* 0x00002800011a7983 */ /* 0x000ea80000300800 */
[----:B------:R-:W2:Y:S01]  /*1a1c0*/  LDL.LU R27, [R1+0x2c] ;  /* 0x00002c00011b7983 */ /* 0x000ea20000300800 */
[----:B------:R-:W-:Y:S01]  /*1a1d0*/  HMMA.16816.F32 R12, R12, R16, R4 ;  /* 0x000000100c0c723c */ /* 0x000fe20000001804 */
[----:B---3--:R-:W-:-:S02]  /*1a1e0*/  IMAD R22, R22, 0x100, R23 ;  /* 0x0000010016167824 */ /* 0x008fc400078e0217 */
[----:B------:R-:W4:Y:S04]  /*1a1f0*/  LDL.LU R23, [R1+0x1048] ;  /* 0x0010480001177983 */ /* 0x000f280000300800 */
[----:B------:R-:W3:Y:S04]  /*1a200*/  LDL.LU.64 R6, [R1+0x1040] ;  /* 0x0010400001067983 */ /* 0x000ee80000300a00 */
[----:B------:R-:W3:Y:S08]  /*1a210*/  LDL.LU.64 R4, [R1+0x1038] ;  /* 0x0010380001047983 */ /* 0x000ef00000300a00 */
[----:B------:R0:W-:Y:S04]  /*1a220*/  STL.64 [R1+0x120], R12 ;  /* 0x0001200c01007387 */ /* 0x0001e80000100a00 */
[----:B------:R1:W-:Y:S01]  /*1a230*/  STL.64 [R1+0x128], R14 ;  /* 0x0001280e01007387 */ /* 0x0003e20000100a00 */
[----:B0-----:R-:W-:-:S02]  /*1a240*/  F2FP.F16.E5M2.UNPACK_B R12, R28 ;  /* 0x0000001cff0c723e */ /* 0x001fc400020004ff */
[----:B------:R-:W-:Y:S02]  /*1a250*/  F2FP.F16.E5M2.UNPACK_B R13, R29 ;  /* 0x0000001dff0d723e */ /* 0x000fe400020004ff */
[----:B-1----:R-:W-:Y:S01]  /*1a260*/  F2FP.F16.E5M2.UNPACK_B R14, R22 ;  /* 0x00000016ff0e723e */ /* 0x002fe200020004ff */
[----:B------:R-:W2:Y:S04]  /*1a270*/  LDL.LU R28, [R1+0x5e0] ;  /* 0x0005e000011c7983 */ /* 0x000ea80000300800 */
[----:B------:R-:W2:Y:S01]  /*1a280*/  LDL.LU R29, [R1+0x5e4] ;  /* 0x0005e400011d7983 */ /* 0x000ea20000300800 */
[----:B----4-:R-:W-:-:S05]  /*1a290*/  IMAD R0, R0, 0x100, R23 ;  /* 0x0000010000007824 */ /* 0x010fca00078e0217 */
[----:B------:R-:W-:-:S07]  /*1a2a0*/  F2FP.F16.E5M2.UNPACK_B R15, R0 ;  /* 0x00000000ff0f723e */ /* 0x000fce00020004ff */
[----:B---3--:R-:W-:Y:S01]  /*1a2b0*/  HMMA.16816.F32 R20, R12, R20, R4 ;  /* 0x000000140c14723c */ /* 0x008fe20000001804 */
[----:B------:R-:W3:Y:S04]  /*1a2c0*/  LDL.LU.64 R6, [R1+0x1030] ;  /* 0x0010300001067983 */ /* 0x000ee80000300a00 */
[----:B------:R-:W3:-:S14]  /*1a2d0*/  LDL.LU.64 R4, [R1+0x1028] ;  /* 0x0010280001047983 */ /* 0x000edc0000300a00 */
[----:B------:R0:W-:Y:S04]  /*1a2e0*/  STL.64 [R1+0x100], R20 ;  /* 0x0001001401007387 */ /* 0x0001e80000100a00 */
[----:B------:R-:W-:Y:S04]  /*1a2f0*/  STL.64 [R1+0x108], R22 ;  /* 0x0001081601007387 */ /* 0x000fe80000100a00 */
[----:B0-----:R-:W4:Y:S04]  /*1a300*/  LDL.LU R20, [R1+0x5dc] ;  /* 0x0005dc0001147983 */ /* 0x001f280000300800 */
[----:B------:R-:W4:Y:S01]  /*1a310*/  LDL.LU R21, [R1+0x5d8] ;  /* 0x0005d80001157983 */ /* 0x000f220000300800 */
[----:B---3--:R-:W-:-:S15]  /*1a320*/  HMMA.16816.F32 R4, R12, R18, R4 ;  /* 0x000000120c04723c */ /* 0x008fde0000001804 */
[----:B------:R-:W-:-:S04]  /*1a330*/  NOP ;  /* 0x0000000000007918 */ /* 0x000fc80000000000 */
[----:B------:R-:W-:Y:S04]  /*1a340*/  STL.64 [R1+0xf0], R4 ;  /* 0x0000f00401007387 */ /* 0x000fe80000100a00 */
[----:B------:R0:W-:Y:S04]  /*1a350*/  STL.64 [R1+0xf8], R6 ;  /* 0x0000f80601007387 */ /* 0x0001e80000100a00 */
[----:B0-----:R-:W3:Y:S04]  /*1a360*/  LDL.LU.64 R6, [R1+0x1020] ;  /* 0x0010200001067983 */ /* 0x001ee80000300a00 */
[----:B------:R-:W3:Y:S04]  /*1a370*/  LDL.LU.64 R4, [R1+0x1018] ;  /* 0x0010180001047983 */ /* 0x000ee80000300a00 */
[----:B------:R-:W2:Y:S04]  /*1a380*/  LDL.LU R18, [R1+0x5d4] ;  /* 0x0005d40001127983 */ /* 0x000ea80000300800 */
[----:B------:R-:W2:Y:S01]  /*1a390*/  LDL.LU R19, [R1+0x5d0] ;  /* 0x0005d00001137983 */ /* 0x000ea20000300800 */
[----:B---3--:R-:W-:-:S15]  /*1a3a0*/  HMMA.16816.F32 R4, R12, R2, R4 ;  /* 0x000000020c04723c */ /* 0x008fde0000001804 */
[----:B------:R-:W-:-:S04]  /*1a3b0*/  NOP ;  /* 0x0000000000007918 */ /* 0x000fc80000000000 */
[----:B------:R-:W-:Y:S01]  /*1a3c0*/  IMAD.MOV.U32 R22, RZ, RZ, R6 ;  /* 0x000000ffff167224 */ /* 0x000fe200078e0006 */
[----:B------:R0:W-:Y:S01]  /*1a3d0*/  STL [R1+0xd0], R4 ;  /* 0x0000d00401007387 */ /* 0x0001e20000100800 */
[----:B------:R-:W-:Y:S02]  /*1a3e0*/  IMAD.MOV.U32 R0, RZ, RZ, R7 ;  /* 0x000000ffff007224 */ /* 0x000fe400078e0007 */
[----:B------:R-:W-:Y:S01]  /*1a3f0*/  IMAD.MOV.U32 R23, RZ, RZ, R5 ;  /* 0x000000ffff177224 */ /* 0x000fe200078e0005 */
[----:B------:R-:W3:Y:S04]  /*1a400*/  LDL.LU.64 R6, [R1+0x1010] ;  /* 0x0010100001067983 */ /* 0x000ee80000300a00 */
[----:B0-----:R-:W2:Y:S04]  /*1a410*/  LDL.LU.64 R4, [R1+0x1008] ;  /* 0x0010080001047983 */ /* 0x001ea80000300a00 */
[----:B------:R-:W3:Y:S04]  /*1a420*/  LDL.LU R2, [R1+0x5cc] ;  /* 0x0005cc0001027983 */ /* 0x000ee80000300800 */
[----:B------:R-:W3:Y:S04]  /*1a430*/  LDL.LU R3, [R1+0x5c8] ;  /* 0x0005c80001037983 */ /* 0x000ee80000300800 */
[----:B------:R-:W-:Y:S04]  /*1a440*/  STL [R1+0xed0], R23 ;  /* 0x000ed01701007387 */ /* 0x000fe80000100800 */
[----:B------:R-:W-:Y:S04]  /*1a450*/  STL [R1+0xe68], R0 ;  /* 0x000e680001007387 */ /* 0x000fe80000100800 */
[----:B------:R-:W-:Y:S01]  /*1a460*/  STL [R1+0xe54], R22 ;  /* 0x000e541601007387 */ /* 0x000fe20000100800 */
[----:B--2---:R-:W-:-:S15]  /*1a470*/  HMMA.16816.F32 R8, R12, R4, R8 ;  /* 0x000000040c08723c */ /* 0x004fde0000001808 */
[----:B------:R-:W-:-:S04]  /*1a480*/  NOP ;  /* 0x0000000000007918 */ /* 0x000fc80000000000 */
[----:B------:R-:W-:Y:S04]  /*1a490*/  STL.64 [R1+0xb0], R8 ;  /* 0x0000b00801007387 */ /* 0x000fe80000100a00 */
[----:B------:R0:W-:Y:S04]  /*1a4a0*/  STL.64 [R1+0xb8], R10 ;  /* 0x0000b80a01007387 */ /* 0x0001e80000100a00 */
[----:B0-----:R-:W3:Y:S04]  /*1a4b0*/  LDL.LU.64 R10, [R1+0x1000] ;  /* 0x00100000010a7983 */ /* 0x001ee80000300a00 */
[----:B------:R-:W3:Y:S02]  /*1a4c0*/  LDL.LU.64 R8, [R1+0xff8] ;  /* 0x000ff80001087983 */ /* 0x000ee40000300a00 */
[----:B---3--:R-:W-:Y:S02]  /*1a4d0*/  HMMA.16816.F32 R4, R12, R6, R8 ;  /* 0x000000060c04723c */ /* 0x008fe40000001808 */
[----:B------:R-:W2:Y:S04]  /*1a4e0*/  LDL.LU.64 R10, [R1+0xff0] ;  /* 0x000ff000010a7983 */ /* 0x000ea80000300a00 */
[----:B------:R-:W3:-:S13]  /*1a4f0*/  LDL.LU.64 R8, [R1+0xfe8] ;  /* 0x000fe80001087983 */ /* 0x000eda0000300a00 */
[----:B------:R0:W-:Y:S04]  /*1a500*/  STL.64 [R1+0xa0], R4 ;  /* 0x0000a00401007387 */ /* 0x0001e80000100a00 */
[----:B------:R1:W-:Y:S04]  /*1a510*/  STL.64 [R1+0xa8], R6 ;  /* 0x0000a80601007387 */ /* 0x0003e80000100a00 */
[----:B0-----:R-:W2:Y:S04]  /*1a520*/  LDL.LU R4, [R1] ;  /* 0x0000000001047983 */ /* 0x001ea80000300800 */
[----:B------:R-:W2:Y:S04]  /*1a530*/  LDL.LU R5, [R1+0x4] ;  /* 0x0000040001057983 */ /* 0x000ea80000300800 */
[----:B-1----:R-:W2:Y:S04]  /*1a540*/  LDL.LU R6, [R1+0x8] ;  /* 0x0000080001067983 */ /* 0x002ea80000300800 */
[----:B------:R-:W2:Y:S01]  /*1a550*/  LDL.LU R7, [R1+0xc] ;  /* 0x00000c0001077983 */ /* 0x000ea20000300800 */
[----:B---3--:R-:W-:-:S15]  /*1a560*/  HMMA.16816.F32 R24, R12, R8, R24 ;  /* 0x000000080c18723c */ /* 0x008fde0000001818 */
[----:B------:R-:W-:-:S04]  /*1a570*/  NOP ;  /* 0x0000000000007918 */ /* 0x000fc80000000000 */
[----:B------:R-:W-:Y:S04]  /*1a580*/  STL.64 [R1+0x50], R24 ;  /* 0x0000501801007387 */ /* 0x000fe80000100a00 */
[----:B------:R0:W-:Y:S04]  /*1a590*/  STL.64 [R1+0x58], R26 ;  /* 0x0000581a01007387 */ /* 0x0001e80000100a00 */
[----:B0-----:R-:W3:Y:S04]  /*1a5a0*/  LDL.LU.64 R26, [R1+0xfe0] ;  /* 0x000fe000011a7983 */ /* 0x001ee80000300a00 */
[----:B------:R-:W3:Y:S01]  /*1a5b0*/  LDL.LU.64 R24, [R1+0xfd8] ;  /* 0x000fd80001187983 */ /* 0x000ee20000300a00 */
[----:B--2---:R-:W-:-:S15]  /*1a5c0*/  HMMA.16816.F32 R4, R12, R10, R4 ;  /* 0x0000000a0c04723c */ /* 0x004fde0000001804 */
[----:B------:R-:W-:-:S04]  /*1a5d0*/  NOP ;  /* 0x0000000000007918 */ /* 0x000fc80000000000 */
[----:B------:R-:W-:Y:S04]  /*1a5e0*/  STL.64 [R1], R4 ;  /* 0x0000000401007387 */ /* 0x000fe80000100a00 */
[----:B------:R-:W-:Y:S01]  /*1a5f0*/  STL.64 [R1+0x8], R6 ;  /* 0x0000080601007387 */ /* 0x000fe20000100a00 */
[----:B---3--:R-:W-:-:S15]  /*1a600*/  HMMA.16816.F32 R24, R12, R16, R24 ;  /* 0x000000100c18723c */ /* 0x008fde0000001818 */
[----:B------:R-:W-:-:S04]  /*1a610*/  NOP ;  /* 0x0000000000007918 */ /* 0x000fc80000000000 */
[----:B------:R-:W-:Y:S04]  /*1a620*/  STL.64 [R1+0xdf8], R26 ;  /* 0x000df81a01007387 */ /* 0x000fe80000100a00 */
[----:B------:R0:W-:Y:S04]  /*1a630*/  STL.64 [R1+0xdf0], R24 ;  /* 0x000df01801007387 */ /* 0x0001e80000100a00 */
        /* <DEDUP_REMOVED lines=16> */
[----:B------:R-:W2:Y:S04]  /*1a740*/  LDL.LU R7, [R1+0x354] ;  /* 0x0003540001077983 */ /* 0x000ea80000300800 */
        /* <DEDUP_REMOVED lines=8> */
[----:B---3--:R-:W-:Y:S04]  /*1a7d0*/  STL.64 [R1+0xfa0], R26 ;  /* 0x000fa01a01007387 */ /* 0x008fe80000100a00 */
[----:B--2---:R0:W-:Y:S04]  /*1a7e0*/  STL.64 [R1+0xf98], R24 ;  /* 0x000f981801007387 */ /* 0x0041e80000100a00 */
[----:B0-----:R-:W2:Y:S04]  /*1a7f0*/  LDL.LU R24, [R1+0x80] ;  /* 0x0000800001187983 */ /* 0x001ea80000300800 */
[----:B------:R-:W2:Y:S04]  /*1a800*/  LDL.LU R25, [R1+0x84] ;  /* 0x0000840001197983 */ /* 0x000ea80000300800 */
[----:B------:R-:W3:Y:S04]  /*1a810*/  LDL.LU R26, [R1+0x88] ;  /* 0x00008800011a7983 */ /* 0x000ee80000300800 */
[----:B------:R-:W3:Y:S01]  /*1a820*/  LDL.LU R27, [R1+0x8c] ;  /* 0x00008c00011b7983 */ /* 0x000ee20000300800 */
[----:B------:R-:W-:-:S02]  /*1a830*/  IMAD R2, R3, 0x100, R2 ;  /* 0x0000010003027824 */ /* 0x000fc400078e0202 */
[----:B------:R-:W-:Y:S02]  /*1a840*/  IMAD R3, R19, 0x100, R18 ;  /* 0x0000010013037824 */ /* 0x000fe400078e0212 */
[----:B------:R-:W4:Y:S04]  /*1a850*/  LDL.LU R19, [R1+0x384] ;  /* 0x0003840001137983 */ /* 0x000f280000300800 */
[----:B---3--:R-:W-:Y:S04]  /*1a860*/  STL.64 [R1+0xfb0], R26 ;  /* 0x000fb01a01007387 */ /* 0x008fe80000100a00 */
[----:B--2---:R0:W-:Y:S04]  /*1a870*/  STL.64 [R1+0xfa8], R24 ;  /* 0x000fa81801007387 */ /* 0x0041e80000100a00 */
[----:B0-----:R-:W2:Y:S04]  /*1a880*/  LDL.LU R24, [R1+0x60] ;  /* 0x0000600001187983 */ /* 0x001ea80000300800 */
[----:B------:R-:W2:Y:S04]  /*1a890*/  LDL.LU R25, [R1+0x64] ;  /* 0x0000640001197983 */ /* 0x000ea80000300800 */
[----:B------:R-:W3:Y:S04]  /*1a8a0*/  LDL.LU R26, [R1+0x68] ;  /* 0x00006800011a7983 */ /* 0x000ee80000300800 */
[----:B------:R-:W3:Y:S01]  /*1a8b0*/  LDL.LU R27, [R1+0x6c] ;  /* 0x00006c00011b7983 */ /* 0x000ee20000300800 */
[----:B----4-:R-:W-:-:S03]  /*1a8c0*/  IMAD R4, R21, 0x100, R20 ;  /* 0x0000010015047824 */ /* 0x010fc600078e0214 */
        /* <DEDUP_REMOVED lines=8> */
[----:B------:R-:W3:Y:S01]  /*1a950*/  LDL.LU R27, [R1+0x3c] ;  /* 0x00003c00011b7983 */ /* 0x000ee20000300800 */
[----:B------:R-:W-:Y:S01]  /*1a960*/  IMAD R5, R28, 0x100, R29 ;  /* 0x000001001c057824 */ /* 0x000fe200078e021d */
[----:B------:R-:W-:-:S02]  /*1a970*/  F2FP.F16.E5M2.UNPACK_B R12, R2 ;  /* 0x00000002ff0c723e */ /* 0x000fc400020004ff */
[----:B---3--:R-:W-:Y:S04]  /*1a980*/  STL.64 [R1+0xfd0], R26 ;  /* 0x000fd01a01007387 */ /* 0x008fe80000100a00 */
[----:B--2---:R0:W-:Y:S04]  /*1a990*/  STL.64 [R1+0xfc8], R24 ;  /* 0x000fc81801007387 */ /* 0x0041e80000100a00 */
[----:B0-----:R-:W2:Y:S04]  /*1a9a0*/  LDL.LU R24, [R1+0x10] ;  /* 0x0000100001187983 */ /* 0x001ea80000300800 */
[----:B------:R-:W2:Y:S04]  /*1a9b0*/  LDL.LU R25, [R1+0x14] ;  /* 0x0000140001197983 */ /* 0x000ea80000300800 */
[----:B------:R-:W2:Y:S04]  /*1a9c0*/  LDL.LU R26, [R1+0x18] ;  /* 0x00001800011a7983 */ /* 0x000ea80000300800 */
[----:B------:R-:W2:Y:S01]  /*1a9d0*/  LDL.LU R27, [R1+0x1c] ;  /* 0x00001c00011b7983 */ /* 0x000ea20000300800 */
[----:B------:R-:W-:-:S02]  /*1a9e0*/  F2FP.F16.E5M2.UNPACK_B R13, R3 ;  /* 0x00000003ff0d723e */ /* 0x000fc400020004ff */
[----:B------:R-:W-:Y:S02]  /*1a9f0*/  F2FP.F16.E5M2.UNPACK_B R14, R4 ;  /* 0x00000004ff0e723e */ /* 0x000fe400020004ff */
[----:B------:R-:W-:Y:S02]  /*1aa00*/  F2FP.F16.E5M2.UNPACK_B R15, R5 ;  /* 0x00000005ff0f723e */ /* 0x000fe400020004ff */
[----:B----4-:R-:W-:Y:S02]  /*1aa10*/  F2FP.F16.E5M2.UNPACK_B R20, R20.H1 ;  /* 0x00000014ff14723e */ /* 0x010fe400030004ff */
[----:B------:R-:W-:Y:S01]  /*1aa20*/  F2FP.F16.E5M2.UNPACK_B R21, R21.H1 ;  /* 0x00000015ff15723e */ /* 0x000fe200030004ff */
        /* <DEDUP_REMOVED lines=19> */
[----:B------:R-:W2:Y:S01]  /*1ab60*/  LDL.LU.64 R24, [R1+0xfc8] ;  /* 0x000fc80001187983 */ /* 0x000ea20000300a00 */
[----:B------:R-:W-:-:S02]  /*1ab70*/  F2FP.F16.E5M2.UNPACK_B R18, R18.H1 ;  /* 0x00000012ff12723e */ /* 0x000fc400030004ff */
[----:B------:R-:W-:-:S07]  /*1ab80*/  F2FP.F16.E5M2.UNPACK_B R19, R19.H1 ;  /* 0x00000013ff13723e */ /* 0x000fce00030004ff */
[----:B--2---:R-:W-:-:S15]  /*1ab90*/  HMMA.16816.F32 R24, R12, R18, R24 ;  /* 0x000000120c18723c */ /* 0x004fde0000001818 */
[----:B------:R-:W-:-:S04]  /*1aba0*/  NOP ;  /* 0x0000000000007918 */ /* 0x000fc80000000000 */
[----:B------:R-:W-:Y:S04]  /*1abb0*/  STL.64 [R1+0x20], R24 ;  /* 0x0000201801007387 */ /* 0x000fe80000100a00 */
[----:B------:R0:W-:Y:S04]  /*1abc0*/  STL.64 [R1+0x28], R26 ;  /* 0x0000281a01007387 */ /* 0x0001e80000100a00 */
[----:B0-----:R-:W2:Y:S04]  /*1abd0*/  LDL.LU.64 R26, [R1+0xfc0] ;  /* 0x000fc000011a7983 */ /* 0x001ea80000300a00 */
[----:B------:R-:W2:Y:S01]  /*1abe0*/  LDL.LU.64 R24, [R1+0xfb8] ;  /* 0x000fb80001187983 */ /* 0x000ea20000300a00 */
[----:B---3--:R-:W-:-:S02]  /*1abf0*/  F2FP.F16.E5M2.UNPACK_B R2, R2.H1 ;  /* 0x00000002ff02723e */ /* 0x008fc400030004ff */
[----:B------:R-:W-:-:S07]  /*1ac00*/  F2FP.F16.E5M2.UNPACK_B R3, R3.H1 ;  /* 0x00000003ff03723e */ /* 0x000fce00030004ff */
        /* <DEDUP_REMOVED lines=23> */
[----:B------:R-:W-:Y:S01]  /*1ad80*/  F2FP.F16.E5M2.UNPACK_B R9, R9.H1 ;  /* 0x00000009ff09723e */ /* 0x000fe200030004ff */
[----:B------:R0:W-:Y:S04]  /*1ad90*/  STL.64 [R1+0xf40], R6 ;  /* 0x000f400601007387 */ /* 0x0001e80000100a00 */
[----:B0-----:R-:W3:Y:S04]  /*1ada0*/  LDL.LU R6, [R1+0x664] ;  /* 0x0006640001067983 */ /* 0x001ee80000300800 */
[----:B------:R-:W3:Y:S04]  /*1adb0*/  LDL.LU R7, [R1+0x688] ;  /* 0x0006880001077983 */ /* 0x000ee80000300800 */
[----:B------:R0:W-:Y:S04]  /*1adc0*/  STL.64 [R1+0xf38], R4 ;  /* 0x000f380401007387 */ /* 0x0001e80000100a00 */
[----:B0-----:R-:W3:Y:S01]  /*1add0*/  LDL.LU R5, [R1+0x65c] ;  /* 0x00065c0001057983 */ /* 0x001ee20000300800 */
[----:B--2---:R-:W-:-:S15]  /*1ade0*/  HMMA.16816.F32 R24, R12, R8, R24 ;  /* 0x000000080c18723c */ /* 0x004fde0000001818 */
[----:B------:R-:W-:-:S04]  /*1adf0*/  NOP ;  /* 0x0000000000007918 */ /* 0x000fc80000000000 */
[----:B------:R-:W-:Y:S04]  /*1ae00*/  STL.64 [R1+0x90], R24 ;  /* 0x0000901801007387 */ /* 0x000fe80000100a00 */
[----:B------:R0:W-:Y:S04]  /*1ae10*/  STL.64 [R1+0x98], R26 ;  /* 0x0000981a01007387 */ /* 0x0001e80000100a00 */
[----:B0-----:R-:W2:Y:S04]  /*1ae20*/  LDL.LU.64 R26, [R1+0xf80] ;  /* 0x000f8000011a7983 */ /* 0x001ea80000300a00 */
[----:B------:R-:W2:Y:S01]  /*1ae30*/  LDL.LU.64 R24, [R1+0xf78] ;  /* 0x000f780001187983 */ /* 0x000ea20000300a00 */
[----:B----4-:R-:W-:-:S02]  /*1ae40*/  F2FP.F16.E5M2.UNPACK_B R10, R10.H1 ;  /* 0x0000000aff0a723e */ /* 0x010fc400030004ff */
        /* <DEDUP_REMOVED lines=9> */
[----:B------:R-:W-:Y:S04]  /*1aee0*/  STL.64 [R1+0xf20], R10 ;  /* 0x000f200a01007387 */ /* 0x000fe80000100a00 */
[----:B------:R2:W-:Y:S04]  /*1aef0*/  STL.64 [R1+0xf18], R8 ;  /* 0x000f180801007387 */ /* 0x0005e80000100a00 */
        /* <DEDUP_REMOVED lines=27> */
[----:B------:R-:W4:Y:S01]  /*1b0b0*/  LDL.LU R27, [R1+0x17c] ;  /* 0x00017c00011b7983 */ /* 0x000f220000300800 */
[----:B---3--:R-:W-:-:S02]  /*1b0c0*/  IMAD R28, R28, 0x100, R5 ;  /* 0x000001001c1c7824 */ /* 0x008fc400078e0205 */
[----:B------:R-:W-:-:S03]  /*1b0d0*/  IMAD R29, R29, 0x100, R6 ;  /* 0x000001001d1d7824 */ /* 0x000fc600078e0206 */
[----:B------:R-:W-:Y:S02]  /*1b0e0*/  F2FP.F16.E5M2.UNPACK_B R12, R28 ;  /* 0x0000001cff0c723e */ /* 0x000fe400020004ff */
[----:B------:R-:W-:Y:S01]  /*1b0f0*/  F2FP.F16.E5M2.UNPACK_B R13, R29 ;  /* 0x0000001dff0d723e */ /* 0x000fe200020004ff */
[----:B----4-:R-:W-:Y:S04]  /*1b100*/  STL.64 [R1+0xea8], R26 ;  /* 0x000ea81a01007387 */ /* 0x010fe80000100a00 */
[----:B--2---:R0:W-:Y:S04]  /*1b110*/  STL.64 [R1+0xea0], R24 ;  /* 0x000ea01801007387 */ /* 0x0041e80000100a00 */
[----:B0-----:R-:W2:Y:S04]  /*1b120*/  LDL.LU R24, [R1+0x180] ;  /* 0x0001800001187983 */ /* 0x001ea80000300800 */
[----:B------:R-:W2:Y:S04]  /*1b130*/  LDL.LU R25, [R1+0x184] ;  /* 0x0001840001197983 */ /* 0x000ea80000300800 */
[----:B------:R-:W3:Y:S04]  /*1b140*/  LDL.LU R26, [R1+0x188] ;  /* 0x00018800011a7983 */ /* 0x000ee80000300800 */
[----:B------:R-:W3:Y:S04]  /*1b150*/  LDL.LU R27, [R1+0x18c] ;  /* 0x00018c00011b7983 */ /* 0x000ee80000300800 */
[----:B------:R-:W4:Y:S04]  /*1b160*/  LDL.LU R28, [R1+0x700] ;  /* 0x00070000011c7983 */ /* 0x000f280000300800 */
[----:B------:R-:W2:Y:S04]  /*1b170*/  LDL.LU R29, [R1+0x708] ;  /* 0x00070800011d7983 */ /* 0x000ea80000300800 */
[----:B--2---:R0:W-:Y:S04]  /*1b180*/  STL [R1+0xef4], R29 ;  /* 0x000ef41d01007387 */ /* 0x0041e80000100800 */
[----:B0-----:R-:W4:Y:S04]  /*1b190*/  LDL.LU R29, [R1+0x704] ;  /* 0x00070400011d7983 */ /* 0x001f280000300800 */
[----:B------:R-:W2:Y:S04]  /*1b1a0*/  LDL.LU R16, [R1+0x714] ;  /* 0x0007140001107983 */ /* 0x000ea80000300800 */
[----:B--2---:R0:W-:Y:S04]  /*1b1b0*/  STL [R1+0xef0], R16 ;  /* 0x000ef01001007387 */ /* 0x0041e80000100800 */
[----:B0-----:R-:W2:Y:S04]  /*1b1c0*/  LDL.LU R16, [R1+0x70c] ;  /* 0x00070c0001107983 */ /* 0x001ea80000300800 */
[----:B------:R-:W2:Y:S04]  /*1b1d0*/  LDL.LU R17, [R1+0x71c] ;  /* 0x00071c0001117983 */ /* 0x000ea80000300800 */
[----:B------:R-:W-:Y:S01]  /*1b1e0*/  STL.64 [R1+0xf60], R18 ;  /* 0x000f601201007387 */ /* 0x000fe20000100a00 */
[----:B------:R-:W-:-:S03]  /*1b1f0*/  IMAD R0, R23, 0x100, R0 ;  /* 0x0000010017007824 */ /* 0x000fc600078e0200 */
[----:B--2---:R-:W-:Y:S04]  /*1b200*/  STL.64 [R1+0xf58], R16 ;  /* 0x000f581001007387 */ /* 0x004fe80000100a00 */
[----:B------:R-:W2:Y:S04]  /*1b210*/  LDL.LU R23, [R1+0x718] ;  /* 0x0007180001177983 */ /* 0x000ea80000300800 */
[----:B---3--:R-:W-:Y:S04]  /*1b220*/  STL.64 [R1+0xeb8], R26 ;  /* 0x000eb81a01007387 */ /* 0x008fe80000100a00 */
[----:B------:R0:W-:Y:S04]  /*1b230*/  STL.64 [R1+0xeb0], R24 ;  /* 0x000eb01801007387 */ /* 0x0001e80000100a00 */
[----:B0-----:R-:W3:Y:S04]  /*1b240*/  LDL.LU R24, [R1+0x190] ;  /* 0x0001900001187983 */ /* 0x001ee80000300800 */
[----:B------:R-:W3:Y:S04]  /*1b250*/  LDL.LU R25, [R1+0x194] ;  /* 0x0001940001197983 */ /* 0x000ee80000300800 */
        /* <DEDUP_REMOVED lines=12> */
[----:B------:R-:W-:-:S05]  /*1b320*/  IMAD R4, R22, 0x100, R7 ;  /* 0x0000010016047824 */ /* 0x000fca00078e0207 */
[----:B------:R-:W-:Y:S01]  /*1b330*/  F2FP.F16.E5M2.UNPACK_B R14, R4 ;  /* 0x00000004ff0e723e */ /* 0x000fe200020004ff */
        /* <DEDUP_REMOVED lines=15> */
[----:B---3--:R0:W-:Y:S04]  /*1b430*/  STL.64 [R1+0xec0], R24 ;  /* 0x000ec01801007387 */ /* 0x0081e80000100a00 */
        /* <DEDUP_REMOVED lines=16> */
[----:B------:R-:W-:-:S07]  /*1b540*/  F2FP.F16.E5M2.UNPACK_B R15, R0 ;  /* 0x00000000ff0f723e */ /* 0x000fce00020004ff */
[C---:B------:R-:W-:Y:S01]  /*1b550*/  HMMA.16816.F32 R16, R12.reuse, R20, R16 ;  /* 0x000000140c10723c */ /* 0x040fe20000001810 */
[----:B---3--:R-:W-:Y:S04]  /*1b560*/  STL.64 [R1+0xf10], R26 ;  /* 0x000f101a01007387 */ /* 0x008fe80000100a00 */
[----:B--2---:R0:W-:Y:S04]  /*1b570*/  STL.64 [R1+0xf08], R24 ;  /* 0x000f081801007387 */ /* 0x0041e80000100a00 */
[----:B0-----:R-:W2:Y:S04]  /*1b580*/  LDL.LU R24, [R1+0x1c0] ;  /* 0x0001c00001187983 */ /* 0x001ea80000300800 */
[----:B------:R-:W2:Y:S04]  /*1b590*/  LDL.LU R25, [R1+0x1c4] ;  /* 0x0001c40001197983 */ /* 0x000ea80000300800 */
[----:B------:R-:W2:Y:S04]  /*1b5a0*/  LDL.LU R26, [R1+0x1c8] ;  /* 0x0001c800011a7983 */ /* 0x000ea80000300800 */
[----:B------:R-:W2:Y:S04]  /*1b5b0*/  LDL.LU R27, [R1+0x1cc] ;  /* 0x0001cc00011b7983 */ /* 0x000ea80000300800 */
[----:B------:R-:W3:Y:S04]  /*1b5c0*/  LDL.LU R22, [R1+0x734] ;  /* 0x0007340001167983 */ /* 0x000ee80000300800 */
[----:B---3--:R0:W-:Y:S04]  /*1b5d0*/  STL [R1+0xed4], R22 ;  /* 0x000ed41601007387 */ /* 0x0081e80000100800 */
[----:B0-----:R-:W3:Y:S04]  /*1b5e0*/  LDL.LU R22, [R1+0x710] ;  /* 0x0007100001167983 */ /* 0x001ee80000300800 */
[----:B------:R-:W2:Y:S04]  /*1b5f0*/  LDL.LU R0, [R1+0x730] ;  /* 0x0007300001007983 */ /* 0x000ea80000300800 */
[----:B------:R-:W-:Y:S04]  /*1b600*/  STL.64 [R1+0x300], R16 ;  /* 0x0003001001007387 */ /* 0x000fe80000100a00 */
[----:B------:R0:W-:Y:S04]  /*1b610*/  STL.64 [R1+0x308], R18 ;  /* 0x0003081201007387 */ /* 0x0001e80000100a00 */
[----:B0-----:R-:W2:Y:S01]  /*1b620*/  LDL.LU.64 R18, [R1+0xf60] ;  /* 0x000f600001127983 */ /* 0x001ea20000300a00 */
[C---:B------:R-:W-:Y:S03]  /*1b630*/  HMMA.16816.F32 R4, R12.reuse, R2, R4 ;  /* 0x000000020c04723c */ /* 0x040fe60000001804 */
[----:B------:R-:W3:Y:S05]  /*1b640*/  LDL.LU.64 R16, [R1+0xf58] ;  /* 0x000f580001107983 */ /* 0x000eea0000300a00 */
        /* <DEDUP_REMOVED lines=35> */
[----:B------:R-:W3:Y:S02]  /*1b880*/  LDL.LU R29, [R1+0xef4] ;  /* 0x000ef400011d7983 */ /* 0x000ee40000300800 */
[----:B---3--:R-:W-:-:S02]  /*1b890*/  IMAD R29, R29, 0x100, R16 ;  /* 0x000001001d1d7824 */ /* 0x008fc400078e0210 */
[----:B------:R-:W3:Y:S01]  /*1b8a0*/  LDL.LU R16, [R1+0xef0] ;  /* 0x000ef00001107983 */ /* 0x000ee20000300800 */
[----:B------:R-:W-:Y:S02]  /*1b8b0*/  IMAD R23, R23, 0x100, R17 ;  /* 0x0000010017177824 */ /* 0x000fe400078e0211 */
[----:B---3--:R-:W-:Y:S02]  /*1b8c0*/  IMAD R22, R22, 0x100, R16 ;  /* 0x0000010016167824 */ /* 0x008fe400078e0210 */
[----:B------:R-:W2:Y:S04]  /*1b8d0*/  LDL.LU R16, [R1+0xeec] ;  /* 0x000eec0001107983 */ /* 0x000ea80000300800 */
[----:B------:R-:W2:Y:S02]  /*1b8e0*/  LDL.LU R17, [R1+0xee8] ;  /* 0x000ee80001117983 */ /* 0x000ea40000300800 */
[----:B--2---:R-:W-:Y:S02]  /*1b8f0*/  HMMA.16816.F32 R12, R12, R16, R24 ;  /* 0x000000100c0c723c */ /* 0x004fe40000001818 */
[----:B------:R-:W2:Y:S04]  /*1b900*/  LDL.LU.64 R26, [R1+0xee0] ;  /* 0x000ee000011a7983 */ /* 0x000ea80000300a00 */
[----:B------:R-:W2:-:S13]  /*1b910*/  LDL.LU.64 R24, [R1+0xed8] ;  /* 0x000ed80001187983 */ /* 0x000e9a0000300a00 */
[----:B------:R0:W-:Y:S04]  /*1b920*/  STL.64 [R1+0x70], R12 ;  /* 0x0000700c01007387 */ /* 0x0001e80000100a00 */
[----:B------:R1:W-:Y:S01]  /*1b930*/  STL.64 [R1+0x78], R14 ;  /* 0x0000780e01007387 */ /* 0x0003e20000100a00 */
[----:B0-----:R-:W-:Y:S02]  /*1b940*/  F2FP.F16.E5M2.UNPACK_B R12, R28 ;  /* 0x0000001cff0c723e */ /* 0x001fe400020004ff */
[----:B------:R-:W-:Y:S02]  /*1b950*/  F2FP.F16.E5M2.UNPACK_B R13, R29 ;  /* 0x0000001dff0d723e */ /* 0x000fe400020004ff */
[----:B-1----:R-:W-:Y:S02]  /*1b960*/  F2FP.F16.E5M2.UNPACK_B R14, R22 ;  /* 0x00000016ff0e723e */ /* 0x002fe400020004ff */
[----:B------:R-:W-:Y:S01]  /*1b970*/  F2FP.F16.E5M2.UNPACK_B R15, R23 ;  /* 0x00000017ff0f723e */ /* 0x000fe200020004ff */
[----:B------:R-:W3:Y:S04]  /*1b980*/  LDL.LU R22, [R1+0xed4] ;  /* 0x000ed40001167983 */ /* 0x000ee80000300800 */
[----:B------:R-:W4:Y:S02]  /*1b990*/  LDL.LU R23, [R1+0xed0] ;  /* 0x000ed00001177983 */ /* 0x000f240000300800 */
        /* <DEDUP_REMOVED lines=33> */
[----:B0-----:R-:W4:Y:S04]  /*1bbb0*/  LDL.LU R4, [R1+0x140] ;  /* 0x0001400001047983 */ /* 0x001f280000300800 */
[----:B------:R-:W4:Y:S04]  /*1bbc0*/  LDL.LU R5, [R1+0x144] ;  /* 0x0001440001057983 */ /* 0x000f280000300800 */
[----:B------:R-:W4:Y:S04]  /*1bbd0*/  LDL.LU R6, [R1+0x148] ;  /* 0x0001480001067983 */ /* 0x000f280000300800 */
[----:B------:R-:W4:Y:S01]  /*1bbe0*/  LDL.LU R7, [R1+0x14c] ;  /* 0x00014c0001077983 */ /* 0x000f220000300800 */
[----:B---3--:R-:W-:Y:S01]  /*1bbf0*/  IMAD R22, R0, 0x100, R22 ;  /* 0x0000010000167824 */ /* 0x008fe200078e0216 */
[C---:B--2---:R-:W-:Y:S08]  /*1bc00*/  HMMA.16816.F32 R24, R12.reuse, R8, R24 ;  /* 0x000000080c18723c */ /* 0x044ff00000001818 */
[----:B----4-:R-:W-:Y:S11]  /*1bc10*/  HMMA.16816.F32 R4, R12, R10, R4 ;  /* 0x0000000a0c04723c */ /* 0x010ff60000001804 */
[----:B------:R-:W-:Y:S04]  /*1bc20*/  STL.64 [R1+0x270], R24 ;  /* 0x0002701801007387 */ /* 0x000fe80000100a00 */
[----:B------:R0:W-:Y:S04]  /*1bc30*/  STL.64 [R1+0x278], R26 ;  /* 0x0002781a01007387 */ /* 0x0001e80000100a00 */
[----:B0-----:R-:W2:Y:S04]  /*1bc40*/  LDL.LU.64 R26, [R1+0xe78] ;  /* 0x000e7800011a7983 */ /* 0x001ea80000300a00 */
[----:B------:R-:W3:Y:S04]  /*1bc50*/  LDL.LU.64 R24, [R1+0xe70] ;  /* 0x000e700001187983 */ /* 0x000ee80000300a00 */
[----:B------:R-:W-:Y:S04]  /*1bc60*/  STL.64 [R1+0xe18], R10 ;  /* 0x000e180a01007387 */ /* 0x000fe80000100a00 */
[----:B------:R-:W-:Y:S04]  /*1bc70*/  STL.64 [R1+0xe10], R8 ;  /* 0x000e100801007387 */ /* 0x000fe80000100a00 */
[----:B------:R-:W-:Y:S04]  /*1bc80*/  STL.64 [R1+0x260], R4 ;  /* 0x0002600401007387 */ /* 0x000fe80000100a00 */
[----:B------:R-:W-:Y:S04]  /*1bc90*/  STL.64 [R1+0x268], R6 ;  /* 0x0002680601007387 */ /* 0x000fe80000100a00 */
        /* <DEDUP_REMOVED lines=21> */
[----:B------:R-:W2:Y:S01]  /*1bdf0*/  LDL.LU R11, [R1+0xac] ;  /* 0x0000ac00010b7983 */ /* 0x000ea20000300800 */
[----:B---3--:R-:W-:-:S02]  /*1be00*/  IMAD R28, R25, 0x100, R24 ;  /* 0x00000100191c7824 */ /* 0x008fc400078e0218 */
[----:B------:R-:W-:Y:S01]  /*1be10*/  IMAD R29, R27, 0x100, R26 ;  /* 0x000001001b1d7824 */ /* 0x000fe200078e021a */
[----:B--2---:R-:W-:Y:S04]  /*1be20*/  STL.64 [R1+0xe28], R10 ;  /* 0x000e280a01007387 */ /* 0x004fe80000100a00 */
[----:B------:R0:W-:Y:S04]  /*1be30*/  STL.64 [R1+0xe20], R8 ;  /* 0x000e200801007387 */ /* 0x0001e80000100a00 */
[----:B0-----:R-:W2:Y:S04]  /*1be40*/  LDL.LU R8, [R1+0xb0] ;  /* 0x0000b00001087983 */ /* 0x001ea80000300800 */
[----:B------:R-:W2:Y:S04]  /*1be50*/  LDL.LU R9, [R1+0xb4] ;  /* 0x0000b40001097983 */ /* 0x000ea80000300800 */
[----:B------:R-:W2:Y:S04]  /*1be60*/  LDL.LU R10, [R1+0xb8] ;  /* 0x0000b800010a7983 */ /* 0x000ea80000300800 */
[----:B------:R-:W2:Y:S04]  /*1be70*/  LDL.LU R11, [R1+0xbc] ;  /* 0x0000bc00010b7983 */ /* 0x000ea80000300800 */
[----:B------:R-:W3:Y:S04]  /*1be80*/  LDL.LU R24, [R1] ;  /* 0x0000000001187983 */ /* 0x000ee80000300800 */
[----:B------:R-:W3:Y:S04]  /*1be90*/  LDL.LU R25, [R1+0x4] ;  /* 0x0000040001197983 */ /* 0x000ee80000300800 */
[----:B------:R-:W2:Y:S04]  /*1bea0*/  LDL.LU R26, [R1+0x8] ;  /* 0x00000800011a7983 */ /* 0x000ea80000300800 */
[----:B------:R-:W2:Y:S01]  /*1beb0*/  LDL.LU R27, [R1+0xc] ;  /* 0x00000c00011b7983 */ /* 0x000ea20000300800 */
[----:B------:R-:W-:Y:S01]  /*1bec0*/  IMAD R19, R19, 0x100, R0 ;  /* 0x0000010013137824 */ /* 0x000fe200078e0200 */
[----:B----4-:R-:W-:Y:S02]  /*1bed0*/  HMMA.16816.F32 R12, R12, R16, R20 ;  /* 0x000000100c0c723c */ /* 0x010fe40000001814 */
[----:B--2---:R-:W-:Y:S04]  /*1bee0*/  STL.64 [R1+0xe08], R26 ;  /* 0x000e081a01007387 */ /* 0x004fe80000100a00 */
[----:B---3--:R0:W-:Y:S04]  /*1bef0*/  STL.64 [R1+0xe00], R24 ;  /* 0x000e001801007387 */ /* 0x0081e80000100a00 */
[----:B0-----:R-:W2:Y:S04]  /*1bf00*/  LDL.LU R24, [R1+0x50] ;  /* 0x0000500001187983 */ /* 0x001ea80000300800 */
[----:B------:R-:W2:Y:S04]  /*1bf10*/  LDL.LU R25, [R1+0x54] ;  /* 0x0000540001197983 */ /* 0x000ea80000300800 */
[----:B------:R-:W2:Y:S04]  /*1bf20*/  LDL.LU R26, [R1+0x58] ;  /* 0x00005800011a7983 */ /* 0x000ea80000300800 */
[----:B------:R-:W2:Y:S04]  /*1bf30*/  LDL.LU R27, [R1+0x5c] ;  /* 0x00005c00011b7983 */ /* 0x000ea80000300800 */
[----:B------:R-:W3:Y:S04]  /*1bf40*/  LDL.LU R0, [R1+0xe68] ;  /* 0x000e680001007983 */ /* 0x000ee80000300800 */
[----:B------:R-:W4:Y:S04]  /*1bf50*/  LDL.LU.64 R22, [R1+0xe60] ;  /* 0x000e600001167983 */ /* 0x000f280000300a00 */
[----:B------:R-:W2:Y:S04]  /*1bf60*/  LDL.LU.64 R20, [R1+0xe58] ;  /* 0x000e580001147983 */ /* 0x000ea80000300a00 */
[----:B------:R0:W-:Y:S04]  /*1bf70*/  STL.64 [R1+0x250], R12 ;  /* 0x0002500c01007387 */ /* 0x0001e80000100a00 */
[----:B------:R1:W-:Y:S01]  /*1bf80*/  STL.64 [R1+0x258], R14 ;  /* 0x0002580e01007387 */ /* 0x0003e20000100a00 */
[----:B0-----:R-:W-:-:S02]  /*1bf90*/  F2FP.F16.E5M2.UNPACK_B R12, R28 ;  /* 0x0000001cff0c723e */ /* 0x001fc400020004ff */
[----:B------:R-:W-:Y:S02]  /*1bfa0*/  F2FP.F16.E5M2.UNPACK_B R13, R29 ;  /* 0x0000001dff0d723e */ /* 0x000fe400020004ff */
[----:B-1----:R-:W-:Y:S02]  /*1bfb0*/  F2FP.F16.E5M2.UNPACK_B R15, R19 ;  /* 0x00000013ff0f723e */ /* 0x002fe400020004ff */
[----:B----4-:R-:W-:Y:S02]  /*1bfc0*/  F2FP.F16.E5M2.UNPACK_B R14, R22 ;  /* 0x00000016ff0e723e */ /* 0x010fe400020004ff */
[----:B------:R-:W4:Y:S04]  /*1bfd0*/  LDL.LU R22, [R1+0xe54] ;  /* 0x000e540001167983 */ /* 0x000f280000300800 */
[----:B------:R-:W3:Y:S01]  /*1bfe0*/  LDL.LU R19, [R1+0xe50] ;  /* 0x000e500001137983 */ /* 0x000ee20000300800 */
[----:B--2---:R-:W-:-:S15]  /*1bff0*/  HMMA.16816.F32 R4, R12, R20, R4 ;  /* 0x000000140c04723c */ /* 0x004fde0000001804 */
[----:B------:R-:W-:-:S04]  /*1c000*/  NOP ;  /* 0x0000000000007918 */ /* 0x000fc80000000000 */
[----:B------:R-:W-:Y:S04]  /*1c010*/  STL.64 [R1+0x240], R4 ;  /* 0x0002400401007387 */ /* 0x000fe80000100a00 */
[----:B------:R0:W-:Y:S04]  /*1c020*/  STL.64 [R1+0x248], R6 ;  /* 0x0002480601007387 */ /* 0x0001e80000100a00 */
[----:B0-----:R-:W3:Y:S04]  /*1c030*/  LDL.LU.64 R6, [R1+0xe48] ;  /* 0x000e480001067983 */ /* 0x001ee80000300a00 */
[----:B------:R-:W3:Y:S04]  /*1c040*/  LDL.LU.64 R4, [R1+0xe40] ;  /* 0x000e400001047983 */ /* 0x000ee80000300a00 */
[----:B------:R-:W4:Y:S04]  /*1c050*/  LDL.LU R20, [R1+0xd0] ;  /* 0x0000d00001147983 */ /* 0x000f280000300800 */
[----:B------:R-:W2:Y:S01]  /*1c060*/  LDL R28, [R1+0x38c] ;  /* 0x00038c00011c7983 */ /* 0x000ea20000100800 */
[----:B---3--:R-:W-:-:S15]  /*1c070*/  HMMA.16816.F32 R4, R12, R18, R4 ;  /* 0x000000120c04723c */ /* 0x008fde0000001804 */
[----:B------:R-:W-:-:S04]  /*1c080*/  NOP ;  /* 0x0000000000007918 */ /* 0x000fc80000000000 */
[----:B------:R-:W-:Y:S04]  /*1c090*/  STL.64 [R1+0x230], R4 ;  /* 0x0002300401007387 */ /* 0x000fe80000100a00 */
[----:B------:R0:W-:Y:S04]  /*1c0a0*/  STL.64 [R1+0x238], R6 ;  /* 0x0002380601007387 */ /* 0x0001e80000100a00 */
[----:B0-----:R-:W3:Y:S04]  /*1c0b0*/  LDL.LU.64 R6, [R1+0xe38] ;  /* 0x000e380001067983 */ /* 0x001ee80000300a00 */
[----:B------:R-:W2:Y:S01]  /*1c0c0*/  LDL.LU.64 R4, [R1+0xe30] ;  /* 0x000e300001047983 */ /* 0x000ea20000300a00 */
[----:B------:R-:W-:-:S02]  /*1c0d0*/  IMAD.MOV.U32 R21, RZ, RZ, R23 ;  /* 0x000000ffff157224 */ /* 0x000fc400078e0017 */
[----:B------:R-:W-:Y:S01]  /*1c0e0*/  IMAD.MOV.U32 R23, RZ, RZ, R0 ;  /* 0x000000ffff177224 */ /* 0x000fe200078e0000 */
[----:B------:R-:W3:Y:S04]  /*1c0f0*/  LDL.LU R18, [R1+0x75c] ;  /* 0x00075c0001127983 */ /* 0x000ee80000300800 */
[----:B------:R-:W3:Y:S02]  /*1c100*/  LDL.LU R19, [R1+0x758] ;  /* 0x0007580001137983 */ /* 0x000ee40000300800 */
[----:B----4-:R-:W-:Y:S02]  /*1c110*/  HMMA.16816.F32 R20, R12, R2, R20 ;  /* 0x000000020c14723c */ /* 0x010fe40000001814 */
[----:B------:R-:W4:Y:S04]  /*1c120*/  LDL.LU R2, [R1+0x740] ;  /* 0x0007400001027983 */ /* 0x000f280000300800 */
[----:B------:R-:W3:-:S13]  /*1c130*/  LDL.LU R3, [R1+0x748] ;  /* 0x0007480001037983 */ /* 0x000eda0000300800 */
[----:B------:R0:W-:Y:S04]  /*1c140*/  STL.64 [R1+0x220], R20 ;  /* 0x0002201401007387 */ /* 0x0001e80000100a00 */
[----:B------:R-:W-:Y:S04]  /*1c150*/  STL.64 [R1+0x228], R22 ;  /* 0x0002281601007387 */ /* 0x000fe80000100a00 */
[----:B------:R-:W3:Y:S04]  /*1c160*/  LDL R29, [R1+0x388] ;  /* 0x00038800011d7983 */ /* 0x000ee80000100800 */
[----:B0-----:R-:W3:Y:S04]  /*1c170*/  LDL R20, [R1+0x398] ;  /* 0x0003980001147983 */ /* 0x001ee80000100800 */
[----:B------:R-:W3:Y:S01]  /*1c180*/  LDL R21, [R1+0x39c] ;  /* 0x00039c0001157983 */ /* 0x000ee20000100800 */
[----:B--2---:R-:W-:-:S15]  /*1c190*/  HMMA.16816.F32 R8, R12, R4, R8 ;  /* 0x000000040c08723c */ /* 0x004fde0000001808 */
        /* <DEDUP_REMOVED lines=15> */
[----:B------:R-:W4:Y:S04]  /*1c290*/  LDL.LU R6, [R1+0x744] ;  /* 0x0007440001067983 */ /* 0x000f280000300800 */
        /* <DEDUP_REMOVED lines=12> */
[----:B------:R-:W2:-:S13]  /*1c360*/  LDL.LU.64 R24, [R1+0xdf0] ;  /* 0x000df00001187983 */ /* 0x000e9a0000300a00 */
[----:B------:R0:W-:Y:S04]  /*1c370*/  STL.64 [R1], R8 ;  /* 0x0000000801007387 */ /* 0x0001e80000100a00 */
[----:B------:R1:W-:Y:S01]  /*1c380*/  STL [R1+0x8], R10 ;  /* 0x0000080a01007387 */ /* 0x0003e20000100800 */
[----:B------:R-:W-:-:S03]  /*1c390*/  IMAD.MOV.U32 R0, RZ, RZ, R11 ;  /* 0x000000ffff007224 */ /* 0x000fc600078e000b */
[----:B0-----:R-:W3:Y:S04]  /*1c3a0*/  LDL.LU R8, [R1+0x10] ;  /* 0x0000100001087983 */ /* 0x001ee80000300800 */
[----:B------:R-:W3:Y:S04]  /*1c3b0*/  LDL.LU R9, [R1+0x14] ;  /* 0x0000140001097983 */ /* 0x000ee80000300800 */
[----:B-1----:R-:W3:Y:S04]  /*1c3c0*/  LDL.LU R10, [R1+0x18] ;  /* 0x00001800010a7983 */ /* 0x002ee80000300800 */
[----:B------:R-:W3:Y:S01]  /*1c3d0*/  LDL.LU R11, [R1+0x1c] ;  /* 0x00001c00010b7983 */ /* 0x000ee20000300800 */
[----:B------:R-:W-:-:S02]  /*1c3e0*/  IMAD R4, R5, 0x100, R4 ;  /* 0x0000010005047824 */ /* 0x000fc400078e0204 */
[----:B----4-:R-:W-:Y:S02]  /*1c3f0*/  IMAD R2, R2, 0x100, R6 ;  /* 0x0000010002027824 */ /* 0x010fe400078e0206 */
[----:B------:R-:W-:Y:S02]  /*1c400*/  IMAD R3, R3, 0x100, R7 ;  /* 0x0000010003037824 */ /* 0x000fe400078e0207 */
[----:B------:R-:W-:Y:S01]  /*1c410*/  IMAD R5, R19, 0x100, R18 ;  /* 0x0000010013057824 */ /* 0x000fe200078e0212 */
[----:B------:R-:W-:Y:S02]  /*1c420*/  F2FP.F16.E5M2.UNPACK_B R20, R20 ;  /* 0x00000014ff14723e */ /* 0x000fe400020004ff */
[----:B------:R-:W-:Y:S01]  /*1c430*/  F2FP.F16.E5M2.UNPACK_B R21, R21 ;  /* 0x00000015ff15723e */ /* 0x000fe200020004ff */
[----:B------:R-:W-:Y:S01]  /*1c440*/  STL [R1+0xd08], R0 ;  /* 0x000d080001007387 */ /* 0x000fe20000100800 */
[----:B--2---:R-:W-:Y:S01]  /*1c450*/  HMMA.16816.F32 R24, R12, R16, R24 ;  /* 0x000000100c18723c */ /* 0x004fe20000001818 */
[----:B------:R-:W-:-:S02]  /*1c460*/  F2FP.F16.E5M2.UNPACK_B R12, R2 ;  /* 0x00000002ff0c723e */ /* 0x000fc400020004ff */
[----:B------:R-:W-:Y:S02]  /*1c470*/  F2FP.F16.E5M2.UNPACK_B R13, R3 ;  /* 0x00000003ff0d723e */ /* 0x000fe400020004ff */
[----:B------:R-:W-:Y:S02]  /*1c480*/  F2FP.F16.E5M2.UNPACK_B R14, R4 ;  /* 0x00000004ff0e723e */ /* 0x000fe400020004ff */
[----:B------:R-:W-:-:S07]  /*1c490*/  F2FP.F16.E5M2.UNPACK_B R15, R5 ;  /* 0x00000005ff0f723e */ /* 0x000fce00020004ff */
[----:B---3--:R-:W-:Y:S05]  /*1c4a0*/  HMMA.16816.F32 R8, R12, R20, R8 ;  /* 0x000000140c08723c */ /* 0x008fea0000001808 */
[----:B------:R-:W-:Y:S04]  /*1c4b0*/  STL [R1+0xc20], R25 ;  /* 0x000c201901007387 */ /* 0x000fe80000100800 */
[----:B------:R-:W-:Y:S04]  /*1c4c0*/  STL [R1+0xc1c], R26 ;  /* 0x000c1c1a01007387 */ /* 0x000fe80000100800 */
[----:B------:R-:W-:Y:S04]  /*1c4d0*/  STL [R1+0xc18], R27 ;  /* 0x000c181b01007387 */ /* 0x000fe80000100800 */
[----:B------:R-:W2:Y:S04]  /*1c4e0*/  LDL R7, [R1+0x35c] ;  /* 0x00035c0001077983 */ /* 0x000ea80000100800 */
[----:B------:R0:W-:Y:S04]  /*1c4f0*/  STL.64 [R1+0x1d0], R8 ;  /* 0x0001d00801007387 */ /* 0x0001e80000100a00 */
[----:B------:R1:W-:Y:S04]  /*1c500*/  STL.64 [R1+0x1d8], R10 ;  /* 0x0001d80a01007387 */ /* 0x0003e80000100a00 */
[----:B0-----:R-:W3:Y:S04]  /*1c510*/  LDL R8, [R1+0x328] ;  /* 0x0003280001087983 */ /* 0x001ee80000100800 */
[----:B-1----:R-:W4:Y:S04]  /*1c520*/  LDL R10, [R1+0x348] ;  /* 0x00034800010a7983 */ /* 0x002f280000100800 */
[----:B------:R-:W4:Y:S04]  /*1c530*/  LDL R11, [R1+0x34c] ;  /* 0x00034c00010b7983 */ /* 0x000f280000100800 */
[----:B------:R-:W3:Y:S04]  /*1c540*/  LDL R9, [R1+0x32c] ;  /* 0x00032c0001097983 */ /* 0x000ee80000100800 */
[----:B----4-:R-:W-:Y:S04]  /*1c550*/  STL.64 [R1+0xdc8], R10 ;  /* 0x000dc80a01007387 */ /* 0x010fe80000100a00 */
[----:B---3--:R0:W-:Y:S04]  /*1c560*/  STL.64 [R1+0xdc0], R8 ;  /* 0x000dc00801007387 */ /* 0x0081e80000100a00 */
[----:B0-----:R-:W3:Y:S04]  /*1c570*/  LDL.LU R8, [R1+0x40] ;  /* 0x0000400001087983 */ /* 0x001ee80000300800 */
[----:B------:R-:W3:Y:S04]  /*1c580*/  LDL.LU R9, [R1+0x44] ;  /* 0x0000440001097983 */ /* 0x000ee80000300800 */
[----:B------:R-:W4:Y:S04]  /*1c590*/  LDL.LU R10, [R1+0x48] ;  /* 0x00004800010a7983 */ /* 0x000f280000300800 */
[----:B------:R-:W4:Y:S04]  /*1c5a0*/  LDL.LU R11, [R1+0x4c] ;  /* 0x00004c00010b7983 */ /* 0x000f280000300800 */
[----:B------:R-:W2:Y:S04]  /*1c5b0*/  LDL R25, [R1+0x378] ;  /* 0x0003780001197983 */ /* 0x000ea80000100800 */
[----:B----4-:R-:W-:Y:S04]  /*1c5c0*/  STL.64 [R1+0xdd8], R10 ;  /* 0x000dd80a01007387 */ /* 0x010fe80000100a00 */
[----:B---3--:R0:W-:Y:S04]  /*1c5d0*/  STL.64 [R1+0xdd0], R8 ;  /* 0x000dd00801007387 */ /* 0x0081e80000100a00 */
[----:B0-----:R-:W3:Y:S04]  /*1c5e0*/  LDL.LU R8, [R1+0x30] ;  /* 0x0000300001087983 */ /* 0x001ee80000300800 */
[----:B------:R-:W3:Y:S04]  /*1c5f0*/  LDL.LU R9, [R1+0x34] ;  /* 0x0000340001097983 */ /* 0x000ee80000300800 */
[----:B------:R-:W4:Y:S04]  /*1c600*/  LDL.LU R10, [R1+0x38] ;  /* 0x00003800010a7983 */ /* 0x000f280000300800 */
[----:B------:R-:W4:Y:S01]  /*1c610*/  LDL.LU R11, [R1+0x3c] ;  /* 0x00003c00010b7983 */ /* 0x000f220000300800 */
[----:B------:R-:W-:-:S02]  /*1c620*/  F2FP.F16.E5M2.UNPACK_B R19, R28 ;  /* 0x0000001cff13723e */ /* 0x000fc400020004ff */
[----:B------:R-:W-:Y:S01]  /*1c630*/  F2FP.F16.E5M2.UNPACK_B R18, R29 ;  /* 0x0000001dff12723e */ /* 0x000fe200020004ff */
[----:B----4-:R-:W-:Y:S04]  /*1c640*/  STL.64 [R1+0xde8], R10 ;  /* 0x000de80a01007387 */ /* 0x010fe80000100a00 */
[----:B---3--:R0:W-:Y:S04]  /*1c650*/  STL.64 [R1+0xde0], R8 ;  /* 0x000de00801007387 */ /* 0x0081e80000100a00 */
[----:B0-----:R-:W3:Y:S04]  /*1c660*/  LDL.LU R8, [R1+0x20] ;  /* 0x0000200001087983 */ /* 0x001ee80000300800 */
[----:B------:R-:W3:Y:S04]  /*1c670*/  LDL.LU R9, [R1+0x24] ;  /* 0x0000240001097983 */ /* 0x000ee80000300800 */
[----:B------:R-:W3:Y:S04]  /*1c680*/  LDL.LU R10, [R1+0x28] ;  /* 0x00002800010a7983 */ /* 0x000ee80000300800 */
[----:B------:R-:W3:Y:S04]  /*1c690*/  LDL.LU R11, [R1+0x2c] ;  /* 0x00002c00010b7983 */ /* 0x000ee80000300800 */
[----:B------:R-:W4:Y:S04]  /*1c6a0*/  LDL R3, [R1+0x37c] ;  /* 0x00037c0001037983 */ /* 0x000f280000100800 */
[----:B------:R-:W2:Y:S04]  /*1c6b0*/  LDL R4, [R1+0x368] ;  /* 0x0003680001047983 */ /* 0x000ea80000100800 */
[----:B------:R-:W2:Y:S04]  /*1c6c0*/  LDL R5, [R1+0x36c] ;  /* 0x00036c0001057983 */ /* 0x000ea80000100800 */
[----:B------:R-:W2:Y:S04]  /*1c6d0*/  LDL R6, [R1+0x358] ;  /* 0x0003580001067983 */ /* 0x000ea80000100800 */
[----:B------:R-:W2:Y:S04]  /*1c6e0*/  LDL R16, [R1+0x338] ;  /* 0x0003380001107983 */ /* 0x000ea80000100800 */
[----:B------:R-:W2:Y:S04]  /*1c6f0*/  LDL R17, [R1+0x33c] ;  /* 0x00033c0001117983 */ /* 0x000ea80000100800 */
        /* <DEDUP_REMOVED lines=11> */
[----:B---3--:R-:W-:Y:S01]  /*1c7b0*/  HMMA.16816.F32 R8, R12, R18, R8 ;  /* 0x000000120c08723c */ /* 0x008fe20000001808 */
[----:B------:R-:W-:-:S15]  /*1c7c0*/  F2FP.F16.E5M2.UNPACK_B R2, R25 ;  /* 0x00000019ff02723e */ /* 0x000fde00020004ff */
[----:B------:R-:W-:-:S03]  /*1c7d0*/  NOP ;  /* 0x0000000000007918 */ /* 0x000fc60000000000 */
[----:B------:R-:W-:Y:S02]  /*1c7e0*/  IMAD.MOV.U32 R27, RZ, RZ, R10 ;  /* 0x000000ffff1b7224 */ /* 0x000fe400078e000a */
[----:B------:R-:W-:Y:S02]  /*1c7f0*/  IMAD.MOV.U32 R25, RZ, RZ, R8 ;  /* 0x000000ffff197224 */ /* 0x000fe400078e0008 */
[----:B------:R-:W-:Y:S01]  /*1c800*/  IMAD.MOV.U32 R26, RZ, RZ, R9 ;  /* 0x000000ffff1a7224 */ /* 0x000fe200078e0009 */
[----:B--2---:R-:W-:Y:S04]  /*1c810*/  STL.64 [R1+0xdb8], R22 ;  /* 0x000db81601007387 */ /* 0x004fe80000100a00 */
[----:B------:R0:W-:Y:S04]  /*1c820*/  STL.64 [R1+0xdb0], R20 ;  /* 0x000db01401007387 */ /* 0x0001e80000100a00 */
[----:B0-----:R-:W2:Y:S04]  /*1c830*/  LDL.LU R20, [R1+0x60] ;  /* 0x0000600001147983 */ /* 0x001ea80000300800 */
[----:B------:R-:W2:Y:S04]  /*1c840*/  LDL.LU R21, [R1+0x64] ;  /* 0x0000640001157983 */ /* 0x000ea80000300800 */
[----:B------:R-:W2:Y:S04]  /*1c850*/  LDL.LU R22, [R1+0x68] ;  /* 0x0000680001167983 */ /* 0x000ea80000300800 */
[----:B------:R-:W2:Y:S04]  /*1c860*/  LDL.LU R23, [R1+0x6c] ;  /* 0x00006c0001177983 */ /* 0x000ea80000300800 */
[----:B------:R0:W-:Y:S04]  /*1c870*/  STL [R1+0x1cc], R11 ;  /* 0x0001cc0b01007387 */ /* 0x0001e80000100800 */
[----:B0-----:R-:W3:Y:S04]  /*1c880*/  LDL.LU.64 R10, [R1+0xde8] ;  /* 0x000de800010a7983 */ /* 0x001ee80000300a00 */
[----:B------:R-:W3:Y:S01]  /*1c890*/  LDL.LU.64 R8, [R1+0xde0] ;  /* 0x000de00001087983 */ /* 0x000ee20000300a00 */
[----:B----4-:R-:W-:-:S03]  /*1c8a0*/  F2FP.F16.E5M2.UNPACK_B R3, R3 ;  /* 0x00000003ff03723e */ /* 0x010fc600020004ff */
[----:B------:R0:W-:Y:S04]  /*1c8b0*/  STL.64 [R1+0xc30], R26 ;  /* 0x000c301a01007387 */ /* 0x0001e80000100a00 */
[----:B0-----:R-:W4:Y:S04]  /*1c8c0*/  LDL.LU R26, [R1+0x76c] ;  /* 0x00076c00011a7983 */ /* 0x001f280000300800 */
[----:B------:R-:W2:Y:S04]  /*1c8d0*/  LDL.LU R27, [R1+0x774] ;  /* 0x00077400011b7983 */ /* 0x000ea80000300800 */
[----:B------:R0:W-:Y:S04]  /*1c8e0*/  STL.64 [R1+0xc28], R24 ;  /* 0x000c281801007387 */ /* 0x0001e80000100a00 */
[----:B0-----:R-:W2:Y:S01]  /*1c8f0*/  LDL.LU R25, [R1+0x764] ;  /* 0x0007640001197983 */ /* 0x001ea20000300800 */
        /* <DEDUP_REMOVED lines=8> */
[----:B------:R-:W-:Y:S02]  /*1c980*/  F2FP.F16.E5M2.UNPACK_B R6, R6 ;  /* 0x00000006ff06723e */ /* 0x000fe400020004ff */
[----:B------:R-:W-:-:S07]  /*1c990*/  F2FP.F16.E5M2.UNPACK_B R7, R7 ;  /* 0x00000007ff07723e */ /* 0x000fce00020004ff */
[C---:B--2---:R-:W-:Y:S01]  /*1c9a0*/  HMMA.16816.F32 R20, R12.reuse, R6, R20 ;  /* 0x000000060c14723c */ /* 0x044fe20000001814 */
[----:B------:R-:W-:Y:S04]  /*1c9b0*/  STL [R1+0xd8c], R2 ;  /* 0x000d8c0201007387 */ /* 0x000fe80000100800 */
[----:B------:R-:W-:Y:S03]  /*1c9c0*/  STL [R1+0xd88], R3 ;  /* 0x000d880301007387 */ /* 0x000fe60000100800 */
        /* <DEDUP_REMOVED lines=15> */
[----:B------:R-:W2:Y:S01]  /*1cac0*/  LDL.LU R7, [R1+0x31c] ;  /* 0x00031c0001077983 */ /* 0x000ea20000300800 */
[----:B------:R-:W-:-:S02]  /*1cad0*/  IMAD R28, R28, 0x100, R25 ;  /* 0x000001001c1c7824 */ /* 0x000fc400078e0219 */
[----:B----4-:R-:W-:Y:S02]  /*1cae0*/  IMAD R29, R29, 0x100, R26 ;  /* 0x000001001d1d7824 */ /* 0x010fe400078e021a */
[----:B------:R-:W-:Y:S01]  /*1caf0*/  IMAD R2, R0, 0x100, R27 ;  /* 0x0000010000027824 */ /* 0x000fe200078e021b */
[----:B---3--:R-:W-:Y:S02]  /*1cb00*/  F2FP.F16.E5M2.UNPACK_B R8, R8 ;  /* 0x00000008ff08723e */ /* 0x008fe400020004ff */
[----:B------:R-:W-:Y:S02]  /*1cb10*/  F2FP.F16.E5M2.UNPACK_B R9, R9 ;  /* 0x00000009ff09723e */ /* 0x000fe400020004ff */
[----:B--2---:R-:W-:Y:S02]  /*1cb20*/  F2FP.F16.E5M2.UNPACK_B R10, R10 ;  /* 0x0000000aff0a723e */ /* 0x004fe400020004ff */
[----:B------:R-:W-:-:S03]  /*1cb30*/  F2FP.F16.E5M2.UNPACK_B R11, R11 ;  /* 0x0000000bff0b723e */ /* 0x000fc600020004ff */
[C---:B------:R-:W-:Y:S08]  /*1cb40*/  HMMA.16816.F32 R20, R12.reuse, R8, R20 ;  /* 0x000000080c14723c */ /* 0x040ff00000001814 */
[----:B------:R-:W-:Y:S11]  /*1cb50*/  HMMA.16816.F32 R4, R12, R10, R4 ;  /* 0x0000000a0c04723c */ /* 0x000ff60000001804 */
        /* <DEDUP_REMOVED lines=24> */
[----:B------:R-:W-:-:S03]  /*1cce0*/  IMAD R3, R23, 0x100, R22 ;  /* 0x0000010017037824 */ /* 0x000fc600078e0216 */
[----:B----4-:R-:W-:Y:S04]  /*1ccf0*/  STL.64 [R1+0xcd0], R26 ;  /* 0x000cd01a01007387 */ /* 0x010fe80000100a00 */
[----:B--2---:R0:W-:Y:S04]  /*1cd00*/  STL.64 [R1+0xcc8], R24 ;  /* 0x000cc81801007387 */ /* 0x0041e80000100a00 */
[----:B0-----:R-:W2:Y:S04]  /*1cd10*/  LDL.LU R24, [R1+0x290] ;  /* 0x0002900001187983 */ /* 0x001ea80000300800 */
[----:B------:R-:W2:Y:S04]  /*1cd20*/  LDL.LU R25, [R1+0x294] ;  /* 0x0002940001197983 */ /* 0x000ea80000300800 */
[----:B------:R-:W4:Y:S04]  /*1cd30*/  LDL.LU R26, [R1+0x298] ;  /* 0x00029800011a7983 */ /* 0x000f280000300800 */
[----:B------:R-:W4:Y:S04]  /*1cd40*/  LDL.LU R27, [R1+0x29c] ;  /* 0x00029c00011b7983 */ /* 0x000f280000300800 */
[----:B------:R-:W2:Y:S04]  /*1cd50*/  LDL.LU R23, [R1+0x790] ;  /* 0x0007900001177983 */ /* 0x000ea80000300800 */
[----:B--2---:R0:W-:Y:S04]  /*1cd60*/  STL [R1+0xd10], R23 ;  /* 0x000d101701007387 */ /* 0x0041e80000100800 */
[----:B0-----:R-:W2:Y:S04]  /*1cd70*/  LDL.LU R23, [R1+0x78c] ;  /* 0x00078c0001177983 */ /* 0x001ea80000300800 */
[----:B--2---:R0:W-:Y:S04]  /*1cd80*/  STL [R1+0xd14], R23 ;  /* 0x000d141701007387 */ /* 0x0041e80000100800 */
[----:B0-----:R-:W2:Y:S04]  /*1cd90*/  LDL.LU R23, [R1+0x784] ;  /* 0x0007840001177983 */ /* 0x001ea80000300800 */
[----:B------:R-:W2:Y:S04]  /*1cda0*/  LDL.LU R0, [R1+0x79c] ;  /* 0x00079c0001007983 */ /* 0x000ea80000300800 */
[----:B--2---:R0:W-:Y:S04]  /*1cdb0*/  STL [R1+0xd0c], R0 ;  /* 0x000d0c0001007387 */ /* 0x0041e80000100800 */
[----:B0-----:R-:W2:Y:S04]  /*1cdc0*/  LDL.LU R0, [R1+0x794] ;  /* 0x0007940001007983 */ /* 0x001ea80000300800 */
[----:B------:R-:W2:Y:S04]  /*1cdd0*/  LDL.LU R22, [R1+0x798] ;  /* 0x0007980001167983 */ /* 0x000ea80000300800 */
[----:B--2---:R-:W-:Y:S04]  /*1cde0*/  STL.64 [R1+0xd98], R22 ;  /* 0x000d981601007387 */ /* 0x004fe80000100a00 */
[----:B---3--:R-:W-:Y:S04]  /*1cdf0*/  STL.64 [R1+0xd90], R20 ;  /* 0x000d901401007387 */ /* 0x008fe80000100a00 */
[----:B----4-:R-:W-:Y:S04]  /*1ce00*/  STL.64 [R1+0xce0], R26 ;  /* 0x000ce01a01007387 */ /* 0x010fe80000100a00 */
[----:B------:R0:W-:Y:S04]  /*1ce10*/  STL.64 [R1+0xcd8], R24 ;  /* 0x000cd81801007387 */ /* 0x0001e80000100a00 */
        /* <DEDUP_REMOVED lines=20> */
[----:B------:R-:W2:Y:S04]  /*1cf60*/  LDL.LU R20, [R1+0x80] ;  /* 0x0000800001147983 */ /* 0x000ea80000300800 */
[----:B------:R-:W3:Y:S04]  /*1cf70*/  LDL.LU R21, [R1+0x84] ;  /* 0x0000840001157983 */ /* 0x000ee80000300800 */
[----:B------:R-:W3:Y:S04]  /*1cf80*/  LDL.LU R22, [R1+0x88] ;  /* 0x0000880001167983 */ /* 0x000ee80000300800 */
[----:B------:R-:W3:Y:S04]  /*1cf90*/  LDL.LU R23, [R1+0x8c] ;  /* 0x00008c0001177983 */ /* 0x000ee80000300800 */
        /* <DEDUP_REMOVED lines=28> */
[----:B------:R-:W-:-:S02]  /*1d160*/  F2FP.F16.E5M2.UNPACK_B R16, R16 ;  /* 0x00000010ff10723e */ /* 0x000fc400020004ff */
[----:B------:R-:W-:-:S07]  /*1d170*/  F2FP.F16.E5M2.UNPACK_B R17, R17 ;  /* 0x00000011ff11723e */ /* 0x000fce00020004ff */
[----:B------:R-:W-:Y:S01]  /*1d180*/  HMMA.16816.F32 R12, R12, R16, R20 ;  /* 0x000000100c0c723c */ /* 0x000fe20000001814 */
[----:B---3--:R-:W-:Y:S04]  /*1d190*/  STL.64 [R1+0xd30], R26 ;  /* 0x000d301a01007387 */ /* 0x008fe80000100a00 */
[----:B--2---:R0:W-:Y:S04]  /*1d1a0*/  STL.64 [R1+0xd28], R24 ;  /* 0x000d281801007387 */ /* 0x0041e80000100a00 */
[----:B0-----:R-:W2:Y:S04]  /*1d1b0*/  LDL.LU R24, [R1+0x2b0] ;  /* 0x0002b00001187983 */ /* 0x001ea80000300800 */
[----:B------:R-:W2:Y:S04]  /*1d1c0*/  LDL.LU R25, [R1+0x2b4] ;  /* 0x0002b40001197983 */ /* 0x000ea80000300800 */
[----:B------:R-:W2:Y:S04]  /*1d1d0*/  LDL.LU R26, [R1+0x2b8] ;  /* 0x0002b800011a7983 */ /* 0x000ea80000300800 */
[----:B------:R-:W2:Y:S04]  /*1d1e0*/  LDL.LU R27, [R1+0x2bc] ;  /* 0x0002bc00011b7983 */ /* 0x000ea80000300800 */
[----:B------:R-:W3:Y:S04]  /*1d1f0*/  LDL.LU.64 R22, [R1+0xd98] ;  /* 0x000d980001167983 */ /* 0x000ee80000300a00 */
[----:B------:R-:W4:Y:S04]  /*1d200*/  LDL.LU.64 R20, [R1+0xd90] ;  /* 0x000d900001147983 */ /* 0x000f280000300a00 */
[----:B------:R0:W-:Y:S04]  /*1d210*/  STL.64 [R1+0x100], R12 ;  /* 0x0001000c01007387 */ /* 0x0001e80000100a00 */
[----:B------:R1:W-:Y:S01]  /*1d220*/  STL.64 [R1+0x108], R14 ;  /* 0x0001080e01007387 */ /* 0x0003e20000100a00 */
[----:B0-----:R-:W-:-:S02]  /*1d230*/  F2FP.F16.E5M2.UNPACK_B R12, R28 ;  /* 0x0000001cff0c723e */ /* 0x001fc400020004ff */
[----:B------:R-:W-:Y:S02]  /*1d240*/  F2FP.F16.E5M2.UNPACK_B R13, R29 ;  /* 0x0000001dff0d723e */ /* 0x000fe400020004ff */
[----:B-1----:R-:W-:Y:S02]  /*1d250*/  F2FP.F16.E5M2.UNPACK_B R14, R2 ;  /* 0x00000002ff0e723e */ /* 0x002fe400020004ff */
[----:B------:R-:W-:Y:S01]  /*1d260*/  F2FP.F16.E5M2.UNPACK_B R15, R3 ;  /* 0x00000003ff0f723e */ /* 0x000fe200020004ff */
[----:B------:R-:W3:Y:S04]  /*1d270*/  LDL.LU R28, [R1+0x780] ;  /* 0x00078000011c7983 */ /* 0x000ee80000300800 */
        /* <DEDUP_REMOVED lines=13> */
[----:B0-----:R-:W4:Y:S04]  /*1d350*/  LDL.LU.64 R10, [R1+0xd70] ;  /* 0x000d7000010a7983 */ /* 0x001f280000300a00 */
[----:B------:R-:W4:Y:S01]  /*1d360*/  LDL.LU.64 R8, [R1+0xd68] ;  /* 0x000d680001087983 */ /* 0x000f220000300a00 */
        /* <DEDUP_REMOVED lines=23> */
[----:B------:R-:W2:Y:S01]  /*1d4e0*/  LDL.LU.64 R24, [R1+0xd28] ;  /* 0x000d280001187983 */ /* 0x000ea20000300a00 */
[----:B---3--:R-:W-:Y:S01]  /*1d4f0*/  IMAD R28, R28, 0x100, R23 ;  /* 0x000001001c1c7824 */ /* 0x008fe200078e0217 */
        /* <DEDUP_REMOVED lines=8> */
[----:B------:R-:W3:Y:S02]  /*1d580*/  LDL.LU R23, [R1+0xd10] ;  /* 0x000d100001177983 */ /* 0x000ee40000300800 */
[----:B---3--:R-:W-:Y:S02]  /*1d590*/  IMAD R23, R23, 0x100, R0 ;  /* 0x0000010017177824 */ /* 0x008fe400078e0200 */
[----:B------:R-:W3:Y:S01]  /*1d5a0*/  LDL.LU R0, [R1+0xd0c] ;  /* 0x000d0c0001007983 */ /* 0x000ee20000300800 */
[----:B--2---:R-:W-:Y:S01]  /*1d5b0*/  HMMA.16816.F32 R12, R12, R16, R24 ;  /* 0x000000100c0c723c */ /* 0x004fe20000001818 */
[----:B---3--:R-:W-:Y:S02]  /*1d5c0*/  IMAD R22, R22, 0x100, R0 ;  /* 0x0000010016167824 */ /* 0x008fe400078e0200 */
[----:B------:R-:W2:Y:S04]  /*1d5d0*/  LDL.LU R0, [R1+0xd08] ;  /* 0x000d080001007983 */ /* 0x000ea80000300800 */
[----:B------:R-:W3:Y:S04]  /*1d5e0*/  LDL.LU.64 R26, [R1+0xd00] ;  /* 0x000d0000011a7983 */ /* 0x000ee80000300a00 */
[----:B------:R-:W3:Y:S08]  /*1d5f0*/  LDL.LU.64 R24, [R1+0xcf8] ;  /* 0x000cf80001187983 */ /* 0x000ef00000300a00 */
[----:B------:R0:W-:Y:S04]  /*1d600*/  STL.64 [R1+0x80], R12 ;  /* 0x0000800c01007387 */ /* 0x0001e80000100a00 */
[----:B------:R1:W-:Y:S01]  /*1d610*/  STL.64 [R1+0x88], R14 ;  /* 0x0000880e01007387 */ /* 0x0003e20000100a00 */
[----:B0-----:R-:W-:-:S02]  /*1d620*/  F2FP.F16.E5M2.UNPACK_B R12, R28 ;  /* 0x0000001cff0c723e */ /* 0x001fc400020004ff */
[----:B------:R-:W-:Y:S02]  /*1d630*/  F2FP.F16.E5M2.UNPACK_B R13, R29 ;  /* 0x0000001dff0d723e */ /* 0x000fe400020004ff */
[----:B-1----:R-:W-:Y:S02]  /*1d640*/  F2FP.F16.E5M2.UNPACK_B R14, R23 ;  /* 0x00000017ff0e723e */ /* 0x002fe400020004ff */
[----:B------:R-:W-:-:S07]  /*1d650*/  F2FP.F16.E5M2.UNPACK_B R15, R22 ;  /* 0x00000016ff0f723e */ /* 0x000fce00020004ff */
[----:B---3--:R-:W-:-:S15]  /*1d660*/  HMMA.16816.F32 R24, R12, R20, R24 ;  /* 0x000000140c18723c */ /* 0x008fde0000001818 */
        /* <DEDUP_REMOVED lines=9> */
[----:B0-----:R-:W3:Y:S04]  /*1d700*/  LDL.LU.64 R26, [R1+0xce0] ;  /* 0x000ce000011a7983 */ /* 0x001ee80000300a00 */
[----:B------:R-:W3:Y:S04]  /*1d710*/  LDL.LU.64 R24, [R1+0xcd8] ;  /* 0x000cd80001187983 */ /* 0x000ee80000300a00 */
[----:B------:R-:W-:Y:S01]  /*1d720*/  STL [R1+0xc88], R19 ;  /* 0x000c881301007387 */ /* 0x000fe20000100800 */
        /* <DEDUP_REMOVED lines=18> */
[----:B------:R-:W-:Y:S04]  /*1d850*/  STL.64 [R1+0xc60], R6 ;  /* 0x000c600601007387 */ /* 0x000fe80000100a00 */
[----:B------:R0:W-:Y:S04]  /*1d860*/  STL.64 [R1+0xc58], R4 ;  /* 0x000c580401007387 */ /* 0x0001e80000100a00 */
[----:B0-----:R-:W4:Y:S04]  /*1d870*/  LDL.LU R4, [R1+0x270] ;  /* 0x0002700001047983 */ /* 0x001f280000300800 */
[----:B------:R-:W4:Y:S04]  /*1d880*/  LDL.LU R5, [R1+0x274] ;  /* 0x0002740001057983 */ /* 0x000f280000300800 */
[----:B------:R-:W4:Y:S04]  /*1d890*/  LDL.LU R6, [R1+0x278] ;  /* 0x0002780001067983 */ /* 0x000f280000300800 */
[----:B------:R-:W4:Y:S02]  /*1d8a0*/  LDL.LU R7, [R1+0x27c] ;  /* 0x00027c0001077983 */ /* 0x000f240000300800 */
[----:B----4-:R-:W-:-:S15]  /*1d8b0*/  HMMA.16816.F32 R4, R12, R8, R4 ;  /* 0x000000080c04723c */ /* 0x010fde0000001804 */
[----:B------:R-:W-:-:S04]  /*1d8c0*/  NOP ;  /* 0x0000000000007918 */ /* 0x000fc80000000000 */
[----:B------:R-:W-:Y:S04]  /*1d8d0*/  STL.64 [R1+0xa0], R4 ;  /* 0x0000a00401007387 */ /* 0x000fe80000100a00 */
[----:B------:R3:W-:Y:S04]  /*1d8e0*/  STL.64 [R1+0xa8], R6 ;  /* 0x0000a80601007387 */ /* 0x0007e80000100a00 */
[----:B------:R-:W4:Y:S01]  /*1d8f0*/  LDL.LU R28, [R1+0x7a4] ;  /* 0x0007a400011c7983 */ /* 0x000f220000300800 */
[----:B---3--:R-:W-:Y:S03]  /*1d900*/  HMMA.16816.F32 R4, R12, R10, R24 ;  /* 0x0000000a0c04723c */ /* 0x008fe60000001818 */
[----:B------:R-:W4:-:S15]  /*1d910*/  LDL.LU R24, [R1+0x7a0] ;  /* 0x0007a00001187983 */ /* 0x000f1e0000300800 */
[----:B------:R-:W-:Y:S01]  /*1d920*/  NOP ;  /* 0x0000000000007918 */ /* 0x000fe20000000000 */
[----:B------:R0:W-:Y:S04]  /*1d930*/  STL.64 [R1+0x90], R4 ;  /* 0x0000900401007387 */ /* 0x0001e80000100a00 */
[----:B------:R1:W-:Y:S04]  /*1d940*/  STL.64 [R1+0x98], R6 ;  /* 0x0000980601007387 */ /* 0x0003e80000100a00 */
[----:B------:R-:W3:Y:S04]  /*1d950*/  LDL.LU R25, [R1+0x7ac] ;  /* 0x0007ac0001197983 */ /* 0x000ee80000300800 */
[----:B------:R-:W3:Y:S04]  /*1d960*/  LDL.LU R26, [R1+0x7a8] ;  /* 0x0007a800011a7983 */ /* 0x000ee80000300800 */
[----:B------:R-:W2:Y:S04]  /*1d970*/  LDL.LU R27, [R1+0x7b4] ;  /* 0x0007b400011b7983 */ /* 0x000ea80000300800 */
[----:B------:R-:W2:Y:S04]  /*1d980*/  LDL.LU R22, [R1+0x7b0] ;  /* 0x0007b00001167983 */ /* 0x000ea80000300800 */
[----:B0-----:R-:W2:Y:S04]  /*1d990*/  LDL.LU R4, [R1+0x220] ;  /* 0x0002200001047983 */ /* 0x001ea80000300800 */
[----:B------:R-:W2:Y:S04]  /*1d9a0*/  LDL.LU R5, [R1+0x224] ;  /* 0x0002240001057983 */ /* 0x000ea80000300800 */
[----:B-1----:R-:W2:Y:S04]  /*1d9b0*/  LDL.LU R6, [R1+0x228] ;  /* 0x0002280001067983 */ /* 0x002ea80000300800 */
[----:B------:R-:W2:Y:S04]  /*1d9c0*/  LDL.LU R7, [R1+0x22c] ;  /* 0x00022c0001077983 */ /* 0x000ea80000300800 */
[----:B--2---:R-:W-:Y:S04]  /*1d9d0*/  STL.64 [R1+0xc70], R6 ;  /* 0x000c700601007387 */ /* 0x004fe80000100a00 */
[----:B------:R0:W-:Y:S04]  /*1d9e0*/  STL.64 [R1+0xc68], R4 ;  /* 0x000c680401007387 */ /* 0x0001e80000100a00 */
[----:B0-----:R-:W2:Y:S04]  /*1d9f0*/  LDL.LU R4, [R1+0x230] ;  /* 0x0002300001047983 */ /* 0x001ea80000300800 */
[----:B------:R-:W2:Y:S04]  /*1da00*/  LDL.LU R5, [R1+0x234] ;  /* 0x0002340001057983 */ /* 0x000ea80000300800 */
[----:B------:R-:W2:Y:S04]  /*1da10*/  LDL.LU R6, [R1+0x238] ;  /* 0x0002380001067983 */ /* 0x000ea80000300800 */
[----:B------:R-:W2:Y:S04]  /*1da20*/  LDL.LU R7, [R1+0x23c] ;  /* 0x00023c0001077983 */ /* 0x000ea80000300800 */
[----:B------:R-:W3:Y:S04]  /*1da30*/  LDL.LU R23, [R1+0x7bc] ;  /* 0x0007bc0001177983 */ /* 0x000ee80000300800 */
[----:B------:R-:W3:Y:S04]  /*1da40*/  LDL.LU R19, [R1+0x7b8] ;  /* 0x0007b80001137983 */ /* 0x000ee80000300800 */
[----:B--2---:R-:W-:Y:S04]  /*1da50*/  STL.64 [R1+0xc80], R6 ;  /* 0x000c800601007387 */ /* 0x004fe80000100a00 */
[----:B------:R0:W-:Y:S04]  /*1da60*/  STL.64 [R1+0xc78], R4 ;  /* 0x000c780401007387 */ /* 0x0001e80000100a00 */
[----:B0-----:R-:W2:Y:S04]  /*1da70*/  LDL.LU R4, [R1+0x240] ;  /* 0x0002400001047983 */ /* 0x001ea80000300800 */
[----:B------:R-:W2:Y:S04]  /*1da80*/  LDL.LU R5, [R1+0x244] ;  /* 0x0002440001057983 */ /* 0x000ea80000300800 */
[----:B------:R-:W2:Y:S04]  /*1da90*/  LDL.LU R6, [R1+0x248] ;  /* 0x0002480001067983 */ /* 0x000ea80000300800 */
[----:B------:R-:W2:Y:S01]  /*1daa0*/  LDL.LU R7, [R1+0x24c] ;  /* 0x00024c0001077983 */ /* 0x000ea20000300800 */
[----:B----4-:R-:W-:-:S02]  /*1dab0*/  IMAD R28, R24, 0x100, R28 ;  /* 0x00000100181c7824 */ /* 0x010fc400078e021c */
[----:B---3--:R-:W-:Y:S01]  /*1dac0*/  IMAD R29, R26, 0x100, R25 ;  /* 0x000001001a1d7824 */ /* 0x008fe200078e0219 */
        /* <DEDUP_REMOVED lines=8> */
[----:B0-----:R-:W3:Y:S04]  /*1db50*/  LDL.LU R8, [R1+0x210] ;  /* 0x0002100001087983 */ /* 0x001ee80000300800 */
[----:B------:R-:W3:Y:S04]  /*1db60*/  LDL.LU R9, [R1+0x214] ;  /* 0x0002140001097983 */ /* 0x000ee80000300800 */
[----:B------:R-:W3:Y:S04]  /*1db70*/  LDL.LU R10, [R1+0x218] ;  /* 0x00021800010a7983 */ /* 0x000ee80000300800 */
[----:B------:R-:W3:Y:S04]  /*1db80*/  LDL.LU R11, [R1+0x21c] ;  /* 0x00021c00010b7983 */ /* 0x000ee80000300800 */
[----:B------:R-:W4:Y:S04]  /*1db90*/  LDL.LU R24, [R1] ;  /* 0x0000000001187983 */ /* 0x000f280000300800 */
[----:B------:R-:W4:Y:S04]  /*1dba0*/  LDL.LU R25, [R1+0x4] ;  /* 0x0000040001197983 */ /* 0x000f280000300800 */
[----:B------:R-:W3:Y:S01]  /*1dbb0*/  LDL.LU R26, [R1+0x8] ;  /* 0x00000800011a7983 */ /* 0x000ee20000300800 */
[----:B------:R-:W-:-:S02]  /*1dbc0*/  IMAD R22, R22, 0x100, R27 ;  /* 0x0000010016167824 */ /* 0x000fc400078e021b */
[----:B------:R-:W-:Y:S02]  /*1dbd0*/  IMAD.MOV.U32 R27, RZ, RZ, R0 ;  /* 0x000000ffff1b7224 */ /* 0x000fe400078e0000 */
[----:B------:R-:W4:Y:S01]  /*1dbe0*/  LDL.LU R0, [R1+0xca4] ;  /* 0x000ca40001007983 */ /* 0x000f220000300800 */
[----:B------:R-:W-:Y:S01]  /*1dbf0*/  IMAD R19, R19, 0x100, R23 ;  /* 0x0000010013137824 */ /* 0x000fe200078e0217 */
[----:B--2---:R-:W-:Y:S02]  /*1dc00*/  HMMA.16816.F32 R12, R12, R16, R4 ;  /* 0x000000100c0c723c */ /* 0x004fe40000001804 */
[----:B---3--:R-:W-:Y:S04]  /*1dc10*/  STL.64 [R1+0xc40], R26 ;  /* 0x000c401a01007387 */ /* 0x008fe80000100a00 */
[----:B----4-:R0:W-:Y:S04]  /*1dc20*/  STL.64 [R1+0xc38], R24 ;  /* 0x000c381801007387 */ /* 0x0101e80000100a00 */
[----:B0-----:R-:W2:Y:S04]  /*1dc30*/  LDL.LU R24, [R1+0x1e0] ;  /* 0x0001e00001187983 */ /* 0x001ea80000300800 */
[----:B------:R-:W2:Y:S04]  /*1dc40*/  LDL.LU R25, [R1+0x1e4] ;  /* 0x0001e40001197983 */ /* 0x000ea80000300800 */
[----:B------:R-:W2:Y:S04]  /*1dc50*/  LDL.LU R26, [R1+0x1e8] ;  /* 0x0001e800011a7983 */ /* 0x000ea80000300800 */
[----:B------:R-:W2:Y:S04]  /*1dc60*/  LDL.LU R27, [R1+0x1ec] ;  /* 0x0001ec00011b7983 */ /* 0x000ea80000300800 */
[----:B------:R-:W3:Y:S04]  /*1dc70*/  LDL.LU R23, [R1+0xca0] ;  /* 0x000ca00001177983 */ /* 0x000ee80000300800 */
[----:B------:R-:W4:Y:S04]  /*1dc80*/  LDL.LU.64 R6, [R1+0xc98] ;  /* 0x000c980001067983 */ /* 0x000f280000300a00 */
[----:B------:R-:W4:Y:S04]  /*1dc90*/  LDL.LU.64 R4, [R1+0xc90] ;  /* 0x000c900001047983 */ /* 0x000f280000300a00 */
[----:B------:R0:W-:Y:S04]  /*1dca0*/  STL.64 [R1+0x70], R12 ;  /* 0x0000700c01007387 */ /* 0x0001e80000100a00 */
[----:B------:R1:W-:Y:S01]  /*1dcb0*/  STL.64 [R1+0x78], R14 ;  /* 0x0000780e01007387 */ /* 0x0003e20000100a00 */
[----:B0-----:R-:W-:-:S02]  /*1dcc0*/  F2FP.F16.E5M2.UNPACK_B R12, R28 ;  /* 0x0000001cff0c723e */ /* 0x001fc400020004ff */
[----:B------:R-:W-:Y:S02]  /*1dcd0*/  F2FP.F16.E5M2.UNPACK_B R13, R29 ;  /* 0x0000001dff0d723e */ /* 0x000fe400020004ff */
[----:B-1----:R-:W-:Y:S02]  /*1dce0*/  F2FP.F16.E5M2.UNPACK_B R14, R22 ;  /* 0x00000016ff0e723e */ /* 0x002fe400020004ff */
[----:B------:R-:W-:Y:S01]  /*1dcf0*/  F2FP.F16.E5M2.UNPACK_B R15, R19 ;  /* 0x00000013ff0f723e */ /* 0x000fe200020004ff */
[----:B------:R-:W2:Y:S04]  /*1dd00*/  LDL.LU R22, [R1+0xc8c] ;  /* 0x000c8c0001167983 */ /* 0x000ea80000300800 */
[----:B------:R-:W2:Y:S02]  /*1dd10*/  LDL.LU R19, [R1+0xc88] ;  /* 0x000c880001137983 */ /* 0x000ea40000300800 */
[----:B----4-:R-:W-:-:S15]  /*1dd20*/  HMMA.16816.F32 R4, R12, R20, R4 ;  /* 0x000000140c04723c */ /* 0x010fde0000001804 */
[----:B------:R-:W-:-:S04]  /*1dd30*/  NOP ;  /* 0x0000000000007918 */ /* 0x000fc80000000000 */
[----:B------:R-:W-:Y:S04]  /*1dd40*/  STL.64 [R1+0x60], R4 ;  /* 0x0000600401007387 */ /* 0x000fe80000100a00 */
[----:B------:R0:W-:Y:S04]  /*1dd50*/  STL.64 [R1+0x68], R6 ;  /* 0x0000680601007387 */ /* 0x0001e80000100a00 */
[----:B0-----:R-:W2:Y:S04]  /*1dd60*/  LDL.LU.64 R6, [R1+0xc80] ;  /* 0x000c800001067983 */ /* 0x001ea80000300a00 */
[----:B------:R-:W2:Y:S04]  /*1dd70*/  LDL.LU.64 R4, [R1+0xc78] ;  /* 0x000c780001047983 */ /* 0x000ea80000300a00 */
[----:B------:R-:W4:Y:S01]  /*1dd80*/  LDL.LU R20, [R1+0x200] ;  /* 0x0002000001147983 */ /* 0x000f220000300800 */
[----:B--2---:R-:W-:-:S15]  /*1dd90*/  HMMA.16816.F32 R4, R12, R18, R4 ;  /* 0x000000120c04723c */ /* 0x004fde0000001804 */
[----:B------:R-:W-:-:S04]  /*1dda0*/  NOP ;  /* 0x0000000000007918 */ /* 0x000fc80000000000 */
[----:B------:R-:W-:Y:S04]  /*1ddb0*/  STL.64 [R1+0x50], R4 ;  /* 0x0000500401007387 */ /* 0x000fe80000100a00 */
[----:B------:R0:W-:Y:S04]  /*1ddc0*/  STL.64 [R1+0x58], R6 ;  /* 0x0000580601007387 */ /* 0x0001e80000100a00 */
[----:B0-----:R-:W2:Y:S04]  /*1ddd0*/  LDL.LU.64 R6, [R1+0xc70] ;  /* 0x000c700001067983 */ /* 0x001ea80000300a00 */
[----:B------:R-:W2:Y:S04]  /*1dde0*/  LDL.LU.64 R4, [R1+0xc68] ;  /* 0x000c680001047983 */ /* 0x000ea80000300a00 */
[----:B------:R-:W3:Y:S01]  /*1ddf0*/  LDL.LU R18, [R1+0x7d8] ;  /* 0x0007d80001127983 */ /* 0x000ee20000300800 */
[----:B--2---:R-:W-:-:S15]  /*1de00*/  HMMA.16816.F32 R4, R12, R2, R4 ;  /* 0x000000020c04723c */ /* 0x004fde0000001804 */
[----:B------:R-:W-:-:S04]  /*1de10*/  NOP ;  /* 0x0000000000007918 */ /* 0x000fc80000000000 */
[----:B------:R-:W-:Y:S04]  /*1de20*/  STL.64 [R1+0x40], R4 ;  /* 0x0000400401007387 */ /* 0x000fe80000100a00 */
[----:B------:R0:W-:Y:S04]  /*1de30*/  STL.64 [R1+0x48], R6 ;  /* 0x0000480601007387 */ /* 0x0001e80000100a00 */
[----:B0-----:R-:W4:Y:S04]  /*1de40*/  LDL.LU.64 R6, [R1+0xc60] ;  /* 0x000c600001067983 */ /* 0x001f280000300a00 */
        /* <DEDUP_REMOVED lines=9> */
[----:B---3--:R-:W-:-:S02]  /*1dee0*/  IMAD.MOV.U32 R21, RZ, RZ, R23 ;  /* 0x000000ffff157224 */ /* 0x008fc400078e0017 */
[----:B------:R-:W-:Y:S01]  /*1def0*/  IMAD.MOV.U32 R23, RZ, RZ, R0 ;  /* 0x000000ffff177224 */ /* 0x000fe200078e0000 */
[----:B------:R-:W3:Y:S04]  /*1df00*/  LDL.LU R4, [R1+0x7d0] ;  /* 0x0007d00001047983 */ /* 0x000ee80000300800 */
[----:B------:R-:W3:Y:S02]  /*1df10*/  LDL.LU R5, [R1+0x7dc] ;  /* 0x0007dc0001057983 */ /* 0x000ee40000300800 */
[----:B----4-:R-:W-:Y:S02]  /*1df20*/  HMMA.16816.F32 R20, R12, R6, R20 ;  /* 0x000000060c14723c */ /* 0x010fe40000001814 */
[----:B------:R-:W4:Y:S04]  /*1df30*/  LDL.LU R6, [R1+0x7cc] ;  /* 0x0007cc0001067983 */ /* 0x000f280000300800 */
[----:B------:R-:W3:-:S13]  /*1df40*/  LDL.LU R7, [R1+0x7d4] ;  /* 0x0007d40001077983 */ /* 0x000eda0000300800 */
[----:B------:R0:W-:Y:S04]  /*1df50*/  STL.64 [R1+0x20], R20 ;  /* 0x0000201401007387 */ /* 0x0001e80000100a00 */
[----:B------:R1:W-:Y:S04]  /*1df60*/  STL.64 [R1+0x28], R22 ;  /* 0x0000281601007387 */ /* 0x0003e80000100a00 */
[----:B0-----:R-:W3:Y:S04]  /*1df70*/  LDL.LU R20, [R1+0x398] ;  /* 0x0003980001147983 */ /* 0x001ee80000300800 */
[----:B------:R-:W3:Y:S01]  /*1df80*/  LDL.LU R21, [R1+0x39c] ;  /* 0x00039c0001157983 */ /* 0x000ee20000300800 */
[----:B--2---:R-:W-:-:S15]  /*1df90*/  HMMA.16816.F32 R24, R12, R8, R24 ;  /* 0x000000080c18723c */ /* 0x004fde0000001818 */
[----:B------:R-:W-:-:S04]  /*1dfa0*/  NOP ;  /* 0x0000000000007918 */ /* 0x000fc80000000000 */
[----:B-1----:R-:W-:Y:S01]  /*1dfb0*/  IMAD.MOV.U32 R22, RZ, RZ, R26 ;  /* 0x000000ffff167224 */ /* 0x002fe200078e001a */
[----:B------:R0:W-:Y:S01]  /*1dfc0*/  STL [R1+0x10], R24 ;  /* 0x0000101801007387 */ /* 0x0001e20000100800 */
[----:B------:R-:W-:Y:S02]  /*1dfd0*/  IMAD.MOV.U32 R23, RZ, RZ, R27 ;  /* 0x000000ffff177224 */ /* 0x000fe400078e001b */
[----:B------:R-:W-:Y:S01]  /*1dfe0*/  IMAD.MOV.U32 R0, RZ, RZ, R25 ;  /* 0x000000ffff007224 */ /* 0x000fe200078e0019 */
[----:B------:R-:W2:Y:S04]  /*1dff0*/  LDL.LU.64 R26, [R1+0xc40] ;  /* 0x000c4000011a7983 */ /* 0x000ea80000300a00 */
[----:B0-----:R-:W2:Y:S04]  /*1e000*/  LDL.LU.64 R24, [R1+0xc38] ;  /* 0x000c380001187983 */ /* 0x001ea80000300a00 */
[----:B------:R-:W3:Y:S04]  /*1e010*/  LDL.LU R19, [R1+0x388] ;  /* 0x0003880001137983 */ /* 0x000ee80000300800 */
[----:B------:R-:W3:Y:S04]  /*1e020*/  LDL.LU R29, [R1+0x38c] ;  /* 0x00038c00011d7983 */ /* 0x000ee80000300800 */
[----:B------:R-:W3:Y:S04]  /*1e030*/  LDL.LU R28, [R1+0x378] ;  /* 0x00037800011c7983 */ /* 0x000ee80000300800 */
[----:B------:R0:W-:Y:S04]  /*1e040*/  STL [R1+0xac8], R23 ;  /* 0x000ac81701007387 */ /* 0x0001e80000100800 */
[----:B------:R1:W-:Y:S04]  /*1e050*/  STL [R1+0xab4], R22 ;  /* 0x000ab41601007387 */ /* 0x0003e80000100800 */
[----:B------:R-:W-:Y:S01]  /*1e060*/  STL [R1+0xab0], R0 ;  /* 0x000ab00001007387 */ /* 0x000fe20000100800 */
[----:B--2---:R-:W-:Y:S03]  /*1e070*/  HMMA.16816.F32 R8, R12, R10, R24 ;  /* 0x0000000a0c08723c */ /* 0x004fe60000001818 */
[----:B------:R-:W2:Y:S04]  /*1e080*/  LDL.LU.64 R26, [R1+0xc30] ;  /* 0x000c3000011a7983 */ /* 0x000ea80000300a00 */
[----:B------:R-:W3:-:S12]  /*1e090*/  LDL.LU.64 R24, [R1+0xc28] ;  /* 0x000c280001187983 */ /* 0x000ed80000300a00 */
[----:B------:R3:W-:Y:S01]  /*1e0a0*/  STL [R1], R8 ;  /* 0x0000000801007387 */ /* 0x0007e20000100800 */
[----:B0-----:R-:W-:Y:S02]  /*1e0b0*/  IMAD.MOV.U32 R23, RZ, RZ, R9 ;  /* 0x000000ffff177224 */ /* 0x001fe400078e0009 */
[----:B-1----:R-:W-:Y:S02]  /*1e0c0*/  IMAD.MOV.U32 R22, RZ, RZ, R10 ;  /* 0x000000ffff167224 */ /* 0x002fe400078e000a */
[----:B--2---:R-:W-:Y:S02]  /*1e0d0*/  IMAD.MOV.U32 R9, RZ, RZ, R26 ;  /* 0x000000ffff097224 */ /* 0x004fe400078e001a */
[----:B---3--:R-:W-:Y:S02]  /*1e0e0*/  IMAD.MOV.U32 R8, RZ, RZ, R25 ;  /* 0x000000ffff087224 */ /* 0x008fe400078e0019 */
[----:B------:R-:W-:Y:S01]  /*1e0f0*/  IMAD.MOV.U32 R10, RZ, RZ, R27 ;  /* 0x000000ffff0a7224 */ /* 0x000fe200078e001b */
[----:B------:R-:W2:Y:S04]  /*1e100*/  LDL.LU R25, [R1+0xc20] ;  /* 0x000c200001197983 */ /* 0x000ea80000300800 */
[----:B------:R-:W2:Y:S04]  /*1e110*/  LDL.LU R26, [R1+0xc1c] ;  /* 0x000c1c00011a7983 */ /* 0x000ea80000300800 */
[----:B------:R-:W2:Y:S01]  /*1e120*/  LDL.LU R27, [R1+0xc18] ;  /* 0x000c1800011b7983 */ /* 0x000ea20000300800 */
[----:B------:R-:W-:-:S03]  /*1e130*/  IMAD.MOV.U32 R0, RZ, RZ, R11 ;  /* 0x000000ffff007224 */ /* 0x000fc600078e000b */
[----:B------:R-:W3:Y:S04]  /*1e140*/  LDL.LU R11, [R1+0x1cc] ;  /* 0x0001cc00010b7983 */ /* 0x000ee80000300800 */
[----:B------:R0:W-:Y:S04]  /*1e150*/  STL [R1+0xb40], R0 ;  /* 0x000b400001007387 */ /* 0x0001e80000100800 */
[----:B0-----:R-:W3:Y:S04]  /*1e160*/  LDL.LU R0, [R1+0x7c4] ;  /* 0x0007c40001007983 */ /* 0x001ee80000300800 */
[----:B------:R-:W-:Y:S04]  /*1e170*/  STL [R1+0xb2c], R22 ;  /* 0x000b2c1601007387 */ /* 0x000fe80000100800 */
[----:B------:R-:W-:Y:S01]  /*1e180*/  STL [R1+0xb28], R23 ;  /* 0x000b281701007387 */ /* 0x000fe20000100800 */
[----:B--2---:R-:W-:-:S15]  /*1e190*/  HMMA.16816.F32 R24, R12, R16, R24 ;  /* 0x000000100c18723c */ /* 0x004fde0000001818 */
[----:B------:R-:W-:-:S04]  /*1e1a0*/  NOP ;  /* 0x0000000000007918 */ /* 0x000fc80000000000 */
[----:B------:R-:W-:Y:S04]  /*1e1b0*/  STL.64 [R1+0xa48], R26 ;  /* 0x000a481a01007387 */ /* 0x000fe80000100a00 */
[----:B------:R0:W-:Y:S04]  /*1e1c0*/  STL.64 [R1+0xa40], R24 ;  /* 0x000a401801007387 */ /* 0x0001e80000100a00 */
[----:B0-----:R-:W2:Y:S04]  /*1e1d0*/  LDL.LU R24, [R1+0x1d0] ;  /* 0x0001d00001187983 */ /* 0x001ea80000300800 */
[----:B------:R-:W2:Y:S04]  /*1e1e0*/  LDL.LU R25, [R1+0x1d4] ;  /* 0x0001d40001197983 */ /* 0x000ea80000300800 */
[----:B------:R-:W2:Y:S04]  /*1e1f0*/  LDL.LU R26, [R1+0x1d8] ;  /* 0x0001d800011a7983 */ /* 0x000ea80000300800 */
[----:B------:R-:W2:Y:S01]  /*1e200*/  LDL.LU R27, [R1+0x1dc] ;  /* 0x0001dc00011b7983 */ /* 0x000ea20000300800 */
[----:B---3--:R-:W-:-:S02]  /*1e210*/  IMAD R2, R2, 0x100, R0 ;  /* 0x0000010002027824 */ /* 0x008fc400078e0200 */
[----:B----4-:R-:W-:Y:S02]  /*1e220*/  IMAD R3, R3, 0x100, R6 ;  /* 0x0000010003037824 */ /* 0x010fe400078e0206 */
[----:B------:R-:W-:Y:S02]  /*1e230*/  IMAD R4, R4, 0x100, R7 ;  /* 0x0000010004047824 */ /* 0x000fe400078e0207 */
[----:B------:R-:W-:Y:S01]  /*1e240*/  IMAD R5, R18, 0x100, R5 ;  /* 0x0000010012057824 */ /* 0x000fe200078e0205 */
[----:B------:R-:W-:Y:S02]  /*1e250*/  F2FP.F16.E5M2.UNPACK_B R20, R20.H1 ;  /* 0x00000014ff14723e */ /* 0x000fe400030004ff */
[----:B------:R-:W-:Y:S02]  /*1e260*/  F2FP.F16.E5M2.UNPACK_B R21, R21.H1 ;  /* 0x00000015ff15723e */ /* 0x000fe400030004ff */
[----:B------:R-:W-:Y:S02]  /*1e270*/  F2FP.F16.E5M2.UNPACK_B R12, R2 ;  /* 0x00000002ff0c723e */ /* 0x000fe400020004ff */
[----:B------:R-:W-:-:S02]  /*1e280*/  F2FP.F16.E5M2.UNPACK_B R13, R3 ;  /* 0x00000003ff0d723e */ /* 0x000fc400020004ff */
[----:B------:R-:W-:Y:S02]  /*1e290*/  F2FP.F16.E5M2.UNPACK_B R14, R4 ;  /* 0x00000004ff0e723e */ /* 0x000fe400020004ff */
[----:B------:R-:W-:Y:S02]  /*1e2a0*/  F2FP.F16.E5M2.UNPACK_B R15, R5 ;  /* 0x00000005ff0f723e */ /* 0x000fe400020004ff */
[----:B------:R-:W-:Y:S02]  /*1e2b0*/  F2FP.F16.E5M2.UNPACK_B R18, R19.H1 ;  /* 0x00000013ff12723e */ /* 0x000fe400030004ff */
[----:B------:R-:W-:-:S03]  /*1e2c0*/  F2FP.F16.E5M2.UNPACK_B R19, R29.H1 ;  /* 0x0000001dff13723e */ /* 0x000fc600030004ff */
[----:B--2---:R-:W-:-:S15]  /*1e2d0*/  HMMA.16816.F32 R4, R12, R20, R24 ;  /* 0x000000140c04723c */ /* 0x004fde0000001818 */
[----:B------:R-:W-:-:S04]  /*1e2e0*/  NOP ;  /* 0x0000000000007918 */ /* 0x000fc80000000000 */
[----:B------:R-:W-:Y:S04]  /*1e2f0*/  STL.64 [R1+0x200], R4 ;  /* 0x0002000401007387 */ /* 0x000fe80000100a00 */
[----:B------:R0:W-:Y:S02]  /*1e300*/  STL.64 [R1+0x208], R6 ;  /* 0x0002080601007387 */ /* 0x0001e40000100a00 */
[----:B0-----:R-:W-:Y:S02]  /*1e310*/  HMMA.16816.F32 R4, R12, R18, R8 ;  /* 0x000000120c04723c */ /* 0x001fe40000001808 */
[----:B------:R-:W2:Y:S04]  /*1e320*/  LDL.LU R11, [R1+0x34c] ;  /* 0x00034c00010b7983 */ /* 0x000ea80000300800 */
[----:B------:R-:W3:-:S13]  /*1e330*/  LDL.LU R16, [R1+0x338] ;  /* 0x0003380001107983 */ /* 0x000eda0000300800 */
[----:B------:R-:W-:Y:S04]  /*1e340*/  STL.64 [R1+0x1e0], R4 ;  /* 0x0001e00401007387 */ /* 0x000fe80000100a00 */
[----:B------:R-:W-:Y:S04]  /*1e350*/  STL.64 [R1+0x1e8], R6 ;  /* 0x0001e80601007387 */ /* 0x000fe80000100a00 */
[----:B------:R-:W3:Y:S04]  /*1e360*/  LDL.LU R17, [R1+0x33c] ;  /* 0x00033c0001117983 */ /* 0x000ee80000300800 */
[----:B------:R-:W-:Y:S04]  /*1e370*/  STL.64 [R1+0xbe0], R18 ;  /* 0x000be01201007387 */ /* 0x000fe80000100a00 */
[----:B---3--:R0:W-:Y:S04]  /*1e380*/  STL.64 [R1+0xbd8], R16 ;  /* 0x000bd81001007387 */ /* 0x0081e80000100a00 */
[----:B0-----:R-:W3:Y:S04]  /*1e390*/  LDL.LU R16, [R1+0x180] ;  /* 0x0001800001107983 */ /* 0x001ee80000300800 */
[----:B------:R-:W3:Y:S04]  /*1e3a0*/  LDL.LU R17, [R1+0x184] ;  /* 0x0001840001117983 */ /* 0x000ee80000300800 */
        /* <DEDUP_REMOVED lines=8> */
[----:B----4-:R-:W-:Y:S04]  /*1e430*/  STL.64 [R1+0xbf0], R18 ;  /* 0x000bf01201007387 */ /* 0x010fe80000100a00 */
[----:B---3--:R0:W-:Y:S04]  /*1e440*/  STL.64 [R1+0xbe8], R16 ;  /* 0x000be81001007387 */ /* 0x0081e80000100a00 */
[----:B0-----:R-:W3:Y:S04]  /*1e450*/  LDL.LU R16, [R1+0x190] ;  /* 0x0001900001107983 */ /* 0x001ee80000300800 */
[----:B------:R-:W3:Y:S04]  /*1e460*/  LDL.LU R17, [R1+0x194] ;  /* 0x0001940001117983 */ /* 0x000ee80000300800 */
[----:B------:R-:W4:Y:S04]  /*1e470*/  LDL.LU R18, [R1+0x198] ;  /* 0x0001980001127983 */ /* 0x000f280000300800 */
[----:B------:R-:W4:Y:S04]  /*1e480*/  LDL.LU R19, [R1+0x19c] ;  /* 0x00019c0001137983 */ /* 0x000f280000300800 */
[----:B----4-:R-:W-:Y:S04]  /*1e490*/  STL.64 [R1+0xc00], R18 ;  /* 0x000c001201007387 */ /* 0x010fe80000100a00 */
[----:B---3--:R0:W-:Y:S04]  /*1e4a0*/  STL.64 [R1+0xbf8], R16 ;  /* 0x000bf81001007387 */ /* 0x0081e80000100a00 */
[----:B0-----:R-:W3:Y:S04]  /*1e4b0*/  LDL.LU R16, [R1+0x1a0] ;  /* 0x0001a00001107983 */ /* 0x001ee80000300800 */
[----:B------:R-:W3:Y:S04]  /*1e4c0*/  LDL.LU R17, [R1+0x1a4] ;  /* 0x0001a40001117983 */ /* 0x000ee80000300800 */
[----:B------:R-:W4:Y:S04]  /*1e4d0*/  LDL.LU R18, [R1+0x1a8] ;  /* 0x0001a80001127983 */ /* 0x000f280000300800 */
[----:B------:R-:W4:Y:S01]  /*1e4e0*/  LDL.LU R19, [R1+0x1ac] ;  /* 0x0001ac0001137983 */ /* 0x000f220000300800 */
[----:B------:R-:W-:-:S02]  /*1e4f0*/  F2FP.F16.E5M2.UNPACK_B R2, R28.H1 ;  /* 0x0000001cff02723e */ /* 0x000fc400030004ff */
[----:B--2---:R-:W-:Y:S01]  /*1e500*/  F2FP.F16.E5M2.UNPACK_B R3, R22.H1 ;  /* 0x00000016ff03723e */ /* 0x004fe200030004ff */
[----:B----4-:R-:W-:Y:S04]  /*1e510*/  STL.64 [R1+0xc10], R18 ;  /* 0x000c101201007387 */ /* 0x010fe80000100a00 */
[----:B---3--:R0:W-:Y:S04]  /*1e520*/  STL.64 [R1+0xc08], R16 ;  /* 0x000c081001007387 */ /* 0x0081e80000100a00 */
[----:B0-----:R-:W2:Y:S04]  /*1e530*/  LDL.LU R16, [R1+0x1b0] ;  /* 0x0001b00001107983 */ /* 0x001ea80000300800 */
[----:B------:R-:W2:Y:S04]  /*1e540*/  LDL.LU R17, [R1+0x1b4] ;  /* 0x0001b40001117983 */ /* 0x000ea80000300800 */
[----:B------:R-:W2:Y:S04]  /*1e550*/  LDL.LU R18, [R1+0x1b8] ;  /* 0x0001b80001127983 */ /* 0x000ea80000300800 */
[----:B------:R-:W2:Y:S04]  /*1e560*/  LDL.LU R19, [R1+0x1bc] ;  /* 0x0001bc0001137983 */ /* 0x000ea80000300800 */
[----:B------:R-:W3:Y:S04]  /*1e570*/  LDL.LU R9, [R1+0x32c] ;  /* 0x00032c0001097983 */ /* 0x000ee80000300800 */
[----:B------:R-:W4:Y:S04]  /*1e580*/  LDL.LU R10, [R1+0x348] ;  /* 0x00034800010a7983 */ /* 0x000f280000300800 */
[----:B------:R-:W3:Y:S04]  /*1e590*/  LDL.LU R25, [R1+0x7e4] ;  /* 0x0007e40001197983 */ /* 0x000ee80000300800 */
[----:B------:R-:W3:Y:S04]  /*1e5a0*/  LDL.LU R28, [R1+0x7e0] ;  /* 0x0007e000011c7983 */ /* 0x000ee80000300800 */
[----:B------:R-:W3:Y:S04]  /*1e5b0*/  LDL.LU R26, [R1+0x7ec] ;  /* 0x0007ec00011a7983 */ /* 0x000ee80000300800 */
[----:B------:R-:W3:Y:S04]  /*1e5c0*/  LDL.LU R29, [R1+0x7e8] ;  /* 0x0007e800011d7983 */ /* 0x000ee80000300800 */
[----:B------:R-:W3:Y:S01]  /*1e5d0*/  LDL.LU R27, [R1+0x7f4] ;  /* 0x0007f400011b7983 */ /* 0x000ee20000300800 */
[----:B--2---:R-:W-:Y:S03]  /*1e5e0*/  HMMA.16816.F32 R16, R12, R2, R16 ;  /* 0x000000020c10723c */ /* 0x004fe60000001810 */
[----:B---3--:R-:W-:Y:S04]  /*1e5f0*/  STL.64 [R1+0xbd0], R26 ;  /* 0x000bd01a01007387 */ /* 0x008fe80000100a00 */
[----:B------:R0:W-:Y:S04]  /*1e600*/  STL [R1+0xbc8], R25 ;  /* 0x000bc81901007387 */ /* 0x0001e80000100800 */
[----:B------:R-:W2:Y:S04]  /*1e610*/  LDL.LU R24, [R1+0x1f0] ;  /* 0x0001f00001187983 */ /* 0x000ea80000300800 */
[----:B0-----:R-:W2:Y:S04]  /*1e620*/  LDL.LU R25, [R1+0x1f4] ;  /* 0x0001f40001197983 */ /* 0x001ea80000300800 */
[----:B------:R-:W2:Y:S04]  /*1e630*/  LDL.LU R26, [R1+0x1f8] ;  /* 0x0001f800011a7983 */ /* 0x000ea80000300800 */
[----:B------:R-:W2:Y:S04]  /*1e640*/  LDL.LU R27, [R1+0x1fc] ;  /* 0x0001fc00011b7983 */ /* 0x000ea80000300800 */
[----:B------:R-:W3:Y:S04]  /*1e650*/  LDL.LU R23, [R1+0x7f0] ;  /* 0x0007f00001177983 */ /* 0x000ee80000300800 */
[----:B------:R-:W-:Y:S04]  /*1e660*/  STL.64 [R1+0x1b0], R16 ;  /* 0x0001b01001007387 */ /* 0x000fe80000100a00 */
[----:B------:R0:W-:Y:S04]  /*1e670*/  STL.64 [R1+0x1b8], R18 ;  /* 0x0001b81201007387 */ /* 0x0001e80000100a00 */
[----:B0-----:R-:W2:Y:S04]  /*1e680*/  LDL.LU.64 R18, [R1+0xc10] ;  /* 0x000c100001127983 */ /* 0x001ea80000300a00 */
[----:B------:R-:W2:Y:S01]  /*1e690*/  LDL.LU.64 R16, [R1+0xc08] ;  /* 0x000c080001107983 */ /* 0x000ea20000300a00 */
[----:B------:R-:W-:-:S02]  /*1e6a0*/  F2FP.F16.E5M2.UNPACK_B R4, R0.H1 ;  /* 0x00000000ff04723e */ /* 0x000fc400030004ff */
[----:B------:R-:W-:Y:S01]  /*1e6b0*/  F2FP.F16.E5M2.UNPACK_B R5, R5.H1 ;  /* 0x00000005ff05723e */ /* 0x000fe200030004ff */
[----:B------:R-:W3:Y:S04]  /*1e6c0*/  LDL.LU R22, [R1+0x7fc] ;  /* 0x0007fc0001167983 */ /* 0x000ee80000300800 */
[----:B------:R-:W3:Y:S04]  /*1e6d0*/  LDL.LU R0, [R1+0x7f8] ;  /* 0x0007f80001007983 */ /* 0x000ee80000300800 */
        /* <DEDUP_REMOVED lines=18> */
[----:B----4-:R-:W-:Y:S02]  /*1e800*/  F2FP.F16.E5M2.UNPACK_B R10, R10.H1 ;  /* 0x0000000aff0a723e */ /* 0x010fe400030004ff */
[----:B------:R-:W-:-:S07]  /*1e810*/  F2FP.F16.E5M2.UNPACK_B R11, R11.H1 ;  /* 0x0000000bff0b723e */ /* 0x000fce00030004ff */
[C---:B------:R-:W-:Y:S01]  /*1e820*/  HMMA.16816.F32 R24, R12.reuse, R10, R24 ;  /* 0x0000000a0c18723c */ /* 0x040fe20000001818 */
[----:B------:R-:W-:Y:S04]  /*1e830*/  STL.64 [R1+0xb98], R6 ;  /* 0x000b980601007387 */ /* 0x000fe80000100a00 */
[----:B------:R0:W-:Y:S04]  /*1e840*/  STL.64 [R1+0xb90], R4 ;  /* 0x000b900401007387 */ /* 0x0001e80000100a00 */
[----:B0-----:R-:W4:Y:S04]  /*1e850*/  LDL.LU R4, [R1+0x100] ;  /* 0x0001000001047983 */ /* 0x001f280000300800 */
[----:B------:R-:W4:Y:S04]  /*1e860*/  LDL.LU R5, [R1+0x104] ;  /* 0x0001040001057983 */ /* 0x000f280000300800 */
[----:B------:R-:W4:Y:S04]  /*1e870*/  LDL.LU R6, [R1+0x108] ;  /* 0x0001080001067983 */ /* 0x000f280000300800 */
[----:B------:R-:W4:Y:S01]  /*1e880*/  LDL.LU R7, [R1+0x10c] ;  /* 0x00010c0001077983 */ /* 0x000f220000300800 */
        /* <DEDUP_REMOVED lines=9> */
[----:B------:R-:W3:Y:S04]  /*1e920*/  LDL.LU R25, [R1+0xbc8] ;  /* 0x000bc80001197983 */ /* 0x000ee80000300800 */
[----:B------:R-:W-:Y:S04]  /*1e930*/  STL.64 [R1+0xb78], R10 ;  /* 0x000b780a01007387 */ /* 0x000fe80000100a00 */
[----:B------:R-:W-:Y:S04]  /*1e940*/  STL.64 [R1+0xb70], R8 ;  /* 0x000b700801007387 */ /* 0x000fe80000100a00 */
[----:B------:R-:W4:Y:S01]  /*1e950*/  LDL.LU R24, [R1+0xc0] ;  /* 0x0000c00001187983 */ /* 0x000f220000300800 */
[----:B--2---:R-:W-:-:S02]  /*1e960*/  IMAD R29, R29, 0x100, R26 ;  /* 0x000001001d1d7824 */ /* 0x004fc400078e021a */
[----:B---3--:R-:W-:Y:S02]  /*1e970*/  IMAD R28, R28, 0x100, R25 ;  /* 0x000001001c1c7824 */ /* 0x008fe400078e0219 */
[----:B------:R-:W-:Y:S01]  /*1e980*/  IMAD R2, R23, 0x100, R27 ;  /* 0x0000010017027824 */ /* 0x000fe200078e021b */
[----:B------:R-:W2:Y:S04]  /*1e990*/  LDL.LU R25, [R1+0xc4] ;  /* 0x0000c40001197983 */ /* 0x000ea80000300800 */
[----:B------:R-:W3:Y:S04]  /*1e9a0*/  LDL.LU R26, [R1+0xc8] ;  /* 0x0000c800011a7983 */ /* 0x000ee80000300800 */
[----:B------:R-:W3:Y:S01]  /*1e9b0*/  LDL.LU R27, [R1+0xcc] ;  /* 0x0000cc00011b7983 */ /* 0x000ee20000300800 */
[----:B------:R-:W-:-:S02]  /*1e9c0*/  F2FP.F16.E5M2.UNPACK_B R16, R16.H1 ;  /* 0x00000010ff10723e */ /* 0x000fc400030004ff */
[----:B------:R-:W-:-:S07]  /*1e9d0*/  F2FP.F16.E5M2.UNPACK_B R17, R17.H1 ;  /* 0x00000011ff11723e */ /* 0x000fce00030004ff */
[----:B----4-:R-:W-:Y:S01]  /*1e9e0*/  HMMA.16816.F32 R4, R12, R16, R4 ;  /* 0x000000100c04723c */ /* 0x010fe20000001804 */
[----:B---3--:R-:W-:Y:S04]  /*1e9f0*/  STL.64 [R1+0xb10], R26 ;  /* 0x000b101a01007387 */ /* 0x008fe80000100a00 */
[----:B--2---:R0:W-:Y:S04]  /*1ea00*/  STL.64 [R1+0xb08], R24 ;  /* 0x000b081801007387 */ /* 0x0041e80000100a00 */
        /* <DEDUP_REMOVED lines=127> */
[----:B------:R-:W-:-:S03]  /*1f200*/  IMAD R23, R23, 0x100, R0 ;  /* 0x0000010017177824 */ /* 0x000fc600078e0200 */
[----:B------:R-:W4:Y:S01]  /*1f210*/  LDL.LU R0, [R1+0xb40] ;  /* 0x000b400001007983 */ /* 0x000f220000300800 */
[----:B--2---:R-:W-:Y:S03]  /*1f220*/  HMMA.16816.F32 R12, R12, R16, R24 ;  /* 0x000000100c0c723c */ /* 0x004fe60000001818 */
[----:B------:R-:W2:Y:S04]  /*1f230*/  LDL.LU.64 R26, [R1+0xb38] ;  /* 0x000b3800011a7983 */ /* 0x000ea80000300a00 */
[----:B------:R-:W2:Y:S04]  /*1f240*/  LDL.LU.64 R24, [R1+0xb30] ;  /* 0x000b300001187983 */ /* 0x000ea80000300a00 */
[----:B------:R-:W-:Y:S04]  /*1f250*/  STL [R1+0xad0], R16 ;  /* 0x000ad01001007387 */ /* 0x000fe80000100800 */
[----:B------:R-:W-:Y:S04]  /*1f260*/  STL [R1+0xacc], R17 ;  /* 0x000acc1101007387 */ /* 0x000fe80000100800 */
[----:B------:R0:W-:Y:S04]  /*1f270*/  STL.64 [R1+0x100], R12 ;  /* 0x0001000c01007387 */ /* 0x0001e80000100a00 */
[----:B------:R1:W-:Y:S01]  /*1f280*/  STL.64 [R1+0x108], R14 ;  /* 0x0001080e01007387 */ /* 0x0003e20000100a00 */
[----:B0-----:R-:W-:-:S02]  /*1f290*/  F2FP.F16.E5M2.UNPACK_B R12, R28 ;  /* 0x0000001cff0c723e */ /* 0x001fc400020004ff */
[----:B------:R-:W-:Y:S02]  /*1f2a0*/  F2FP.F16.E5M2.UNPACK_B R13, R29 ;  /* 0x0000001dff0d723e */ /* 0x000fe400020004ff */
[----:B-1----:R-:W-:Y:S02]  /*1f2b0*/  F2FP.F16.E5M2.UNPACK_B R14, R22 ;  /* 0x00000016ff0e723e */ /* 0x002fe400020004ff */
[----:B------:R-:W-:Y:S01]  /*1f2c0*/  F2FP.F16.E5M2.UNPACK_B R15, R23 ;  /* 0x00000017ff0f723e */ /* 0x000fe200020004ff */
[----:B------:R-:W3:Y:S04]  /*1f2d0*/  LDL.LU R22, [R1+0xb2c] ;  /* 0x000b2c0001167983 */ /* 0x000ee80000300800 */
[----:B------:R-:W3:Y:S02]  /*1f2e0*/  LDL.LU R23, [R1+0xb28] ;  /* 0x000b280001177983 */ /* 0x000ee40000300800 */
        /* <DEDUP_REMOVED lines=18> */
[----:B------:R-:W2:Y:S01]  /*1f410*/  LDL.LU R24, [R1] ;  /* 0x0000000001187983 */ /* 0x000ea20000300800 */
[----:B------:R-:W-:Y:S02]  /*1f420*/  IMAD.MOV.U32 R26, RZ, RZ, R22 ;  /* 0x000000ffff1a7224 */ /* 0x000fe400078e0016 */
[----:B----4-:R-:W-:-:S02]  /*1f430*/  IMAD.MOV.U32 R27, RZ, RZ, R0 ;  /* 0x000000ffff1b7224 */ /* 0x010fc400078e0000 */
[----:B------:R-:W-:-:S12]  /*1f440*/  IMAD.MOV.U32 R25, RZ, RZ, R23 ;  /* 0x000000ffff197224 */ /* 0x000fd800078e0017 */
[----:B------:R-:W-:Y:S04]  /*1f450*/  STL.64 [R1+0x140], R8 ;  /* 0x0001400801007387 */ /* 0x000fe80000100a00 */
[----:B------:R-:W-:Y:S04]  /*1f460*/  STL.64 [R1+0x148], R10 ;  /* 0x0001480a01007387 */ /* 0x000fe80000100a00 */
[----:B------:R-:W-:Y:S04]  /*1f470*/  STL.64 [R1+0xa68], R26 ;  /* 0x000a681a01007387 */ /* 0x000fe80000100a00 */
        /* <DEDUP_REMOVED lines=78> */
[----:B---3--:R-:W-:Y:S02]  /*1f960*/  IMAD R29, R29, 0x100, R16 ;  /* 0x000001001d1d7824 */ /* 0x008fe400078e0210 */
[----:B------:R-:W-:Y:S01]  /*1f970*/  IMAD R22, R22, 0x100, R17 ;  /* 0x0000010016167824 */ /* 0x000fe200078e0211 */
[----:B------:R-:W3:Y:S04]  /*1f980*/  LDL.LU R16, [R1+0xad0] ;  /* 0x000ad00001107983 */ /* 0x000ee80000300800 */
        /* <DEDUP_REMOVED lines=13> */
[----:B------:R-:W2:Y:S02]  /*1fa60*/  LDL.LU R0, [R1+0xab0] ;  /* 0x000ab00001007983 */ /* 0x000ea40000300800 */
        /* <DEDUP_REMOVED lines=24> */
[----:B--2---:R-:W-:Y:S02]  /*1fbf0*/  HMMA.16816.F32 R4, R12, R6, R24 ;  /* 0x000000060c04723c */ /* 0x004fe40000001818 */
[----:B------:R-:W2:Y:S04]  /*1fc00*/  LDL.LU.64 R26, [R1+0xa68] ;  /* 0x000a6800011a7983 */ /* 0x000ea80000300a00 */
[----:B------:R-:W2:-:S13]  /*1fc10*/  LDL.LU.64 R24, [R1+0xa60] ;  /* 0x000a600001187983 */ /* 0x000e9a0000300a00 */
[----:B------:R0:W-:Y:S04]  /*1fc20*/  STL.64 [R1+0x150], R4 ;  /* 0x0001500401007387 */ /* 0x0001e80000100a00 */
[----:B------:R3:W-:Y:S04]  /*1fc30*/  STL.64 [R1+0x158], R6 ;  /* 0x0001580601007387 */ /* 0x0007e80000100a00 */
[----:B0-----:R-:W4:Y:S01]  /*1fc40*/  LDL.LU R4, [R1+0x10] ;  /* 0x0000100001047983 */ /* 0x001f220000300800 */
[----:B------:R-:W-:Y:S02]  /*1fc50*/  IMAD.MOV.U32 R5, RZ, RZ, R0 ;  /* 0x000000ffff057224 */ /* 0x000fe400078e0000 */
[----:B---3--:R-:W-:-:S02]  /*1fc60*/  IMAD.MOV.U32 R6, RZ, RZ, R22 ;  /* 0x000000ffff067224 */ /* 0x008fc400078e0016 */
[----:B------:R-:W-:Y:S01]  /*1fc70*/  IMAD.MOV.U32 R7, RZ, RZ, R23 ;  /* 0x000000ffff077224 */ /* 0x000fe200078e0017 */
[----:B------:R0:W5:Y:S04]  /*1fc80*/  LDL.LU R0, [R1+0xa58] ;  /* 0x000a580001007983 */ /* 0x0001680000300800 */
[----:B------:R-:W3:Y:S04]  /*1fc90*/  LDL.LU R22, [R1+0xa54] ;  /* 0x000a540001167983 */ /* 0x000ee80000300800 */
[----:B------:R-:W3:Y:S04]  /*1fca0*/  LDL.LU R23, [R1+0xa50] ;  /* 0x000a500001177983 */ /* 0x000ee80000300800 */
[----:B------:R-:W3:Y:S01]  /*1fcb0*/  LDL.LU R28, [R1+0x6fc] ;  /* 0x0006fc00011c7983 */ /* 0x000ee20000300800 */
[C---:B----4-:R-:W-:Y:S08]  /*1fcc0*/  HMMA.16816.F32 R4, R12.reuse, R8, R4 ;  /* 0x000000080c04723c */ /* 0x050ff00000001804 */
[----:B--2---:R-:W-:Y:S11]  /*1fcd0*/  HMMA.16816.F32 R8, R12, R10, R24 ;  /* 0x0000000a0c08723c */ /* 0x004ff60000001818 */
[----:B------:R-:W-:Y:S04]  /*1fce0*/  STL.64 [R1+0x120], R4 ;  /* 0x0001200401007387 */ /* 0x000fe80000100a00 */
[----:B------:R1:W-:Y:S04]  /*1fcf0*/  STL.64 [R1+0x128], R6 ;  /* 0x0001280601007387 */ /* 0x0003e80000100a00 */
[----:B-1----:R-:W2:Y:S04]  /*1fd00*/  LDL.LU R6, [R1+0x6f8] ;  /* 0x0006f80001067983 */ /* 0x002ea80000300800 */
[----:B------:R-:W4:Y:S04]  /*1fd10*/  LDL.LU R5, [R1+0x6f0] ;  /* 0x0006f00001057983 */ /* 0x000f280000300800 */
[----:B------:R-:W2:Y:S04]  /*1fd20*/  LDL.LU R3, [R1+0x6e8] ;  /* 0x0006e80001037983 */ /* 0x000ea80000300800 */
[----:B------:R-:W2:Y:S04]  /*1fd30*/  LDL.LU R7, [R1+0x6e0] ;  /* 0x0006e00001077983 */ /* 0x000ea80000300800 */
[----:B------:R-:W2:Y:S04]  /*1fd40*/  LDL.LU.64 R26, [R1+0xa48] ;  /* 0x000a4800011a7983 */ /* 0x000ea80000300a00 */
[----:B------:R-:W2:Y:S04]  /*1fd50*/  LDL.LU.64 R24, [R1+0xa40] ;  /* 0x000a400001187983 */ /* 0x000ea80000300a00 */
[----:B------:R-:W4:Y:S04]  /*1fd60*/  LDL.LU R18, [R1+0x6d8] ;  /* 0x0006d80001127983 */ /* 0x000f280000300800 */
[----:B------:R-:W4:Y:S04]  /*1fd70*/  LDL.LU R19, [R1+0x6d0] ;  /* 0x0006d00001137983 */ /* 0x000f280000300800 */
[----:B------:R-:W-:Y:S04]  /*1fd80*/  STL.64 [R1+0x110], R8 ;  /* 0x0001100801007387 */ /* 0x000fe80000100a00 */
[----:B------:R2:W-:Y:S04]  /*1fd90*/  STL.64 [R1+0x118], R10 ;  /* 0x0001180a01007387 */ /* 0x0005e80000100a00 */
[----:B------:R-:W4:Y:S04]  /*1fda0*/  LDL.LU R20, [R1+0x6f4] ;  /* 0x0006f40001147983 */ /* 0x000f280000300800 */
[----:B------:R-:W4:Y:S04]  /*1fdb0*/  LDL.LU R4, [R1+0x6c8] ;  /* 0x0006c80001047983 */ /* 0x000f280000300800 */
[----:B------:R-:W4:Y:S01]  /*1fdc0*/  LDL.LU R21, [R1+0x6ec] ;  /* 0x0006ec0001157983 */ /* 0x000f220000300800 */
[----:B---3--:R-:W-:-:S03]  /*1fdd0*/  IADD3 R28, P2, PT, R28, UR5, RZ ;  /* 0x000000051c1c7c10 */ /* 0x008fc6000ff5e0ff */
[----:B------:R-:W3:Y:S01]  /*1fde0*/  LDL.LU R29, [R1+0x6c0] ;  /* 0x0006c000011d7983 */ /* 0x000ee20000300800 */
[----:B--2---:R-:W-:-:S15]  /*1fdf0*/  HMMA.16816.F32 R8, R12, R16, R24 ;  /* 0x000000100c08723c */ /* 0x004fde0000001818 */
[----:B------:R-:W-:-:S04]  /*1fe00*/  NOP ;  /* 0x0000000000007918 */ /* 0x000fc80000000000 */
[----:B------:R-:W-:Y:S04]  /*1fe10*/  STL.64 [R1+0x220], R8 ;  /* 0x0002200801007387 */ /* 0x000fe80000100a00 */
[----:B------:R-:W-:Y:S04]  /*1fe20*/  STL.64 [R1+0x228], R10 ;  /* 0x0002280a01007387 */ /* 0x000fe80000100a00 */
[----:B------:R1:W-:Y:S04]  /*1fe30*/  STL [R1+0x6fc], R28 ;  /* 0x0006fc1c01007387 */ /* 0x0003e80000100800 */
[----:B-1----:R-:W2:Y:S01]  /*1fe40*/  LDL.LU R28, [R1+0x6e4] ;  /* 0x0006e400011c7983 */ /* 0x002ea20000300800 */
[----:B------:R-:W-:-:S02]  /*1fe50*/  IADD3 R6, P3, PT, R6, UR5, RZ ;  /* 0x0000000506067c10 */ /* 0x000fc4000ff7e0ff */
[----:B----4-:R-:W-:Y:S01]  /*1fe60*/  IADD3 R5, P4, PT, R5, UR5, RZ ;  /* 0x0000000505057c10 */ /* 0x010fe2000ff9e0ff */
[----:B------:R-:W-:Y:S01]  /*1fe70*/  IMAD.U32 R2, RZ, RZ, UR75 ;  /* 0x0000004bff027e24 */ /* 0x000fe2000f8e00ff */
[----:B------:R-:W-:Y:S02]  /*1fe80*/  IADD3 R23, P0, PT, R23, UR75, RZ ;  /* 0x0000004b17177c10 */ /* 0x000fe4000ff1e0ff */
[----:B------:R-:W-:Y:S01]  /*1fe90*/  IADD3 R3, P5, PT, R3, UR5, RZ ;  /* 0x0000000503037c10 */ /* 0x000fe2000ffbe0ff */
[----:B------:R1:W-:Y:S01]  /*1fea0*/  STL [R1+0x6f8], R6 ;  /* 0x0006f80601007387 */ /* 0x0003e20000100800 */
[----:B------:R-:W-:Y:S02]  /*1feb0*/  IADD3 R7, P6, PT, R7, UR5, RZ ;  /* 0x0000000507077c10 */ /* 0x000fe4000ffde0ff */
[----:B------:R-:W-:Y:S01]  /*1fec0*/  LEA.HI.X.SX32 R22, R2, R22, 0x1, P0 ;  /* 0x0000001602167211 */ /* 0x000fe200000f0eff */
[----:B------:R-:W-:Y:S02]  /*1fed0*/  USHF.R.S32.HI UR77, URZ, 0x1f, UR5 ;  /* 0x0000001fff4d7899 */ /* 0x000fe40008011405 */
[----:B------:R-:W-:Y:S01]  /*1fee0*/  IADD3 R18, P0, PT, R18, UR5, RZ ;  /* 0x0000000512127c10 */ /* 0x000fe2000ff1e0ff */
[----:B-1----:R-:W4:Y:S04]  /*1fef0*/  LDL.LU R6, [R1+0x6b8] ;  /* 0x0006b80001067983 */ /* 0x002f280000300800 */
[----:B------:R1:W-:Y:S01]  /*1ff00*/  STL [R1+0x6f0], R5 ;  /* 0x0006f00501007387 */ /* 0x0003e20000100800 */
[----:B------:R-:W-:-:S02]  /*1ff10*/  IADD3 R19, P1, PT, R19, UR5, RZ ;  /* 0x0000000513137c10 */ /* 0x000fc4000ff3e0ff */
[----:B------:R-:W-:Y:S01]  /*1ff20*/  IADD3.X R20, PT, PT, R20, UR77, RZ, P2, !PT ;  /* 0x0000004d14147c10 */ /* 0x000fe200097fe4ff */
[----:B-1----:R-:W4:Y:S04]  /*1ff30*/  LDL.LU R5, [R1+0x6dc] ;  /* 0x0006dc0001057983 */ /* 0x002f280000300800 */
[----:B------:R1:W-:Y:S01]  /*1ff40*/  STL [R1+0x6e8], R3 ;  /* 0x0006e80301007387 */ /* 0x0003e20000100800 */
[----:B------:R-:W-:Y:S02]  /*1ff50*/  IADD3 R4, P2, PT, R4, UR5, RZ ;  /* 0x0000000504047c10 */ /* 0x000fe4000ff5e0ff */
[----:B------:R-:W-:Y:S01]  /*1ff60*/  IADD3.X R21, PT, PT, R21, UR77, RZ, P3, !PT ;  /* 0x0000004d15157c10 */ /* 0x000fe20009ffe4ff */
[----:B-1----:R-:W4:Y:S04]  /*1ff70*/  LDL.LU R3, [R1+0x6b0] ;  /* 0x0006b00001037983 */ /* 0x002f280000300800 */
[----:B------:R1:W-:Y:S04]  /*1ff80*/  STL [R1+0x6e0], R7 ;  /* 0x0006e00701007387 */ /* 0x0003e80000100800 */
[----:B-1----:R-:W4:Y:S04]  /*1ff90*/  LDL.LU R7, [R1+0x6d4] ;  /* 0x0006d40001077983 */ /* 0x002f280000300800 */
[----:B------:R1:W-:Y:S01]  /*1ffa0*/  STL [R1+0x6d8], R18 ;  /* 0x0006d81201007387 */ /* 0x0003e20000100800 */
[----:B---3--:R-:W-:-:S03]  /*1ffb0*/  IADD3 R29, P3, PT, R29, UR5, RZ ;  /* 0x000000051d1d7c10 */ /* 0x008fc6000ff7e0ff */
[----:B-1----:R-:W3:Y:S04]  /*1ffc0*/  LDL.LU R18, [R1+0x6a8] ;  /* 0x0006a80001127983 */ /* 0x002ee80000300800 */
[----:B------:R1:W-:Y:S04]  /*1ffd0*/  STL [R1+0x6d0], R19 ;  /* 0x0006d01301007387 */ /* 0x0003e80000100800 */
        /* <DEDUP_REMOVED lines=8> */
[----:B-1----:R-:W3:Y:S01]  /*20060*/  LDL.LU R29, [R1+0x6bc] ;  /* 0x0006bc00011d7983 */ /* 0x002ee20000300800 */
[----:B--2---:R-:W-:-:S05]  /*20070*/  IADD3.X R28, PT, PT, R28, UR77, RZ, P4, !PT ;  /* 0x0000004d1c1c7c10 */ /* 0x004fca000a7fe4ff */
[----:B------:R1:W-:Y:S04]  /*20080*/  STL [R1+0x6e4], R28 ;  /* 0x0006e41c01007387 */ /* 0x0003e80000100800 */
[----:B-1----:R-:W2:Y:S01]  /*20090*/  LDL.LU R28, [R1+0x684] ;  /* 0x00068400011c7983 */ /* 0x002ea20000300800 */
[----:B----4-:R-:W-:Y:S02]  /*200a0*/  IADD3 R6, P4, PT, R6, UR5, RZ ;  /* 0x0000000506067c10 */ /* 0x010fe4000ff9e0ff */
[----:B------:R-:W-:-:S05]  /*200b0*/  IADD3.X R5, PT, PT, R5, UR77, RZ, P5, !PT ;  /* 0x0000004d05057c10 */ /* 0x000fca000affe4ff */
[----:B------:R1:W-:Y:S04]  /*200c0*/  STL [R1+0x6dc], R5 ;  /* 0x0006dc0501007387 */ /* 0x0003e80000100800 */
[----:B------:R-:W-:Y:S01]  /*200d0*/  STL [R1+0x6b8], R6 ;  /* 0x0006b80601007387 */ /* 0x000fe20000100800 */
[----:B------:R-:W-:-:S03]  /*200e0*/  IADD3 R3, P5, PT, R3, UR5, RZ ;  /* 0x0000000503037c10 */ /* 0x000fc6000ffbe0ff */
[----:B-1----:R-:W4:Y:S04]  /*200f0*/  LDL.LU R5, [R1+0x6b4] ;  /* 0x0006b40001057983 */ /* 0x002f280000300800 */
[----:B------:R1:W-:Y:S01]  /*20100*/  STL [R1+0x6b0], R3 ;  /* 0x0006b00301007387 */ /* 0x0003e20000100800 */
[----:B------:R-:W-:-:S03]  /*20110*/  IADD3.X R7, PT, PT, R7, UR77, RZ, P6, !PT ;  /* 0x0000004d07077c10 */ /* 0x000fc6000b7fe4ff */
[----:B-1----:R-:W4:Y:S04]  /*20120*/  LDL.LU R3, [R1+0x67c] ;  /* 0x00067c0001037983 */ /* 0x002f280000300800 */
[----:B------:R-:W4:Y:S04]  /*20130*/  LDL.LU R8, [R1+0x6ac] ;  /* 0x0006ac0001087983 */ /* 0x000f280000300800 */
[----:B------:R-:W-:Y:S01]  /*20140*/  STL [R1+0x6d4], R7 ;  /* 0x0006d40701007387 */ /* 0x000fe20000100800 */
[----:B---3--:R-:W-:-:S05]  /*20150*/  IADD3 R18, P6, PT, R18, UR5, RZ ;  /* 0x0000000512127c10 */ /* 0x008fca000ffde0ff */
[----:B------:R1:W-:Y:S01]  /*20160*/  STL [R1+0x6a8], R18 ;  /* 0x0006a81201007387 */ /* 0x0003e20000100800 */
[----:B------:R-:W-:-:S03]  /*20170*/  IADD3.X R19, PT, PT, R19, UR77, RZ, P0, !PT ;  /* 0x0000004d13137c10 */ /* 0x000fc600087fe4ff */
[----:B-1----:R-:W3:Y:S04]  /*20180*/  LDL.LU R18, [R1+0x5fc] ;  /* 0x0005fc0001127983 */ /* 0x002ee80000300800 */
[----:B------:R1:W-:Y:S01]  /*20190*/  STL [R1+0x6cc], R19 ;  /* 0x0006cc1301007387 */ /* 0x0003e20000100800 */
[----:B------:R-:W-:-:S03]  /*201a0*/  IADD3 R20, P0, PT, R20, UR5, RZ ;  /* 0x0000000514147c10 */ /* 0x000fc6000ff1e0ff */
[----:B-1----:R-:W3:Y:S04]  /*201b0*/  LDL.LU R19, [R1+0x6a0] ;  /* 0x0006a00001137983 */ /* 0x002ee80000300800 */
[----:B------:R-:W3:Y:S04]  /*201c0*/  LDL.LU R9, [R1+0x66c] ;  /* 0x00066c0001097983 */ /* 0x000ee80000300800 */
[----:B------:R1:W-:Y:S01]  /*201d0*/  STL [R1+0x698], R20 ;  /* 0x0006981401007387 */ /* 0x0003e20000100800 */
[----:B------:R-:W-:-:S03]  /*201e0*/  IADD3.X R4, PT, PT, R4, UR77, RZ, P1, !PT ;  /* 0x0000004d04047c10 */ /* 0x000fc60008ffe4ff */
[----:B-1----:R-:W3:Y:S04]  /*201f0*/  LDL.LU R20, [R1+0x694] ;  /* 0x0006940001147983 */ /* 0x002ee80000300800 */
[----:B------:R-:W3:Y:S04]  /*20200*/  LDL.LU R6, [R1+0x670] ;  /* 0x0006700001067983 */ /* 0x000ee80000300800 */
[----:B------:R-:W-:Y:S01]  /*20210*/  STL [R1+0x6c4], R4 ;  /* 0x0006c40401007387 */ /* 0x000fe20000100800 */
[----:B------:R-:W-:-:S05]  /*20220*/  IADD3 R21, P1, PT, R21, UR5, RZ ;  /* 0x0000000515157c10 */ /* 0x000fca000ff3e0ff */
[----:B------:R1:W-:Y:S01]  /*20230*/  STL [R1+0x690], R21 ;  /* 0x0006901501007387 */ /* 0x0003e20000100800 */
[----:B------:R-:W-:-:S03]  /*20240*/  IADD3.X R29, PT, PT, R29, UR77, RZ, P2, !PT ;  /* 0x0000004d1d1d7c10 */ /* 0x000fc600097fe4ff */
[----:B-1----:R-:W3:Y:S04]  /*20250*/  LDL.LU R21, [R1+0x68c] ;  /* 0x00068c0001157983 */ /* 0x002ee80000300800 */
[----:B------:R1:W-:Y:S04]  /*20260*/  STL [R1+0x6bc], R29 ;  /* 0x0006bc1d01007387 */ /* 0x0003e80000100800 */
[----:B-1----:R-:W3:Y:S04]  /*20270*/  LDL.LU R29, [R1+0x674] ;  /* 0x00067400011d7983 */ /* 0x002ee80000300800 */
[----:B------:R-:W3:Y:S01]  /*20280*/  LDL.LU R7, [R1+0x680] ;  /* 0x0006800001077983 */ /* 0x000ee20000300800 */
[----:B--2---:R-:W-:-:S05]  /*20290*/  IADD3 R28, P2, PT, R28, UR5, RZ ;  /* 0x000000051c1c7c10 */ /* 0x004fca000ff5e0ff */
[----:B------:R1:W-:Y:S04]  /*202a0*/  STL [R1+0x684], R28 ;  /* 0x0006841c01007387 */ /* 0x0003e80000100800 */
[----:B-1----:R-:W2:Y:S04]  /*202b0*/  LDL.LU R28, [R1+0x610] ;  /* 0x00061000011c7983 */ /* 0x002ea80000300800 */
[----:B------:R-:W2:Y:S01]  /*202c0*/  LDL.LU R4, [R1+0x678] ;  /* 0x0006780001047983 */ /* 0x000ea20000300800 */
[----:B----4-:R-:W-:-:S05]  /*202d0*/  IADD3.X R5, PT, PT, R5, UR77, RZ, P3, !PT ;  /* 0x0000004d05057c10 */ /* 0x010fca0009ffe4ff */
[----:B------:R1:W-:Y:S01]  /*202e0*/  STL [R1+0x6b4], R5 ;  /* 0x0006b40501007387 */ /* 0x0003e20000100800 */
[----:B------:R-:W-:Y:S02]  /*202f0*/  IADD3 R3, P3, PT, R3, UR5, RZ ;  /* 0x0000000503037c10 */ /* 0x000fe4000ff7e0ff */
[----:B------:R-:W-:Y:S01]  /*20300*/  IADD3.X R8, PT, PT, R8, UR77, RZ, P4, !PT ;  /* 0x0000004d08087c10 */ /* 0x000fe2000a7fe4ff */
[----:B-1----:R-:W4:Y:S04]  /*20310*/  LDL.LU R5, [R1+0x618] ;  /* 0x0006180001057983 */ /* 0x002f280000300800 */
[----:B------:R1:W-:Y:S04]  /*20320*/  STL [R1+0x67c], R3 ;  /* 0x00067c0301007387 */ /* 0x0003e80000100800 */
[----:B-1----:R-:W4:Y:S01]  /*20330*/  LDL.LU R3, [R1+0x5f4] ;  /* 0x0005f40001037983 */ /* 0x002f220000300800 */
[----:B---3--:R-:W-:-:S05]  /*20340*/  IADD3 R18, P4, PT, R18, UR5, RZ ;  /* 0x0000000512127c10 */ /* 0x008fca000ff9e0ff */
[----:B------:R1:W-:Y:S04]  /*20350*/  STL [R1+0x5fc], R18 ;  /* 0x0005fc1201007387 */ /* 0x0003e80000100800 */
[----:B------:R-:W-:Y:S01]  /*20360*/  STL [R1+0x6ac], R8 ;  /* 0x0006ac0801007387 */ /* 0x000fe20000100800 */
[----:B------:R-:W-:Y:S02]  /*20370*/  IADD3.X R19, PT, PT, R19, UR77, RZ, P5, !PT ;  /* 0x0000004d13137c10 */ /* 0x000fe4000affe4ff */
[----:B------:R-:W-:Y:S01]  /*20380*/  IADD3 R9, P5, PT, R9, UR5, RZ ;  /* 0x0000000509097c10 */ /* 0x000fe2000ffbe0ff */
[----:B-1----:R-:W3:Y:S04]  /*20390*/  LDL.LU R18, [R1+0x620] ;  /* 0x0006200001127983 */ /* 0x002ee80000300800 */
[----:B------:R1:W-:Y:S01]  /*203a0*/  STL [R1+0x6a0], R19 ;  /* 0x0006a01301007387 */ /* 0x0003e20000100800 */
[----:B------:R-:W-:-:S02]  /*203b0*/  IADD3.X R20, PT, PT, R20, UR77, RZ, P6, !PT ;  /* 0x0000004d14147c10 */ /* 0x000fc4000b7fe4ff */
[----:B------:R-:W-:Y:S01]  /*203c0*/  IADD3 R6, P6, PT, R6, UR5, RZ ;  /* 0x0000000506067c10 */ /* 0x000fe2000ffde0ff */
[----:B-1----:R-:W3:Y:S04]  /*203d0*/  LDL.LU R19, [R1+0x5f8] ;  /* 0x0005f80001137983 */ /* 0x002ee80000300800 */
[----:B------:R1:W-:Y:S04]  /*203e0*/  STL [R1+0x694], R20 ;  /* 0x0006941401007387 */ /* 0x0003e80000100800 */
[----:B------:R-:W-:Y:S04]  /*203f0*/  STL [R1+0x66c], R9 ;  /* 0x00066c0901007387 */ /* 0x000fe80000100800 */
[----:B-1----:R-:W3:Y:S01]  /*20400*/  LDL.LU R20, [R1+0x62c] ;  /* 0x00062c0001147983 */ /* 0x002ee20000300800 */
[----:B------:R-:W-:-:S05]  /*20410*/  IADD3.X R21, PT, PT, R21, UR77, RZ, P0, !PT ;  /* 0x0000004d15157c10 */ /* 0x000fca00087fe4ff */
[----:B------:R1:W-:Y:S04]  /*20420*/  STL [R1+0x68c], R21 ;  /* 0x00068c1501007387 */ /* 0x0003e80000100800 */
[----:B------:R-:W-:Y:S01]  /*20430*/  STL [R1+0x670], R6 ;  /* 0x0006700601007387 */ /* 0x000fe20000100800 */
[----:B------:R-:W-:Y:S02]  /*20440*/  IADD3 R29, P0, PT, R29, UR5, RZ ;  /* 0x000000051d1d7c10 */ /* 0x000fe4000ff1e0ff */
[----:B------:R-:W-:Y:S01]  /*20450*/  IADD3.X R7, PT, PT, R7, UR77, RZ, P1, !PT ;  /* 0x0000004d07077c10 */ /* 0x000fe20008ffe4ff */
[----:B-1----:R-:W3:Y:S04]  /*20460*/  LDL.LU R21, [R1+0x600] ;  /* 0x0006000001157983 */ /* 0x002ee80000300800 */
[----:B------:R1:W-:Y:S04]  /*20470*/  STL [R1+0x674], R29 ;  /* 0x0006741d01007387 */ /* 0x0003e80000100800 */
[----:B-1----:R-:W3:Y:S01]  /*20480*/  LDL.LU R29, [R1+0x634] ;  /* 0x00063400011d7983 */ /* 0x002ee20000300800 */
[----:B--2---:R-:W-:-:S05]  /*20490*/  IADD3 R28, P1, PT, R28, UR5, RZ ;  /* 0x000000051c1c7c10 */ /* 0x004fca000ff3e0ff */
[----:B------:R1:W-:Y:S04]  /*204a0*/  STL [R1+0x610], R28 ;  /* 0x0006101c01007387 */ /* 0x0003e80000100800 */
[----:B------:R2:W-:Y:S04]  /*204b0*/  STL [R1+0x680], R7 ;  /* 0x0006800701007387 */ /* 0x0005e80000100800 */
[----:B-1----:R-:W3:Y:S01]  /*204c0*/  LDL.LU R28, [R1+0x604] ;  /* 0x00060400011c7983 */ /* 0x002ee20000300800 */
[----:B------:R-:W-:-:S05]  /*204d0*/  IADD3.X R4, PT, PT, R4, UR77, RZ, P2, !PT ;  /* 0x0000004d04047c10 */ /* 0x000fca00097fe4ff */
[----:B------:R1:W-:Y:S04]  /*204e0*/  STL [R1+0x678], R4 ;  /* 0x0006780401007387 */ /* 0x0003e80000100800 */
[----:B------:R-:W3:Y:S01]  /*204f0*/  LDL.LU R26, [R1+0x63c] ;  /* 0x00063c00011a7983 */ /* 0x000ee20000300800 */
[----:B----4-:R-:W-:-:S05]  /*20500*/  IADD3 R5, P2, PT, R5, UR5, RZ ;  /* 0x0000000505057c10 */ /* 0x010fca000ff5e0ff */
[----:B------:R4:W-:Y:S04]  /*20510*/  STL [R1+0x618], R5 ;  /* 0x0006180501007387 */ /* 0x0009e80000100800 */
[----:B------:R-:W3:Y:S01]  /*20520*/  LDL.LU R27, [R1+0x608] ;  /* 0x00060800011b7983 */ /* 0x000ee20000300800 */
[----:B------:R-:W-:-:S05]  /*20530*/  IADD3.X R3, PT, PT, R3, UR77, RZ, P3, !PT ;  /* 0x0000004d03037c10 */ /* 0x000fca0009ffe4ff */
[----:B------:R0:W-:Y:S04]  /*20540*/  STL [R1+0x5f4], R3 ;  /* 0x0005f40301007387 */ /* 0x0001e80000100800 */
[----:B------:R-:W3:Y:S04]  /*20550*/  LDL.LU R2, [R1+0x644] ;  /* 0x0006440001027983 */ /* 0x000ee80000300800 */
[----:B------:R-:W3:Y:S02]  /*20560*/  LDL.LU R10, [R1+0x60c] ;  /* 0x00060c00010a7983 */ /* 0x000ee40000300800 */
[----:B---3--:R-:W-:-:S05]  /*20570*/  IADD3 R18, P3, PT, R18, UR5, RZ ;  /* 0x0000000512127c10 */ /* 0x008fca000ff7e0ff */
[----:B------:R3:W-:Y:S04]  /*20580*/  STL [R1+0x620], R18 ;  /* 0x0006201201007387 */ /* 0x0007e80000100800 */
[----:B------:R-:W3:Y:S04]  /*20590*/  LDL.LU R11, [R1+0x650] ;  /* 0x00065000010b7983 */ /* 0x000ee80000300800 */
[----:B------:R-:W3:Y:S04]  /*205a0*/  LDL.LU R8, [R1+0x614] ;  /* 0x0006140001087983 */ /* 0x000ee80000300800 */
[----:B------:R-:W3:Y:S01]  /*205b0*/  LDL.LU R9, [R1+0x654] ;  /* 0x0006540001097983 */ /* 0x000ee20000300800 */
[----:B------:R-:W-:-:S05]  /*205c0*/  IADD3.X R19, PT, PT, R19, UR77, RZ, P4, !PT ;  /* 0x0000004d13137c10 */ /* 0x000fca000a7fe4ff */
[----:B------:R0:W-:Y:S04]  /*205d0*/  STL [R1+0x5f8], R19 ;  /* 0x0005f81301007387 */ /* 0x0001e80000100800 */
[----:B------:R-:W3:Y:S04]  /*205e0*/  LDL.LU R6, [R1+0x61c] ;  /* 0x00061c0001067983 */ /* 0x000ee80000300800 */
[----:B--2---:R-:W2:Y:S01]  /*205f0*/  LDL.LU R7, [R1+0x624] ;  /* 0x0006240001077983 */ /* 0x004ea20000300800 */
[----:B------:R-:W-:-:S05]  /*20600*/  IADD3 R20, P4, PT, R20, UR5, RZ ;  /* 0x0000000514147c10 */ /* 0x000fca000ff9e0ff */
[----:B------:R0:W-:Y:S04]  /*20610*/  STL [R1+0x62c], R20 ;  /* 0x00062c1401007387 */ /* 0x0001e80000100800 */
[----:B-1----:R-:W2:Y:S04]  /*20620*/  LDL.LU R4, [R1+0x628] ;  /* 0x0006280001047983 */ /* 0x002ea80000300800 */
[----:B----4-:R-:W4:Y:S01]  /*20630*/  LDL.LU R5, [R1+0x5f0] ;  /* 0x0005f00001057983 */ /* 0x010f220000300800 */
[----:B------:R-:W-:-:S05]  /*20640*/  IADD3.X R21, PT, PT, R21, UR77, RZ, P5, !PT ;  /* 0x0000004d15157c10 */ /* 0x000fca000affe4ff */
[----:B------:R1:W-:Y:S04]  /*20650*/  STL [R1+0x600], R21 ;  /* 0x0006001501007387 */ /* 0x0003e80000100800 */
[----:B0-----:R-:W4:Y:S04]  /*20660*/  LDL.LU R3, [R1+0x630] ;  /* 0x0006300001037983 */ /* 0x001f280000300800 */
[----:B---3--:R-:W3:Y:S01]  /*20670*/  LDL.LU R18, [R1+0x638] ;  /* 0x0006380001127983 */ /* 0x008ee20000300800 */
[----:B------:R-:W-:-:S05]  /*20680*/  IADD3 R29, P5, PT, R29, UR5, RZ ;  /* 0x000000051d1d7c10 */ /* 0x000fca000ffbe0ff */
[----:B------:R0:W-:Y:S04]  /*20690*/  STL [R1+0x634], R29 ;  /* 0x0006341d01007387 */ /* 0x0001e80000100800 */
[----:B------:R-:W3:Y:S04]  /*206a0*/  LDL.LU R19, [R1+0x640] ;  /* 0x0006400001137983 */ /* 0x000ee80000300800 */
[----:B------:R-:W3:Y:S04]  /*206b0*/  LDL.LU R20, [R1+0x648] ;  /* 0x0006480001147983 */ /* 0x000ee80000300800 */
[----:B-1----:R-:W3:Y:S01]  /*206c0*/  LDL.LU R21, [R1+0x64c] ;  /* 0x00064c0001157983 */ /* 0x002ee20000300800 */
[----:B------:R-:W-:-:S05]  /*206d0*/  IADD3.X R28, PT, PT, R28, UR77, RZ, P6, !PT ;  /* 0x0000004d1c1c7c10 */ /* 0x000fca000b7fe4ff */
[----:B------:R1:W-:Y:S04]  /*206e0*/  STL [R1+0x604], R28 ;  /* 0x0006041c01007387 */ /* 0x0003e80000100800 */
[----:B0-----:R-:W3:Y:S04]  /*206f0*/  LDL.LU R29, [R1+0x5ec] ;  /* 0x0005ec00011d7983 */ /* 0x001ee80000300800 */
[----:B-1----:R-:W3:Y:S01]  /*20700*/  LDL.LU R28, [R1+0x5e8] ;  /* 0x0005e800011c7983 */ /* 0x002ee20000300800 */
[----:B------:R-:W-:Y:S02]  /*20710*/  IADD3 R26, P6, PT, R26, UR5, RZ ;  /* 0x000000051a1a7c10 */ /* 0x000fe4000ffde0ff */
[----:B------:R-:W-:-:S03]  /*20720*/  IADD3.X R27, PT, PT, R27, UR77, RZ, P0, !PT ;  /* 0x0000004d1b1b7c10 */ /* 0x000fc600087fe4ff */
[----:B------:R0:W-:Y:S04]  /*20730*/  STL [R1+0x63c], R26 ;  /* 0x00063c1a01007387 */ /* 0x0001e80000100800 */
[----:B------:R0:W-:Y:S01]  /*20740*/  STL [R1+0x608], R27 ;  /* 0x0006081b01007387 */ /* 0x0001e20000100800 */
[----:B------:R-:W-:Y:S02]  /*20750*/  IADD3 R2, P0, PT, R2, UR5, RZ ;  /* 0x0000000502027c10 */ /* 0x000fe4000ff1e0ff */
[----:B------:R-:W-:-:S03]  /*20760*/  IADD3.X R10, PT, PT, R10, UR77, RZ, P1, !PT ;  /* 0x0000004d0a0a7c10 */ /* 0x000fc60008ffe4ff */
[----:B------:R0:W-:Y:S04]  /*20770*/  STL [R1+0x644], R2 ;  /* 0x0006440201007387 */ /* 0x0001e80000100800 */
[----:B------:R0:W-:Y:S01]  /*20780*/  STL [R1+0x60c], R10 ;  /* 0x00060c0a01007387 */ /* 0x0001e20000100800 */
[----:B------:R-:W-:-:S04]  /*20790*/  UIADD3 UR16, UP5, UPT, UR5, UR16, URZ ;  /* 0x0000001005107290 */ /* 0x000fc8000ffbe0ff */
[----:B------:R-:W-:Y:S01]  /*207a0*/  UIADD3.X UR49, UPT, UPT, UR77, UR49, URZ, UP5, !UPT ;  /* 0x000000314d317290 */ /* 0x000fe2000affe4ff */
[----:B------:R-:W-:Y:S02]  /*207b0*/  IADD3 R11, P1, PT, R11, UR5, RZ ;  /* 0x000000050b0b7c10 */ /* 0x000fe4000ff3e0ff */
[----:B------:R-:W-:Y:S02]  /*207c0*/  IADD3.X R8, PT, PT, R8, UR77, RZ, P2, !PT ;  /* 0x0000004d08087c10 */ /* 0x000fe400097fe4ff */
[----:B------:R-:W-:Y:S01]  /*207d0*/  IADD3 R9, P2, PT, R9, UR5, RZ ;  /* 0x0000000509097c10 */ /* 0x000fe2000ff5e0ff */
[----:B------:R0:W-:Y:S04]  /*207e0*/  STL [R1+0x650], R11 ;  /* 0x0006500b01007387 */ /* 0x0001e80000100800 */
[----:B------:R0:W-:Y:S04]  /*207f0*/  STL [R1+0x614], R8 ;  /* 0x0006140801007387 */ /* 0x0001e80000100800 */
[----:B------:R0:W-:Y:S01]  /*20800*/  STL [R1+0x654], R9 ;  /* 0x0006540901007387 */ /* 0x0001e20000100800 */
[----:B------:R-:W-:-:S02]  /*20810*/  IADD3.X R6, PT, PT, R6, UR77, RZ, P3, !PT ;  /* 0x0000004d06067c10 */ /* 0x000fc40009ffe4ff */
[----:B--2---:R-:W-:-:S03]  /*20820*/  IADD3 R7, P3, PT, R7, UR5, RZ ;  /* 0x0000000507077c10 */ /* 0x004fc6000ff7e0ff */
[----:B------:R0:W-:Y:S04]  /*20830*/  STL [R1+0x61c], R6 ;  /* 0x00061c0601007387 */ /* 0x0001e80000100800 */
[----:B------:R0:W-:Y:S01]  /*20840*/  STL [R1+0x624], R7 ;  /* 0x0006240701007387 */ /* 0x0001e20000100800 */
[----:B------:R-:W-:Y:S02]  /*20850*/  IADD3.X R4, PT, PT, R4, UR77, RZ, P4, !PT ;  /* 0x0000004d04047c10 */ /* 0x000fe4000a7fe4ff */
[----:B----4-:R-:W-:Y:S01]  /*20860*/  IADD3 R5, P4, PT, R5, UR5, RZ ;  /* 0x0000000505057c10 */ /* 0x010fe2000ff9e0ff */
[----:B------:R-:W-:Y:S02]  /*20870*/  UIADD3 UR23, UP5, UPT, UR5, UR23, URZ ;  /* 0x0000001705177290 */ /* 0x000fe4000ffbe0ff */
[----:B------:R0:W-:Y:S04]  /*20880*/  STL [R1+0x628], R4 ;  /* 0x0006280401007387 */ /* 0x0001e80000100800 */
[----:B------:R0:W-:Y:S01]  /*20890*/  STL [R1+0x5f0], R5 ;  /* 0x0005f00501007387 */ /* 0x0001e20000100800 */
[----:B------:R-:W-:-:S02]  /*208a0*/  UIADD3.X UR56, UPT, UPT, UR77, UR56, URZ, UP5, !UPT ;  /* 0x000000384d387290 */ /* 0x000fc4000affe4ff */
[----:B------:R-:W-:Y:S02]  /*208b0*/  UIADD3 UR7, UP0, UPT, UR5, UR7, URZ ;  /* 0x0000000705077290 */ /* 0x000fe4000ff1e0ff */
[----:B------:R-:W-:Y:S02]  /*208c0*/  UIADD3 UR12, UP1, UPT, UR5, UR12, URZ ;  /* 0x0000000c050c7290 */ /* 0x000fe4000ff3e0ff */
[----:B------:R-:W-:Y:S02]  /*208d0*/  UIADD3 UR13, UP2, UPT, UR5, UR13, URZ ;  /* 0x0000000d050d7290 */ /* 0x000fe4000ff5e0ff */
[----:B------:R-:W-:Y:S02]  /*208e0*/  UIADD3 UR14, UP3, UPT, UR5, UR14, URZ ;  /* 0x0000000e050e7290 */ /* 0x000fe4000ff7e0ff */
[----:B------:R-:W-:Y:S01]  /*208f0*/  UIADD3 UR15, UP4, UPT, UR5, UR15, URZ ;  /* 0x0000000f050f7290 */ /* 0x000fe2000ff9e0ff */
[----:B------:R-:W-:Y:S02]  /*20900*/  IADD3.X R3, PT, PT, R3, UR77, RZ, P5, !PT ;  /* 0x0000004d03037c10 */ /* 0x000fe4000affe4ff */
[----:B---3--:R-:W-:-:S03]  /*20910*/  IADD3.X R18, PT, PT, R18, UR77, RZ, P6, !PT ;  /* 0x0000004d12127c10 */ /* 0x008fc6000b7fe4ff */
[----:B------:R0:W-:Y:S04]  /*20920*/  STL [R1+0x630], R3 ;  /* 0x0006300301007387 */ /* 0x0001e80000100800 */
[----:B------:R0:W-:Y:S01]  /*20930*/  STL [R1+0x638], R18 ;  /* 0x0006381201007387 */ /* 0x0001e20000100800 */
[----:B------:R-:W-:Y:S02]  /*20940*/  IADD3.X R19, PT, PT, R19, UR77, RZ, P0, !PT ;  /* 0x0000004d13137c10 */ /* 0x000fe400087fe4ff */
[----:B------:R-:W-:Y:S02]  /*20950*/  IADD3.X R20, PT, PT, R20, UR77, RZ, P1, !PT ;  /* 0x0000004d14147c10 */ /* 0x000fe40008ffe4ff */
[----:B------:R-:W-:Y:S01]  /*20960*/  IADD3.X R21, PT, PT, R21, UR77, RZ, P2, !PT ;  /* 0x0000004d15157c10 */ /* 0x000fe200097fe4ff */
[----:B------:R0:W-:Y:S04]  /*20970*/  STL [R1+0x640], R19 ;  /* 0x0006401301007387 */ /* 0x0001e80000100800 */
[----:B------:R0:W-:Y:S01]  /*20980*/  STL [R1+0x648], R20 ;  /* 0x0006481401007387 */ /* 0x0001e20000100800 */
[----:B------:R-:W-:-:S02]  /*20990*/  UIADD3 UR30, UP5, UPT, UR5, UR30, URZ ;  /* 0x0000001e051e7290 */ /* 0x000fc4000ffbe0ff */
[----:B------:R-:W-:Y:S02]  /*209a0*/  UIADD3.X UR44, UPT, UPT, UR77, UR44, URZ, UP0, !UPT ;  /* 0x0000002c4d2c7290 */ /* 0x000fe400087fe4ff */
[----:B------:R-:W-:Y:S02]  /*209b0*/  UIADD3.X UR45, UPT, UPT, UR77, UR45, URZ, UP1, !UPT ;  /* 0x0000002d4d2d7290 */ /* 0x000fe40008ffe4ff */
[----:B------:R-:W-:Y:S02]  /*209c0*/  UIADD3.X UR46, UPT, UPT, UR77, UR46, URZ, UP2, !UPT ;  /* 0x0000002e4d2e7290 */ /* 0x000fe400097fe4ff */
[----:B------:R-:W-:Y:S02]  /*209d0*/  UIADD3.X UR47, UPT, UPT, UR77, UR47, URZ, UP3, !UPT ;  /* 0x0000002f4d2f7290 */ /* 0x000fe40009ffe4ff */
[----:B------:R-:W-:Y:S02]  /*209e0*/  UIADD3.X UR48, UPT, UPT, UR77, UR48, URZ, UP4, !UPT ;  /* 0x000000304d307290 */ /* 0x000fe4000a7fe4ff */
[----:B------:R-:W-:-:S02]  /*209f0*/  UIADD3.X UR63, UPT, UPT, UR77, UR63, URZ, UP5, !UPT ;  /* 0x0000003f4d3f7290 */ /* 0x000fc4000affe4ff */
[----:B------:R-:W-:Y:S02]  /*20a00*/  UIADD3 UR17, UP6, UPT, UR5, UR17, URZ ;  /* 0x0000001105117290 */ /* 0x000fe4000ffde0ff */
[----:B------:R-:W-:Y:S02]  /*20a10*/  UIADD3 UR18, UP0, UPT, UR5, UR18, URZ ;  /* 0x0000001205127290 */ /* 0x000fe4000ff1e0ff */
[----:B------:R-:W-:Y:S02]  /*20a20*/  UIADD3 UR19, UP1, UPT, UR5, UR19, URZ ;  /* 0x0000001305137290 */ /* 0x000fe4000ff3e0ff */
[----:B------:R-:W-:Y:S02]  /*20a30*/  UIADD3 UR20, UP2, UPT, UR5, UR20, URZ ;  /* 0x0000001405147290 */ /* 0x000fe4000ff5e0ff */
[----:B------:R-:W-:Y:S02]  /*20a40*/  UIADD3 UR21, UP3, UPT, UR5, UR21, URZ ;  /* 0x0000001505157290 */ /* 0x000fe4000ff7e0ff */
[----:B------:R-:W-:-:S02]  /*20a50*/  UIADD3 UR22, UP4, UPT, UR5, UR22, URZ ;  /* 0x0000001605167290 */ /* 0x000fc4000ff9e0ff */
[----:B------:R-:W-:Y:S02]  /*20a60*/  UIADD3 UR37, UP5, UPT, UR5, UR37, URZ ;  /* 0x0000002505257290 */ /* 0x000fe4000ffbe0ff */
[----:B------:R-:W-:Y:S02]  /*20a70*/  UIADD3 UR6, UPT, UPT, UR6, -0x1, URZ ;  /* 0xffffffff06067890 */ /* 0x000fe4000fffe0ff */
[----:B------:R-:W-:Y:S02]  /*20a80*/  UIADD3.X UR50, UPT, UPT, UR77, UR50, URZ, UP6, !UPT ;  /* 0x000000324d327290 */ /* 0x000fe4000b7fe4ff */
[----:B------:R-:W-:Y:S02]  /*20a90*/  UIADD3.X UR51, UPT, UPT, UR77, UR51, URZ, UP0, !UPT ;  /* 0x000000334d337290 */ /* 0x000fe400087fe4ff */
[----:B------:R-:W-:Y:S02]  /*20aa0*/  UIADD3.X UR52, UPT, UPT, UR77, UR52, URZ, UP1, !UPT ;  /* 0x000000344d347290 */ /* 0x000fe40008ffe4ff */
[----:B------:R-:W-:-:S02]  /*20ab0*/  UIADD3.X UR53, UPT, UPT, UR77, UR53, URZ, UP2, !UPT ;  /* 0x000000354d357290 */ /* 0x000fc400097fe4ff */
[----:B------:R-:W-:Y:S02]  /*20ac0*/  UIADD3.X UR54, UPT, UPT, UR77, UR54, URZ, UP3, !UPT ;  /* 0x000000364d367290 */ /* 0x000fe40009ffe4ff */
[----:B------:R-:W-:Y:S02]  /*20ad0*/  UIADD3.X UR55, UPT, UPT, UR77, UR55, URZ, UP4, !UPT ;  /* 0x000000374d377290 */ /* 0x000fe4000a7fe4ff */
[----:B------:R-:W-:Y:S02]  /*20ae0*/  UIADD3.X UR70, UPT, UPT, UR77, UR70, URZ, UP5, !UPT ;  /* 0x000000464d467290 */ /* 0x000fe4000affe4ff */
[----:B------:R-:W-:Y:S02]  /*20af0*/  UIADD3 UR24, UP6, UPT, UR5, UR24, URZ ;  /* 0x0000001805187290 */ /* 0x000fe4000ffde0ff */
[----:B------:R-:W-:Y:S02]  /*20b00*/  UIADD3 UR25, UP0, UPT, UR5, UR25, URZ ;  /* 0x0000001905197290 */ /* 0x000fe4000ff1e0ff */
[----:B------:R-:W-:-:S02]  /*20b10*/  UIADD3 UR26, UP1, UPT, UR5, UR26, URZ ;  /* 0x0000001a051a7290 */ /* 0x000fc4000ff3e0ff */
[----:B------:R-:W-:Y:S02]  /*20b20*/  UIADD3 UR27, UP2, UPT, UR5, UR27, URZ ;  /* 0x0000001b051b7290 */ /* 0x000fe4000ff5e0ff */
[----:B------:R-:W-:Y:S02]  /*20b30*/  UIADD3 UR28, UP3, UPT, UR5, UR28, URZ ;  /* 0x0000001c051c7290 */ /* 0x000fe4000ff7e0ff */
[----:B------:R-:W-:Y:S02]  /*20b40*/  UIADD3 UR29, UP4, UPT, UR5, UR29, URZ ;  /* 0x0000001d051d7290 */ /* 0x000fe4000ff9e0ff */
[----:B------:R-:W-:Y:S02]  /*20b50*/  UISETP.NE.U32.AND UP5, UPT, UR6, URZ, UPT ;  /* 0x000000ff0600728c */ /* 0x000fe4000bfa5070 */
[----:B------:R-:W-:Y:S02]  /*20b60*/  UIADD3.X UR57, UPT, UPT, UR77, UR57, URZ, UP6, !UPT ;  /* 0x000000394d397290 */ /* 0x000fe4000b7fe4ff */
[----:B------:R-:W-:-:S02]  /*20b70*/  UIADD3.X UR58, UPT, UPT, UR77, UR58, URZ, UP0, !UPT ;  /* 0x0000003a4d3a7290 */ /* 0x000fc400087fe4ff */
[----:B------:R-:W-:Y:S02]  /*20b80*/  UIADD3.X UR59, UPT, UPT, UR77, UR59, URZ, UP1, !UPT ;  /* 0x0000003b4d3b7290 */ /* 0x000fe40008ffe4ff */
[----:B------:R-:W-:Y:S02]  /*20b90*/  UIADD3.X UR60, UPT, UPT, UR77, UR60, URZ, UP2, !UPT ;  /* 0x0000003c4d3c7290 */ /* 0x000fe400097fe4ff */
[----:B------:R-:W-:Y:S02]  /*20ba0*/  UIADD3.X UR61, UPT, UPT, UR77, UR61, URZ, UP3, !UPT ;  /* 0x0000003d4d3d7290 */ /* 0x000fe40009ffe4ff */
[----:B------:R-:W-:Y:S02]  /*20bb0*/  UIADD3.X UR62, UPT, UPT, UR77, UR62, URZ, UP4, !UPT ;  /* 0x0000003e4d3e7290 */ /* 0x000fe4000a7fe4ff */
[----:B------:R-:W-:Y:S02]  /*20bc0*/  UIADD3 UR31, UP6, UPT, UR5, UR31, URZ ;  /* 0x0000001f051f7290 */ /* 0x000fe4000ffde0ff */
[----:B------:R-:W-:-:S02]  /*20bd0*/  UIADD3 UR32, UP0, UPT, UR5, UR32, URZ ;  /* 0x0000002005207290 */ /* 0x000fc4000ff1e0ff */
[----:B------:R-:W-:Y:S02]  /*20be0*/  UIADD3 UR33, UP1, UPT, UR5, UR33, URZ ;  /* 0x0000002105217290 */ /* 0x000fe4000ff3e0ff */
[----:B------:R-:W-:Y:S02]  /*20bf0*/  UIADD3 UR34, UP2, UPT, UR5, UR34, URZ ;  /* 0x0000002205227290 */ /* 0x000fe4000ff5e0ff */
[----:B------:R-:W-:Y:S02]  /*20c00*/  UIADD3 UR35, UP3, UPT, UR5, UR35, URZ ;  /* 0x0000002305237290 */ /* 0x000fe4000ff7e0ff */
[----:B------:R-:W-:Y:S02]  /*20c10*/  UIADD3 UR36, UP4, UPT, UR5, UR36, URZ ;  /* 0x0000002405247290 */ /* 0x000fe4000ff9e0ff */
        /* <DEDUP_REMOVED lines=12> */
[----:B------:R-:W-:Y:S02]  /*20ce0*/  UIADD3 UR11, UPT, UPT, UR11, -0x80, URZ ;  /* 0xffffff800b0b7890 */ /* 0x000fe4000fffe0ff */
[----:B------:R-:W-:-:S02]  /*20cf0*/  UIADD3.X UR71, UPT, UPT, UR77, UR71, URZ, UP6, !UPT ;  /* 0x000000474d477290 */ /* 0x000fc4000b7fe4ff */
[----:B------:R-:W-:Y:S02]  /*20d00*/  UIADD3.X UR72, UPT, UPT, UR77, UR72, URZ, UP0, !UPT ;  /* 0x000000484d487290 */ /* 0x000fe400087fe4ff */
[----:B------:R-:W-:Y:S02]  /*20d10*/  UIADD3.X UR73, UPT, UPT, UR77, UR73, URZ, UP1, !UPT ;  /* 0x000000494d497290 */ /* 0x000fe40008ffe4ff */
[----:B------:R-:W-:Y:S02]  /*20d20*/  UIADD3.X UR74, UPT, UPT, UR77, UR74, URZ, UP2, !UPT ;  /* 0x0000004a4d4a7290 */ /* 0x000fe400097fe4ff */
[----:B------:R-:W-:Y:S02]  /*20d30*/  UIADD3.X UR76, UPT, UPT, UR77, UR76, URZ, UP3, !UPT ;  /* 0x0000004c4d4c7290 */ /* 0x000fe40009ffe4ff */
[----:B------:R-:W-:Y:S02]  /*20d40*/  UIADD3.X UR10, UPT, UPT, UR77, UR10, URZ, UP4, !UPT ;  /* 0x0000000a4d0a7290 */ /* 0x000fe4000a7fe4ff */
[----:B------:R-:W-:-:S02]  /*20d50*/  IADD3.X R29, PT, PT, R29, UR77, RZ, P3, !PT ;  /* 0x0000004d1d1d7c10 */ /* 0x000fc40009ffe4ff */
[----:B------:R-:W-:-:S05]  /*20d60*/  IADD3.X R28, PT, PT, R28, UR77, RZ, P4, !PT ;  /* 0x0000004d1c1c7c10 */ /* 0x000fca000a7fe4ff */
[----:B------:R0:W-:Y:S04]  /*20d70*/  STL [R1+0x5e8], R28 ;  /* 0x0005e81c01007387 */ /* 0x0001e80000100800 */
[----:B------:R0:W-:Y:S04]  /*20d80*/  STL [R1+0x64c], R21 ;  /* 0x00064c1501007387 */ /* 0x0001e80000100800 */
[----:B------:R0:W-:Y:S01]  /*20d90*/  STL [R1+0x5ec], R29 ;  /* 0x0005ec1d01007387 */ /* 0x0001e20000100800 */
[----:B------:R-:W-:Y:S05]  /*20da0*/  BRA.U UP5, `(.L_x_1) ;  /* 0xfffffe7d05347547 */ /* 0x000fea000b83ffff */
.L_x_0:
[----:B------:R-:W2:Y:S01]  /*20db0*/  LDL.LU R15, [R1+0x1ec] ;  /* 0x0001ec00010f7983 */ /* 0x000ea20000300800 */
[----:B------:R-:W1:Y:S01]  /*20dc0*/  LDCU.64 UR6, c[0x0][0x398] ;  /* 0x00007300ff0677ac */ /* 0x000e620008000a00 */
[----:B------:R-:W4:Y:S01]  /*20dd0*/  LDCU UR5, c[0x0][0x39c] ;  /* 0x00007380ff0577ac */ /* 0x000f220008000800 */
[----:B------:R-:W0:Y:S01]  /*20de0*/  LDCU UR14, c[0x0][0x3b4] ;  /* 0x00007680ff0e77ac */ /* 0x000e220008000800 */
[----:B------:R-:W3:Y:S01]  /*20df0*/  LDCU UR23, c[0x0][0x3b8] ;  /* 0x00007700ff1777ac */ /* 0x000ee20008000800 */
[----:B------:R-:W0:Y:S01]  /*20e00*/  LDCU UR39, c[0x0][0x39c] ;  /* 0x00007380ff2777ac */ /* 0x000e220008000800 */
        /* <DEDUP_REMOVED lines=47> */
[----:B--2---:R2:W-:Y:S04]  /*21100*/  STL [R1+0xb40], R15 ;  /* 0x000b400f01007387 */ /* 0x0045e80000100800 */
[----:B--2---:R-:W2:Y:S01]  /*21110*/  LDL.LU R15, [R1+0x1e4] ;  /* 0x0001e400010f7983 */ /* 0x004ea20000300800 */
[----:B------:R-:W-:Y:S06]  /*21120*/  BAR.SYNC.DEFER_BLOCKING 0x0 ;  /* 0x0000000000007b1d */ /* 0x000fec0000010000 */
[----:B--2---:R2:W-:Y:S04]  /*21130*/  STL [R1+0xb48], R15 ;  /* 0x000b480f01007387 */ /* 0x0045e80000100800 */
[----:B--2---:R-:W2:Y:S04]  /*21140*/  LDL.LU R15, [R1+0x208] ;  /* 0x00020800010f7983 */ /* 0x004ea80000300800 */
[----:B--2---:R2:W-:Y:S04]  /*21150*/  STL [R1+0xb4c], R15 ;  /* 0x000b4c0f01007387 */ /* 0x0045e80000100800 */
[----:B--2---:R-:W2:Y:S04]  /*21160*/  LDL.LU R15, [R1+0x204] ;  /* 0x00020400010f7983 */ /* 0x004ea80000300800 */
[----:B0-----:R-:W2:Y:S04]  /*21170*/  LDL.LU R28, [R1+0x1b4] ;  /* 0x0001b400011c7983 */ /* 0x001ea80000300800 */
[----:B--2---:R0:W-:Y:S04]  /*21180*/  STL [R1+0xb3c], R28 ;  /* 0x000b3c1c01007387 */ /* 0x0041e80000100800 */
[----:B0-----:R-:W2:Y:S04]  /*21190*/  LDL.LU R28, [R1+0x1e8] ;  /* 0x0001e800011c7983 */ /* 0x001ea80000300800 */
[----:B--2---:R0:W-:Y:S04]  /*211a0*/  STL [R1+0xb44], R28 ;  /* 0x000b441c01007387 */ /* 0x0041e80000100800 */
[----:B0-----:R-:W2:Y:S04]  /*211b0*/  LDL.LU R28, [R1+0x1e0] ;  /* 0x0001e000011c7983 */ /* 0x001ea80000300800 */
[----:B--2---:R0:W-:Y:S04]  /*211c0*/  STL [R1+0xb50], R28 ;  /* 0x000b501c01007387 */ /* 0x0041e80000100800 */
[----:B0-----:R-:W2:Y:S04]  /*211d0*/  LDL.LU R28, [R1+0x200] ;  /* 0x00020000011c7983 */ /* 0x001ea80000300800 */
[----:B---3--:R-:W3:Y:S04]  /*211e0*/  LDL.LU R14, [R1+0x1bc] ;  /* 0x0001bc00010e7983 */ /* 0x008ee80000300800 */
[----:B-----5:R-:W3:Y:S04]  /*211f0*/  LDL.LU R0, [R1+0x360] ;  /* 0x0003600001007983 */ /* 0x020ee80000300800 */
        /* <DEDUP_REMOVED lines=23> */
[----:B------:R0:W-:Y:S04]  /*21370*/  STL [R1+0xabc], R11 ;  /* 0x000abc0b01007387 */ /* 0x0001e80000100800 */
[----:B0-----:R-:W3:Y:S04]  /*21380*/  LDL.LU R11, [R1+0x1b8] ;  /* 0x0001b800010b7983 */ /* 0x001ee80000300800 */
[----:B------:R0:W-:Y:S04]  /*21390*/  STL [R1+0xab8], R13 ;  /* 0x000ab80d01007387 */ /* 0x0001e80000100800 */
[----:B0-----:R-:W3:Y:S01]  /*213a0*/  LDL.LU R13, [R1+0x20c] ;  /* 0x00020c00010d7983 */ /* 0x001ee20000300800 */
[----:B--2---:R-:W-:-:S03]  /*213b0*/  F2FP.SATFINITE.E5M2.F32.PACK_AB_MERGE_C R15, R15, R28, RZ ;  /* 0x0000001c0f0f723e */ /* 0x004fc600048060ff */
[----:B------:R-:W2:Y:S04]  /*213c0*/  LDL.LU R28, [R1+0xb50] ;  /* 0x000b5000011c7983 */ /* 0x000ea80000300800 */
[----:B------:R0:W-:Y:S04]  /*213d0*/  STL [R1+0xc], R15 ;  /* 0x00000c0f01007387 */ /* 0x0001e80000100800 */
[----:B0-----:R-:W3:Y:S02]  /*213e0*/  LDL.LU R15, [R1+0xb4c] ;  /* 0x000b4c00010f7983 */ /* 0x001ee40000300800 */
[----:B---3--:R-:W-:-:S02]  /*213f0*/  F2FP.SATFINITE.E5M2.F32.PACK_AB_MERGE_C R13, R13, R15, RZ ;  /* 0x0000000f0d0d723e */ /* 0x008fc400048060ff */
[----:B------:R-:W2:Y:S04]  /*21400*/  LDL.LU R15, [R1+0xb48] ;  /* 0x000b4800010f7983 */ /* 0x000ea80000300800 */
[----:B------:R0:W-:Y:S04]  /*21410*/  STL [R1+0xac0], R13 ;  /* 0x000ac00d01007387 */ /* 0x0001e80000100800 */
[----:B0-----:R-:W3:Y:S01]  /*21420*/  LDL.LU R13, [R1+0x1b0] ;  /* 0x0001b000010d7983 */ /* 0x001ee20000300800 */
[----:B--2---:R-:W-:-:S03]  /*21430*/  F2FP.SATFINITE.E5M2.F32.PACK_AB_MERGE_C R15, R15, R28, RZ ;  /* 0x0000001c0f0f723e */ /* 0x004fc600048060ff */
[----:B------:R-:W2:Y:S04]  /*21440*/  LDL.LU R28, [R1+0xb44] ;  /* 0x000b4400011c7983 */ /* 0x000ea80000300800 */
[----:B------:R0:W-:Y:S04]  /*21450*/  STL [R1+0x8], R15 ;  /* 0x0000080f01007387 */ /* 0x0001e80000100800 */
[----:B0-----:R-:W2:Y:S02]  /*21460*/  LDL.LU R15, [R1+0xb40] ;  /* 0x000b4000010f7983 */ /* 0x001ea40000300800 */
[----:B--2---:R-:W-:-:S02]  /*21470*/  F2FP.SATFINITE.E5M2.F32.PACK_AB_MERGE_C R15, R15, R28, RZ ;  /* 0x0000001c0f0f723e */ /* 0x004fc400048060ff */
[----:B------:R-:W3:Y:S01]  /*21480*/  LDL.LU R28, [R1+0xb3c] ;  /* 0x000b3c00011c7983 */ /* 0x000ee20000300800 */
[----:B------:R-:W-:Y:S02]  /*21490*/  F2FP.SATFINITE.E5M2.F32.PACK_AB_MERGE_C R14, R14, R11, RZ ;  /* 0x0000000b0e0e723e */ /* 0x000fe400048060ff */
[----:B------:R-:W-:Y:S01]  /*214a0*/  F2FP.SATFINITE.E5M2.F32.PACK_AB_MERGE_C R11, R23, R0, RZ ;  /* 0x00000000170b723e */ /* 0x000fe200048060ff */
[----:B------:R-:W-:Y:S01]  /*214b0*/  STL [R1+0xac4], R15 ;  /* 0x000ac40f01007387 */ /* 0x000fe20000100800 */
[----:B------:R-:W-:Y:S02]  /*214c0*/  F2FP.SATFINITE.E5M2.F32.PACK_AB_MERGE_C R0, R29, R22, RZ ;  /* 0x000000161d00723e */ /* 0x000fe400048060ff */
[----:B------:R-:W-:Y:S02]  /*214d0*/  F2FP.SATFINITE.E5M2.F32.PACK_AB_MERGE_C R8, R8, R9, RZ ;  /* 0x000000090808723e */ /* 0x000fe400048060ff */
[----:B------:R-:W-:Y:S02]  /*214e0*/  F2FP.SATFINITE.E5M2.F32.PACK_AB_MERGE_C R6, R6, R7, RZ ;  /* 0x000000070606723e */ /* 0x000fe400048060ff */
[----:B------:R-:W-:-:S02]  /*214f0*/  F2FP.SATFINITE.E5M2.F32.PACK_AB_MERGE_C R29, R2, R3, RZ ;  /* 0x00000003021d723e */ /* 0x000fc400048060ff */
[----:B---3--:R-:W-:Y:S02]  /*21500*/  F2FP.SATFINITE.E5M2.F32.PACK_AB_MERGE_C R28, R28, R13, RZ ;  /* 0x0000000d1c1c723e */ /* 0x008fe400048060ff */
[----:B------:R-:W-:-:S03]  /*21510*/  F2FP.SATFINITE.E5M2.F32.PACK_AB_MERGE_C R13, R26, R27, RZ ;  /* 0x0000001b1a0d723e */ /* 0x000fc600048060ff */
[----:B------:R-:W-:Y:S04]  /*21520*/  STL [R1+0xac8], R28 ;  /* 0x000ac81c01007387 */ /* 0x000fe80000100800 */
[----:B------:R-:W-:Y:S04]  /*21530*/  STL [R1+0xacc], R14 ;  /* 0x000acc0e01007387 */ /* 0x000fe80000100800 */
[----:B------:R0:W-:Y:S04]  /*21540*/  STL [R1+0xcc], R11 ;  /* 0x0000cc0b01007387 */ /* 0x0001e80000100800 */
[----:B------:R2:W-:Y:S04]  /*21550*/  STL [R1+0xd0], R0 ;  /* 0x0000d00001007387 */ /* 0x0005e80000100800 */
[----:B------:R3:W-:Y:S01]  /*21560*/  STL [R1+0x48], R13 ;  /* 0x0000480d01007387 */ /* 0x0007e20000100800 */
[----:B0-----:R-:W-:-:S02]  /*21570*/  F2FP.SATFINITE.E5M2.F32.PACK_AB_MERGE_C R11, R24, R25, RZ ;  /* 0x00000019180b723e */ /* 0x001fc400048060ff */
[----:B--2---:R-:W-:-:S03]  /*21580*/  F2FP.SATFINITE.E5M2.F32.PACK_AB_MERGE_C R0, R20, R21, RZ ;  /* 0x000000151400723e */ /* 0x004fc600048060ff */
[----:B------:R0:W-:Y:S01]  /*21590*/  STL [R1+0x44], R11 ;  /* 0x0000440b01007387 */ /* 0x0001e20000100800 */
[----:B---3--:R-:W-:-:S03]  /*215a0*/  F2FP.SATFINITE.E5M2.F32.PACK_AB_MERGE_C R13, R18, R19, RZ ;  /* 0x00000013120d723e */ /* 0x008fc600048060ff */
[----:B------:R2:W-:Y:S04]  /*215b0*/  STL [R1+0x40], R0 ;  /* 0x0000400001007387 */ /* 0x0005e80000100800 */
[----:B------:R-:W-:Y:S01]  /*215c0*/  STL [R1+0x3c], R13 ;  /* 0x00003c0d01007387 */ /* 0x000fe20000100800 */
[----:B0-----:R-:W-:Y:S02]  /*215d0*/  F2FP.SATFINITE.E5M2.F32.PACK_AB_MERGE_C R11, R16, R17, RZ ;  /* 0x00000011100b723e */ /* 0x001fe400048060ff */
[----:B--2---:R-:W-:-:S03]  /*215e0*/  F2FP.SATFINITE.E5M2.F32.PACK_AB_MERGE_C R0, R10, R12, RZ ;  /* 0x0000000c0a00723e */ /* 0x004fc600048060ff */
[----:B------:R-:W-:Y:S04]  /*215f0*/  STL [R1+0x38], R11 ;  /* 0x0000380b01007387 */ /* 0x000fe80000100800 */
[----:B------:R0:W-:Y:S04]  /*21600*/  STL [R1+0x34], R0 ;  /* 0x0000340001007387 */ /* 0x0001e80000100800 */
[----:B------:R-:W-:Y:S04]  /*21610*/  STL [R1+0xd8], R8 ;  /* 0x0000d80801007387 */ /* 0x000fe80000100800 */
[----:B------:R-:W-:Y:S01]  /*21620*/  STL [R1+0xd4], R6 ;  /* 0x0000d40601007387 */ /* 0x000fe20000100800 */
[----:B0-----:R-:W-:-:S03]  /*21630*/  F2FP.SATFINITE.E5M2.F32.PACK_AB_MERGE_C R0, R4, R5, RZ ;  /* 0x000000050400723e */ /* 0x001fc600048060ff */
[----:B------:R-:W2:Y:S04]  /*21640*/  LDL.LU R25, [R1+0x294] ;  /* 0x0002940001197983 */ /* 0x000ea80000300800 */
[----:B------:R-:W-:Y:S04]  /*21650*/  STL [R1+0x4], R0 ;  /* 0x0000040001007387 */ /* 0x000fe80000100800 */
[----:B------:R-:W3:Y:S04]  /*21660*/  LDL.LU R22, [R1+0x29c] ;  /* 0x00029c0001167983 */ /* 0x000ee80000300800 */
[----:B---3--:R0:W-:Y:S04]  /*21670*/  STL [R1+0xb38], R22 ;  /* 0x000b381601007387 */ /* 0x0081e80000100800 */
[----:B0-----:R-:W2:Y:S04]  /*21680*/  LDL.LU R22, [R1+0x290] ;  /* 0x0002900001167983 */ /* 0x001ea80000300800 */
[----:B------:R-:W3:Y:S04]  /*21690*/  LDL.LU R21, [R1+0x284] ;  /* 0x0002840001157983 */ /* 0x000ee80000300800 */
[----:B---3--:R0:W-:Y:S04]  /*216a0*/  STL [R1+0xb34], R21 ;  /* 0x000b341501007387 */ /* 0x0081e80000100800 */
[----:B0-----:R-:W3:Y:S04]  /*216b0*/  LDL.LU R21, [R1+0x298] ;  /* 0x0002980001157983 */ /* 0x001ee80000300800 */
[----:B------:R-:W2:Y:S04]  /*216c0*/  LDL.LU R20, [R1+0x28c] ;  /* 0x00028c0001147983 */ /* 0x000ea80000300800 */
[----:B--2---:R0:W-:Y:S04]  /*216d0*/  STL [R1+0xb30], R20 ;  /* 0x000b301401007387 */ /* 0x0041e80000100800 */
[----:B0-----:R-:W2:Y:S04]  /*216e0*/  LDL.LU R20, [R1+0x280] ;  /* 0x0002800001147983 */ /* 0x001ea80000300800 */
[----:B------:R-:W2:Y:S04]  /*216f0*/  LDL.LU R14, [R1+0x240] ;  /* 0x00024000010e7983 */ /* 0x000ea80000300800 */
[----:B--2---:R0:W-:Y:S04]  /*21700*/  STL [R1+0xb10], R14 ;  /* 0x000b100e01007387 */ /* 0x0041e80000100800 */
[----:B0-----:R-:W2:Y:S04]  /*21710*/  LDL.LU R14, [R1+0x268] ;  /* 0x00026800010e7983 */ /* 0x001ea80000300800 */
        /* <DEDUP_REMOVED lines=8> */
[----:B------:R-:W2:Y:S04]  /*217a0*/  LDL.LU R28, [R1+0x244] ;  /* 0x00024400011c7983 */ /* 0x000ea80000300800 */
[----:B--2---:R0:W-:Y:S04]  /*217b0*/  STL [R1+0xb18], R28 ;  /* 0x000b181c01007387 */ /* 0x0041e80000100800 */
[----:B0-----:R-:W2:Y:S04]  /*217c0*/  LDL.LU R28, [R1+0x260] ;  /* 0x00026000011c7983 */ /* 0x001ea80000300800 */
[----:B--2---:R0:W-:Y:S04]  /*217d0*/  STL [R1+0xb20], R28 ;  /* 0x000b201c01007387 */ /* 0x0041e80000100800 */
[----:B0-----:R-:W2:Y:S01]  /*217e0*/  LDL.LU R28, [R1+0x278] ;  /* 0x00027800011c7983 */ /* 0x001ea20000300800 */
[----:B------:R-:W-:-:S03]  /*217f0*/  F2FP.SATFINITE.E5M2.F32.PACK_AB_MERGE_C R25, R25, R22, RZ ;  /* 0x000000161919723e */ /* 0x000fc600048060ff */
[----:B--2---:R0:W-:Y:S04]  /*21800*/  STL [R1+0xb28], R28 ;  /* 0x000b281c01007387 */ /* 0x0041e80000100800 */
        /* <DEDUP_REMOVED lines=23> */
[----:B------:R0:W-:Y:S04]  /*21980*/  STL [R1+0xaac], R29 ;  /* 0x000aac1d01007387 */ /* 0x0001e80000100800 */
[----:B0-----:R-:W2:Y:S04]  /*21990*/  LDL.LU R29, [R1+0x25c] ;  /* 0x00025c00011d7983 */ /* 0x001ea80000300800 */
[----:B------:R-:W3:Y:S04]  /*219a0*/  LDL.LU R22, [R1+0xb38] ;  /* 0x000b380001167983 */ /* 0x000ee80000300800 */
[----:B------:R0:W-:Y:S04]  /*219b0*/  STL [R1+0xab0], R25 ;  /* 0x000ab01901007387 */ /* 0x0001e80000100800 */
[----:B0-----:R-:W2:Y:S01]  /*219c0*/  LDL.LU R25, [R1+0x258] ;  /* 0x0002580001197983 */ /* 0x001ea20000300800 */
[----:B---3--:R-:W-:-:S03]  /*219d0*/  F2FP.SATFINITE.E5M2.F32.PACK_AB_MERGE_C R22, R22, R21, RZ ;  /* 0x000000151616723e */ /* 0x008fc600048060ff */
        /* <DEDUP_REMOVED lines=16> */
[----:B------:R-:W2:Y:S04]  /*21ae0*/  LDL.LU R28, [R1+0xb20] ;  /* 0x000b2000011c7983 */ /* 0x000ea80000300800 */
[----:B------:R0:W-:Y:S04]  /*21af0*/  STL [R1+0xc0], R14 ;  /* 0x0000c00e01007387 */ /* 0x0001e80000100800 */
[----:B0-----:R-:W2:Y:S02]  /*21b00*/  LDL.LU R14, [R1+0xb1c] ;  /* 0x000b1c00010e7983 */ /* 0x001ea40000300800 */
[----:B--2---:R-:W-:-:S02]  /*21b10*/  F2FP.SATFINITE.E5M2.F32.PACK_AB_MERGE_C R14, R14, R28, RZ ;  /* 0x0000001c0e0e723e */ /* 0x004fc400048060ff */
[----:B------:R-:W2:Y:S04]  /*21b20*/  LDL.LU R28, [R1+0xb18] ;  /* 0x000b1800011c7983 */ /* 0x000ea80000300800 */
[----:B------:R0:W-:Y:S04]  /*21b30*/  STL [R1+0x28], R14 ;  /* 0x0000280e01007387 */ /* 0x0001e80000100800 */
[----:B0-----:R-:W3:Y:S01]  /*21b40*/  LDL.LU R14, [R1+0xb14] ;  /* 0x000b1400010e7983 */ /* 0x001ee20000300800 */
[----:B------:R-:W-:Y:S02]  /*21b50*/  F2FP.SATFINITE.E5M2.F32.PACK_AB_MERGE_C R21, R22, R21, RZ ;  /* 0x000000151615723e */ /* 0x000fe400048060ff */
[----:B---3--:R-:W-:-:S02]  /*21b60*/  F2FP.SATFINITE.E5M2.F32.PACK_AB_MERGE_C R20, R20, R14, RZ ;  /* 0x0000000e1414723e */ /* 0x008fc400048060ff */
[----:B------:R-:W2:Y:S01]  /*21b70*/  LDL.LU R14, [R1+0xb10] ;  /* 0x000b1000010e7983 */ /* 0x000ea20000300800 */
[----:B------:R-:W-:Y:S02]  /*21b80*/  F2FP.SATFINITE.E5M2.F32.PACK_AB_MERGE_C R13, R13, R15, RZ ;  /* 0x0000000f0d0d723e */ /* 0x000fe400048060ff */
[----:B------:R-:W-:Y:S01]  /*21b90*/  F2FP.SATFINITE.E5M2.F32.PACK_AB_MERGE_C R11, R0, R11, RZ ;  /* 0x0000000b000b723e */ /* 0x000fe200048060ff */
[----:B------:R0:W-:Y:S01]  /*21ba0*/  STL [R1+0x24], R20 ;  /* 0x0000241401007387 */ /* 0x0001e20000100800 */
[----:B------:R-:W-:Y:S02]  /*21bb0*/  F2FP.SATFINITE.E5M2.F32.PACK_AB_MERGE_C R19, R19, R26, RZ ;  /* 0x0000001a1313723e */ /* 0x000fe400048060ff */
[----:B------:R-:W-:Y:S01]  /*21bc0*/  F2FP.SATFINITE.E5M2.F32.PACK_AB_MERGE_C R0, R27, R23, RZ ;  /* 0x000000171b00723e */ /* 0x000fe200048060ff */
[----:B------:R-:W-:Y:S01]  /*21bd0*/  STL [R1+0x20], R21 ;  /* 0x0000201501007387 */ /* 0x000fe20000100800 */
[----:B------:R-:W-:Y:S02]  /*21be0*/  F2FP.SATFINITE.E5M2.F32.PACK_AB_MERGE_C R18, R18, R24, RZ ;  /* 0x000000181212723e */ /* 0x000fe400048060ff */
[----:B------:R-:W-:-:S02]  /*21bf0*/  F2FP.SATFINITE.E5M2.F32.PACK_AB_MERGE_C R17, R16, R17, RZ ;  /* 0x000000111011723e */ /* 0x000fc400048060ff */
[----:B------:R-:W-:Y:S02]  /*21c00*/  F2FP.SATFINITE.E5M2.F32.PACK_AB_MERGE_C R16, R10, R12, RZ ;  /* 0x0000000c0a10723e */ /* 0x000fe400048060ff */
[----:B0-----:R-:W-:Y:S02]  /*21c10*/  F2FP.SATFINITE.E5M2.F32.PACK_AB_MERGE_C R20, R29, R25, RZ ;  /* 0x000000191d14723e */ /* 0x001fe400048060ff */
[----:B------:R-:W-:Y:S02]  /*21c20*/  F2FP.SATFINITE.E5M2.F32.PACK_AB_MERGE_C R12, R8, R9, RZ ;  /* 0x00000009080c723e */ /* 0x000fe400048060ff */
[----:B------:R-:W-:Y:S01]  /*21c30*/  F2FP.SATFINITE.E5M2.F32.PACK_AB_MERGE_C R10, R6, R7, RZ ;  /* 0x00000007060a723e */ /* 0x000fe200048060ff */
[----:B------:R-:W-:Y:S01]  /*21c40*/  STL [R1+0x1c], R20 ;  /* 0x00001c1401007387 */ /* 0x000fe20000100800 */
[----:B------:R-:W-:Y:S02]  /*21c50*/  F2FP.SATFINITE.E5M2.F32.PACK_AB_MERGE_C R4, R4, R5, RZ ;  /* 0x000000050404723e */ /* 0x000fe400048060ff */
[----:B--2---:R-:W-:-:S05]  /*21c60*/  F2FP.SATFINITE.E5M2.F32.PACK_AB_MERGE_C R14, R28, R14, RZ ;  /* 0x0000000e1c0e723e */ /* 0x004fca00048060ff */
[----:B------:R-:W-:Y:S04]  /*21c70*/  STL [R1+0x18], R14 ;  /* 0x0000180e01007387 */ /* 0x000fe80000100800 */
[----:B------:R-:W-:Y:S04]  /*21c80*/  STL [R1+0x14], R13 ;  /* 0x0000140d01007387 */ /* 0x000fe80000100800 */
[----:B------:R-:W-:Y:S04]  /*21c90*/  STL [R1+0xc8], R11 ;  /* 0x0000c80b01007387 */ /* 0x000fe80000100800 */
[----:B------:R-:W-:Y:S04]  /*21ca0*/  STL [R1+0xad8], R19 ;  /* 0x000ad81301007387 */ /* 0x000fe80000100800 */
[----:B------:R0:W-:Y:S04]  /*21cb0*/  STL [R1+0xc4], R0 ;  /* 0x0000c40001007387 */ /* 0x0001e80000100800 */
[----:B------:R-:W-:Y:S04]  /*21cc0*/  STL [R1+0xadc], R18 ;  /* 0x000adc1201007387 */ /* 0x000fe80000100800 */
[----:B------:R-:W-:Y:S01]  /*21cd0*/  STL [R1+0xae0], R17 ;  /* 0x000ae01101007387 */ /* 0x000fe20000100800 */
[----:B0-----:R-:W-:-:S03]  /*21ce0*/  F2FP.SATFINITE.E5M2.F32.PACK_AB_MERGE_C R0, R2, R3, RZ ;  /* 0x000000030200723e */ /* 0x001fc600048060ff */
[----:B------:R-:W-:Y:S04]  /*21cf0*/  STL [R1+0xae4], R16 ;  /* 0x000ae41001007387 */ /* 0x000fe80000100800 */
[----:B------:R-:W-:Y:S04]  /*21d00*/  STL [R1+0xae8], R12 ;  /* 0x000ae80c01007387 */ /* 0x000fe80000100800 */
[----:B------:R-:W-:Y:S04]  /*21d10*/  STL [R1+0xaec], R10 ;  /* 0x000aec0a01007387 */ /* 0x000fe80000100800 */
[----:B------:R-:W2:Y:S04]  /*21d20*/  LDL.LU R13, [R1+0x160] ;  /* 0x00016000010d7983 */ /* 0x000ea80000300800 */
[----:B------:R-:W-:Y:S04]  /*21d30*/  STL [R1+0xa4], R4 ;  /* 0x0000a40401007387 */ /* 0x000fe80000100800 */
[----:B------:R-:W2:Y:S04]  /*21d40*/  LDL.LU R27, [R1+0x164] ;  /* 0x00016400011b7983 */ /* 0x000ea80000300800 */
[----:B------:R-:W-:Y:S04]  /*21d50*/  STL [R1+0xa8], R0 ;  /* 0x0000a80001007387 */ /* 0x000fe80000100800 */
[----:B------:R-:W3:Y:S04]  /*21d60*/  LDL.LU R11, [R1+0x168] ;  /* 0x00016800010b7983 */ /* 0x000ee80000300800 */
[----:B------:R-:W3:Y:S04]  /*21d70*/  LDL.LU R26, [R1+0x16c] ;  /* 0x00016c00011a7983 */ /* 0x000ee80000300800 */
[----:B------:R-:W2:Y:S04]  /*21d80*/  LDL.LU R24, [R1+0x214] ;  /* 0x0002140001187983 */ /* 0x000ea80000300800 */
[----:B------:R-:W2:Y:S04]  /*21d90*/  LDL.LU R29, [R1+0x218] ;  /* 0x00021800011d7983 */ /* 0x000ea80000300800 */
[----:B--2---:R0:W-:Y:S04]  /*21da0*/  STL [R1+0xb0c], R29 ;  /* 0x000b0c1d01007387 */ /* 0x0041e80000100800 */
[----:B0-----:R-:W2:Y:S04]  /*21db0*/  LDL.LU R29, [R1+0x210] ;  /* 0x00021000011d7983 */ /* 0x001ea80000300800 */
[----:B------:R-:W2:Y:S04]  /*21dc0*/  LDL.LU R23, [R1+0x21c] ;  /* 0x00021c0001177983 */ /* 0x000ea80000300800 */
[----:B------:R-:W2:Y:S04]  /*21dd0*/  LDL.LU R9, [R1+0x1f4] ;  /* 0x0001f40001097983 */ /* 0x000ea80000300800 */
        /* <DEDUP_REMOVED lines=15> */
[----:B------:R-:W-:-:S02]  /*21ed0*/  F2FP.SATFINITE.E5M2.F32.PACK_AB_MERGE_C R27, R27, R13, RZ ;  /* 0x0000000d1b1b723e */ /* 0x000fc400048060ff */
[----:B---3--:R-:W-:Y:S02]  /*21ee0*/  F2FP.SATFINITE.E5M2.F32.PACK_AB_MERGE_C R26, R26, R11, RZ ;  /* 0x0000000b1a1a723e */ /* 0x008fe400048060ff */
[----:B------:R-:W-:Y:S01]  /*21ef0*/  F2FP.SATFINITE.E5M2.F32.PACK_AB_MERGE_C R24, R24, R29, RZ ;  /* 0x0000001d1818723e */ /* 0x000fe200048060ff */
[----:B--2---:R0:W-:Y:S04]  /*21f00*/  STL [R1+0xb00], R10 ;  /* 0x000b000a01007387 */ /* 0x0041e80000100800 */
[----:B0-----:R-:W2:Y:S04]  /*21f10*/  LDL.LU R10, [R1+0x1a0] ;  /* 0x0001a000010a7983 */ /* 0x001ea80000300800 */
[----:B------:R-:W3:Y:S04]  /*21f20*/  LDL.LU R4, [R1+0x1dc] ;  /* 0x0001dc0001047983 */ /* 0x000ee80000300800 */
        /* <DEDUP_REMOVED lines=23> */
[----:B------:R-:W2:Y:S01]  /*220a0*/  LDL.LU R29, [R1+0xb0c] ;  /* 0x000b0c00011d7983 */ /* 0x000ea20000300800 */
[----:B------:R-:W-:-:S03]  /*220b0*/  F2FP.SATFINITE.E5M2.F32.PACK_AB_MERGE_C R9, R9, R8, RZ ;  /* 0x000000080909723e */ /* 0x000fc600048060ff */
[----:B------:R0:W-:Y:S04]  /*220c0*/  STL [R1+0xaa8], R24 ;  /* 0x000aa81801007387 */ /* 0x0001e80000100800 */
[----:B0-----:R-:W3:Y:S01]  /*220d0*/  LDL.LU R24, [R1+0x1c8] ;  /* 0x0001c80001187983 */ /* 0x001ee20000300800 */
[----:B--2---:R-:W-:-:S03]  /*220e0*/  F2FP.SATFINITE.E5M2.F32.PACK_AB_MERGE_C R23, R23, R29, RZ ;  /* 0x0000001d1717723e */ /* 0x004fc600048060ff */
[----:B------:R-:W2:Y:S04]  /*220f0*/  LDL.LU R29, [R1+0xc] ;  /* 0x00000c00011d7983 */ /* 0x000ea80000300800 */
[----:B------:R-:W2:Y:S02]  /*22100*/  LDL.LU R8, [R1+0xb08] ;  /* 0x000b080001087983 */ /* 0x000ea40000300800 */
[----:B--2---:R-:W-:Y:S02]  /*22110*/  F2FP.SATFINITE.E5M2.F32.PACK_AB_MERGE_C R8, R8, R6, RZ ;  /* 0x000000060808723e */ /* 0x004fe400048060ff */
[----:B------:R-:W2:Y:S02]  /*22120*/  LDL.LU R6, [R1+0xb04] ;  /* 0x000b040001067983 */ /* 0x000ea40000300800 */
[----:B--2---:R-:W-:-:S02]  /*22130*/  F2FP.SATFINITE.E5M2.F32.PACK_AB_MERGE_C R6, R6, R10, RZ ;  /* 0x0000000a0606723e */ /* 0x004fc400048060ff */
[----:B------:R-:W2:Y:S04]  /*22140*/  LDL.LU R10, [R1+0xb00] ;  /* 0x000b0000010a7983 */ /* 0x000ea80000300800 */
[----:B------:R0:W-:Y:S04]  /*22150*/  STL [R1+0xb8], R6 ;  /* 0x0000b80601007387 */ /* 0x0001e80000100800 */
[----:B0-----:R-:W2:Y:S02]  /*22160*/  LDL.LU R6, [R1+0xafc] ;  /* 0x000afc0001067983 */ /* 0x001ea40000300800 */
[----:B--2---:R-:W-:-:S02]  /*22170*/  F2FP.SATFINITE.E5M2.F32.PACK_AB_MERGE_C R6, R6, R10, RZ ;  /* 0x0000000a0606723e */ /* 0x004fc400048060ff */
[----:B------:R-:W2:Y:S04]  /*22180*/  LDL.LU R10, [R1+0xaf8] ;  /* 0x000af800010a7983 */ /* 0x000ea80000300800 */
[----:B------:R0:W-:Y:S04]  /*22190*/  STL [R1+0xb4], R6 ;  /* 0x0000b40601007387 */ /* 0x0001e80000100800 */
[----:B0-----:R-:W2:Y:S01]  /*221a0*/  LDL.LU R6, [R1+0xaf4] ;  /* 0x000af40001067983 */ /* 0x001ea20000300800 */
[----:B------:R-:W-:Y:S02]  /*221b0*/  F2FP.SATFINITE.E5M2.F32.PACK_AB_MERGE_C R5, R5, R26, RZ ;  /* 0x0000001a0505723e */ /* 0x000fe400048060ff */
[----:B------:R-:W0:Y:S01]  /*221c0*/  S2R R26, SR_TID.X ;  /* 0x00000000001a7919 */ /* 0x000e220000002100 */
[----:B--2---:R-:W-:-:S02]  /*221d0*/  F2FP.SATFINITE.E5M2.F32.PACK_AB_MERGE_C R6, R6, R10, RZ ;  /* 0x0000000a0606723e */ /* 0x004fc400048060ff */
[----:B------:R-:W2:Y:S01]  /*221e0*/  LDL.LU R10, [R1+0xaf0] ;  /* 0x000af000010a7983 */ /* 0x000ea20000300800 */
[----:B------:R-:W-:Y:S02]  /*221f0*/  F2FP.SATFINITE.E5M2.F32.PACK_AB_MERGE_C R22, R0, R22, RZ ;  /* 0x000000160016723e */ /* 0x000fe400048060ff */
[----:B------:R-:W-:Y:S02]  /*22200*/  F2FP.SATFINITE.E5M2.F32.PACK_AB_MERGE_C R2, R2, R12, RZ ;  /* 0x0000000c0202723e */ /* 0x000fe400048060ff */
[----:B---3--:R-:W-:Y:S02]  /*22210*/  F2FP.SATFINITE.E5M2.F32.PACK_AB_MERGE_C R3, R3, R24, RZ ;  /* 0x000000180303723e */ /* 0x008fe400048060ff */
[----:B------:R-:W-:Y:S01]  /*22220*/  F2FP.SATFINITE.E5M2.F32.PACK_AB_MERGE_C R7, R7, R27, RZ ;  /* 0x0000001b0707723e */ /* 0x000fe200048060ff */
[----:B0-----:R-:W-:Y:S01]  /*22230*/  IMAD.SHL.U32 R0, R26, 0x200, RZ ;  /* 0x000002001a007824 */ /* 0x001fe200078e00ff */
[----:B------:R-:W-:Y:S02]  /*22240*/  F2FP.SATFINITE.E5M2.F32.PACK_AB_MERGE_C R17, R17, R16, RZ ;  /* 0x000000101111723e */ /* 0x000fe400048060ff */
[----:B------:R-:W-:-:S02]  /*22250*/  F2FP.SATFINITE.E5M2.F32.PACK_AB_MERGE_C R25, R25, R20, RZ ;  /* 0x000000141919723e */ /* 0x000fc400048060ff */
[----:B------:R-:W-:Y:S02]  /*22260*/  F2FP.SATFINITE.E5M2.F32.PACK_AB_MERGE_C R19, R19, R18, RZ ;  /* 0x000000121313723e */ /* 0x000fe400048060ff */
[----:B------:R-:W-:Y:S02]  /*22270*/  LOP3.LUT R20, R0, 0x1000, RZ, 0xc0, !PT ;  /* 0x0000100000147812 */ /* 0x000fe400078ec0ff */
[----:B------:R-:W-:Y:S02]  /*22280*/  F2FP.SATFINITE.E5M2.F32.PACK_AB_MERGE_C R14, R14, R21, RZ ;  /* 0x000000150e0e723e */ /* 0x000fe400048060ff */
[----:B------:R-:W-:Y:S02]  /*22290*/  F2FP.SATFINITE.E5M2.F32.PACK_AB_MERGE_C R15, R15, R28, RZ ;  /* 0x0000001c0f0f723e */ /* 0x000fe400048060ff */
[----:B------:R-:W-:Y:S02]  /*222a0*/  F2FP.SATFINITE.E5M2.F32.PACK_AB_MERGE_C R11, R11, R13, RZ ;  /* 0x0000000d0b0b723e */ /* 0x000fe400048060ff */
[----:B--2---:R-:W-:-:S02]  /*222b0*/  F2FP.SATFINITE.E5M2.F32.PACK_AB_MERGE_C R4, R4, R10, RZ ;  /* 0x0000000a0404723e */ /* 0x004fc400048060ff */
[----:B------:R-:W2:Y:S04]  /*222c0*/  LDL.LU R10, [R1+0xaec] ;  /* 0x000aec00010a7983 */ /* 0x000ea80000300800 */
[----:B------:R-:W3:Y:S04]  /*222d0*/  LDL.LU R12, [R1+0xae8] ;  /* 0x000ae800010c7983 */ /* 0x000ee80000300800 */
[----:B------:R-:W2:Y:S04]  /*222e0*/  LDL.LU R24, [R1+0x11c] ;  /* 0x00011c0001187983 */ /* 0x000ea80000300800 */
[----:B------:R-:W2:Y:S04]  /*222f0*/  LDL.LU R27, [R1+0x4] ;  /* 0x00000400011b7983 */ /* 0x000ea80000300800 */
[----:B------:R0:W-:Y:S04]  /*22300*/  STL [R1+0x90], R22 ;  /* 0x0000901601007387 */ /* 0x0001e80000100800 */
[----:B------:R-:W2:Y:S01]  /*22310*/  LDL.LU R16, [R1+0xae4] ;  /* 0x000ae40001107983 */ /* 0x000ea20000300800 */
[----:B0-----:R-:W-:-:S03]  /*22320*/  IMAD.SHL.U32 R22, R26, 0x8, RZ ;  /* 0x000000081a167824 */ /* 0x001fc600078e00ff */
[----:B------:R0:W-:Y:S02]  /*22330*/  STL [R1+0x8c], R17 ;  /* 0x00008c1101007387 */ /* 0x0001e40000100800 */
[----:B------:R-:W-:Y:S02]  /*22340*/  LOP3.LUT R0, R22, 0x80, RZ, 0xc0, !PT ;  /* 0x0000008016007812 */ /* 0x000fe400078ec0ff */
[----:B0-----:R-:W2:Y:S02]  /*22350*/  LDL.LU R17, [R1+0xae0] ;  /* 0x000ae00001117983 */ /* 0x001ea40000300800 */
[----:B------:R-:W-:Y:S02]  /*22360*/  IADD3 R0, PT, PT, R0, UR4, R20 ;  /* 0x0000000400007c10 */ /* 0x000fe4000fffe014 */
[----:B------:R-:W-:Y:S04]  /*22370*/  STL [R1+0x160], R25 ;  /* 0x0001601901007387 */ /* 0x000fe80000100800 */
[----:B------:R-:W2:Y:S04]  /*22380*/  LDL.LU R18, [R1+0xadc] ;  /* 0x000adc0001127983 */ /* 0x000ea80000300800 */
[----:B------:R0:W-:Y:S04]  /*22390*/  STL [R1+0x168], R19 ;  /* 0x0001681301007387 */ /* 0x0001e80000100800 */
[----:B0-----:R-:W2:Y:S04]  /*223a0*/  LDL.LU R19, [R1+0xad8] ;  /* 0x000ad80001137983 */ /* 0x001ea80000300800 */
[----:B------:R-:W2:Y:S04]  /*223b0*/  LDL.LU R20, [R1+0xad4] ;  /* 0x000ad40001147983 */ /* 0x000ea80000300800 */
[----:B------:R-:W2:Y:S04]  /*223c0*/  LDL.LU R21, [R1+0xad0] ;  /* 0x000ad00001157983 */ /* 0x000ea80000300800 */
[----:B------:R0:W-:Y:S04]  /*223d0*/  STL [R1+0x158], R14 ;  /* 0x0001580e01007387 */ /* 0x0001e80000100800 */
[----:B0-----:R-:W2:Y:S04]  /*223e0*/  LDL.LU R14, [R1+0xacc] ;  /* 0x000acc00010e7983 */ /* 0x001ea80000300800 */
[----:B------:R-:W3:Y:S04]  /*223f0*/  LDL.LU R28, [R1+0xac8] ;  /* 0x000ac800011c7983 */ /* 0x000ee80000300800 */
[----:B------:R0:W-:Y:S04]  /*22400*/  STL [R1+0x164], R15 ;  /* 0x0001640f01007387 */ /* 0x0001e80000100800 */
[----:B0-----:R-:W3:Y:S04]  /*22410*/  LDL.LU R15, [R1+0xac4] ;  /* 0x000ac400010f7983 */ /* 0x001ee80000300800 */
[----:B------:R-:W3:Y:S01]  /*22420*/  LDL.LU R13, [R1+0xac0] ;  /* 0x000ac000010d7983 */ /* 0x000ee20000300800 */
[----:B------:R-:W-:-:S02]  /*22430*/  IMAD.SHL.U32 R25, R26, 0x100, RZ ;  /* 0x000001001a197824 */ /* 0x000fc400078e00ff */
[----:B------:R-:W-:-:S03]  /*22440*/  IMAD.SHL.U32 R22, R26, 0x10, RZ ;  /* 0x000000101a167824 */ /* 0x000fc600078e00ff */
[----:B------:R-:W-:Y:S02]  /*22450*/  LOP3.LUT R25, R25, 0x6000, RZ, 0xc0, !PT ;  /* 0x0000600019197812 */ /* 0x000fe400078ec0ff */
[----:B------:R-:W-:Y:S01]  /*22460*/  LOP3.LUT R22, R22, 0x70, RZ, 0xc0, !PT ;  /* 0x0000007016167812 */ /* 0x000fe200078ec0ff */
[----:B------:R0:W-:Y:S03]  /*22470*/  STL [R1+0x10c], R11 ;  /* 0x00010c0b01007387 */ /* 0x0001e60000100800 */
[----:B------:R-:W-:Y:S02]  /*22480*/  IADD3 R0, PT, PT, R22, R0, R25 ;  /* 0x0000000016007210 */ /* 0x000fe40007ffe019 */
[----:B------:R-:W-:Y:S01]  /*22490*/  LOP3.LUT R25, R29, 0xffff, RZ, 0xc0, !PT ;  /* 0x0000ffff1d197812 */ /* 0x000fe200078ec0ff */
[----:B0-----:R-:W4:Y:S01]  /*224a0*/  LDL.LU R11, [R1+0xabc] ;  /* 0x000abc00010b7983 */ /* 0x001f220000300800 */
[----:B--2---:R-:W-:-:S02]  /*224b0*/  LOP3.LUT R22, R14, 0xffff, RZ, 0xc0, !PT ;  /* 0x0000ffff0e167812 */ /* 0x004fc400078ec0ff */
[----:B---3--:R-:W-:Y:S02]  /*224c0*/  LOP3.LUT R29, R13, 0xffff, RZ, 0xc0, !PT ;  /* 0x0000ffff0d1d7812 */ /* 0x008fe400078ec0ff */
[----:B------:R-:W2:Y:S04]  /*224d0*/  LDL.LU R13, [R1+0xab8] ;  /* 0x000ab800010d7983 */ /* 0x000ea80000300800 */
[----:B------:R-:W3:Y:S01]  /*224e0*/  LDL.LU R14, [R1+0x8] ;  /* 0x00000800010e7983 */ /* 0x000ee20000300800 */
[----:B------:R-:W-:-:S03]  /*224f0*/  LOP3.LUT R28, R28, 0xffff, RZ, 0xc0, !PT ;  /* 0x0000ffff1c1c7812 */ /* 0x000fc600078ec0ff */
[----:B------:R-:W-:Y:S04]  /*22500*/  STL [R1+0x10], R25 ;  /* 0x0000101901007387 */ /* 0x000fe80000100800 */
[----:B------:R-:W-:Y:S04]  /*22510*/  STL [R1+0xc], R29 ;  /* 0x00000c1d01007387 */ /* 0x000fe80000100800 */
[----:B------:R-:W-:Y:S01]  /*22520*/  STL [R1+0x2c], R22 ;  /* 0x00002c1601007387 */ /* 0x000fe20000100800 */
[----:B----4-:R-:W-:Y:S02]  /*22530*/  PRMT R11, R28, 0x3340, R11 ;  /* 0x000033401c0b7816 */ /* 0x010fe4000000000b */
[----:B------:R-:W-:-:S02]  /*22540*/  LOP3.LUT R15, R15, 0xffff, RZ, 0xc0, !PT ;  /* 0x0000ffff0f0f7812 */ /* 0x000fc400078ec0ff */
[----:B---3--:R-:W-:-:S05]  /*22550*/  LOP3.LUT R14, R14, 0xffff, RZ, 0xc0, !PT ;  /* 0x0000ffff0e0e7812 */ /* 0x008fca00078ec0ff */
[----:B------:R-:W-:Y:S04]  /*22560*/  STL [R1+0x8], R14 ;  /* 0x0000080e01007387 */ /* 0x000fe80000100800 */
[----:B------:R0:W-:Y:S01]  /*22570*/  STL [R1+0xa94], R28 ;  /* 0x000a941c01007387 */ /* 0x0001e20000100800 */
[----:B--2---:R-:W-:-:S03]  /*22580*/  PRMT R13, R22, 0x3340, R13 ;  /* 0x00003340160d7816 */ /* 0x004fc6000000000d */
[----:B0-----:R-:W2:Y:S04]  /*22590*/  LDL.LU R28, [R1+0x118] ;  /* 0x00011800011c7983 */ /* 0x001ea80000300800 */
[----:B------:R0:W-:Y:S04]  /*225a0*/  STL [R1], R15 ;  /* 0x0000000f01007387 */ /* 0x0001e80000100800 */
[----:B------:R-:W3:Y:S01]  /*225b0*/  LDL.LU R22, [R1+0xab4] ;  /* 0x000ab40001167983 */ /* 0x000ee20000300800 */
[----:B------:R-:W-:-:S03]  /*225c0*/  PRMT R14, R25, 0x3340, R14 ;  /* 0x00003340190e7816 */ /* 0x000fc6000000000e */
[----:B------:R-:W4:Y:S01]  /*225d0*/  LDL.LU R25, [R1+0xab0] ;  /* 0x000ab00001197983 */ /* 0x000f220000300800 */
[----:B------:R-:W-:Y:S02]  /*225e0*/  LOP3.LUT R26, R26, 0x180, RZ, 0xc0, !PT ;  /* 0x000001801a1a7812 */ /* 0x000fe400078ec0ff */
[----:B0-----:R-:W-:Y:S02]  /*225f0*/  PRMT R15, R29, 0x3340, R15 ;  /* 0x000033401d0f7816 */ /* 0x001fe4000000000f */
[----:B------:R-:W4:Y:S01]  /*22600*/  LDL.LU R29, [R1+0xaac] ;  /* 0x000aac00011d7983 */ /* 0x000f220000300800 */
[----:B------:R-:W-:Y:S01]  /*22610*/  IMAD R0, R26, 0x2, R0 ;  /* 0x000000021a007824 */ /* 0x000fe200078e0200 */
[----:B------:R-:W-:-:S04]  /*22620*/  PRMT R11, R14, 0x5410, R11 ;  /* 0x000054100e0b7816 */ /* 0x000fc8000000000b */
[----:B------:R0:W-:Y:S01]  /*22630*/  STL [R1+0xa8c], R0 ;  /* 0x000a8c0001007387 */ /* 0x0001e20000100800 */
[----:B------:R-:W-:Y:S02]  /*22640*/  LOP3.LUT R14, R21, 0xffff, RZ, 0xc0, !PT ;  /* 0x0000ffff150e7812 */ /* 0x000fe400078ec0ff */
[----:B------:R-:W-:Y:S02]  /*22650*/  LOP3.LUT R21, R19, 0xffff, RZ, 0xc0, !PT ;  /* 0x0000ffff13157812 */ /* 0x000fe400078ec0ff */
[----:B0-----:R-:W-:Y:S02]  /*22660*/  PRMT R0, R15, 0x5410, R13 ;  /* 0x000054100f007816 */ /* 0x001fe4000000000d */
[----:B------:R-:W-:Y:S02]  /*22670*/  LOP3.LUT R15, R20, 0xffff, RZ, 0xc0, !PT ;  /* 0x0000ffff140f7812 */ /* 0x000fe400078ec0ff */
[----:B------:R-:W-:Y:S02]  /*22680*/  LOP3.LUT R20, R10, 0xffff, RZ, 0xc0, !PT ;  /* 0x0000ffff0a147812 */ /* 0x000fe400078ec0ff */
[----:B------:R-:W-:-:S02]  /*22690*/  PRMT R10, R14, 0x3340, R1 ;  /* 0x000033400e0a7816 */ /* 0x000fc40000000001 */
[----:B--2---:R-:W-:-:S05]  /*226a0*/  F2FP.SATFINITE.E5M2.F32.PACK_AB_MERGE_C R24, R24, R28, RZ ;  /* 0x0000001c1818723e */ /* 0x004fca00048060ff */
[----:B------:R0:W-:Y:S04]  /*226b0*/  STL [R1+0x110], R24 ;  /* 0x0001101801007387 */ /* 0x0001e80000100800 */
[----:B------:R4:W-:Y:S01]  /*226c0*/  STL [R1+0xac], R11 ;  /* 0x0000ac0b01007387 */ /* 0x0009e20000100800 */
[----:B---3--:R-:W-:-:S03]  /*226d0*/  LOP3.LUT R13, R22, 0xffff, RZ, 0xc0, !PT ;  /* 0x0000ffff160d7812 */ /* 0x008fc600078ec0ff */
[----:B------:R-:W2:Y:S01]  /*226e0*/  LDL.LU R28, [R1+0x44] ;  /* 0x00004400011c7983 */ /* 0x000ea20000300800 */
[----:B0-----:R-:W-:-:S03]  /*226f0*/  LOP3.LUT R24, R27, 0xffff, RZ, 0xc0, !PT ;  /* 0x0000ffff1b187812 */ /* 0x001fc600078ec0ff */
[----:B------:R0:W-:Y:S01]  /*22700*/  STL [R1+0xb0], R0 ;  /* 0x0000b00001007387 */ /* 0x0001e20000100800 */
[----:B------:R-:W-:-:S03]  /*22710*/  LOP3.LUT R22, R16, 0xffff, RZ, 0xc0, !PT ;  /* 0x0000ffff10167812 */ /* 0x000fc600078ec0ff */
[----:B------:R-:W3:Y:S01]  /*22720*/  LDL.LU R26, [R1+0x40] ;  /* 0x00004000011a7983 */ /* 0x000ee20000300800 */
[----:B----4-:R-:W-:-:S03]  /*22730*/  LOP3.LUT R11, R25, 0xffff, RZ, 0xc0, !PT ;  /* 0x0000ffff190b7812 */ /* 0x010fc600078ec0ff */
[----:B------:R-:W4:Y:S01]  /*22740*/  LDL.LU R27, [R1+0x3c] ;  /* 0x00003c00011b7983 */ /* 0x000f220000300800 */
[----:B0-----:R-:W-:-:S03]  /*22750*/  LOP3.LUT R0, R18, 0xffff, RZ, 0xc0, !PT ;  /* 0x0000ffff12007812 */ /* 0x001fc600078ec0ff */
[----:B------:R-:W-:Y:S04]  /*22760*/  STL [R1+0x30], R24 ;  /* 0x0000301801007387 */ /* 0x000fe80000100800 */
[----:B------:R-:W-:Y:S04]  /*22770*/  STL [R1+0x50], R21 ;  /* 0x0000501501007387 */ /* 0x000fe80000100800 */
[----:B------:R-:W-:Y:S01]  /*22780*/  STL [R1+0x58], R0 ;  /* 0x0000580001007387 */ /* 0x000fe20000100800 */
[----:B------:R-:W-:-:S03]  /*22790*/  PRMT R19, R24, 0x3340, R11 ;  /* 0x0000334018137816 */ /* 0x000fc6000000000b */
[----:B------:R0:W-:Y:S04]  /*227a0*/  STL [R1+0x54], R22 ;  /* 0x0000541601007387 */ /* 0x0001e80000100800 */
[----:B------:R1:W-:Y:S04]  /*227b0*/  STL [R1+0xa98], R14 ;  /* 0x000a980e01007387 */ /* 0x0003e80000100800 */
[----:B------:R1:W-:Y:S01]  /*227c0*/  STL [R1+0x4c], R20 ;  /* 0x00004c1401007387 */ /* 0x0003e20000100800 */
[----:B0-----:R-:W-:-:S03]  /*227d0*/  PRMT R22, R0, 0x3340, R22 ;  /* 0x0000334000167816 */ /* 0x001fc60000000016 */
[----:B-1----:R-:W4:Y:S01]  /*227e0*/  LDL.LU R14, [R1+0x48] ;  /* 0x00004800010e7983 */ /* 0x002f220000300800 */
[----:B------:R-:W-:-:S03]  /*227f0*/  PRMT R0, R19, 0x5410, R10 ;  /* 0x0000541013007816 */ /* 0x000fc6000000000a */
[----:B------:R0:W-:Y:S04]  /*22800*/  STL [R1+0xa9c], R15 ;  /* 0x000a9c0f01007387 */ /* 0x0001e80000100800 */
[----:B------:R-:W4:Y:S04]  /*22810*/  LDL.LU R24, [R1+0xaa8] ;  /* 0x000aa80001187983 */ /* 0x000f280000300800 */
[----:B------:R-:W4:Y:S04]  /*22820*/  LDL.LU R19, [R1+0x38] ;  /* 0x0000380001137983 */ /* 0x000f280000300800 */
[----:B------:R-:W4:Y:S01]  /*22830*/  LDL.LU R10, [R1+0x34] ;  /* 0x00003400010a7983 */ /* 0x000f220000300800 */
[----:B------:R-:W-:-:S02]  /*22840*/  LOP3.LUT R25, R17, 0xffff, RZ, 0xc0, !PT ;  /* 0x0000ffff11197812 */ /* 0x000fc400078ec0ff */
[----:B------:R-:W-:Y:S02]  /*22850*/  LOP3.LUT R12, R12, 0xffff, RZ, 0xc0, !PT ;  /* 0x0000ffff0c0c7812 */ /* 0x000fe400078ec0ff */
[----:B------:R-:W-:Y:S02]  /*22860*/  LOP3.LUT R29, R29, 0xffff, RZ, 0xc0, !PT ;  /* 0x0000ffff1d1d7812 */ /* 0x000fe400078ec0ff */
[--C-:B------:R-:W-:Y:S02]  /*22870*/  PRMT R17, R12, 0x3340, R1.reuse ;  /* 0x000033400c117816 */ /* 0x100fe40000000001 */
[----:B------:R-:W-:Y:S02]  /*22880*/  PRMT R18, R20, 0x3340, R1 ;  /* 0x0000334014127816 */ /* 0x000fe40000000001 */
[----:B------:R-:W-:Y:S02]  /*22890*/  PRMT R21, R21, 0x3340, R25 ;  /* 0x0000334015157816 */ /* 0x000fe40000000019 */
[----:B------:R-:W-:-:S02]  /*228a0*/  PRMT R16, R15, 0x3340, R1 ;  /* 0x000033400f107816 */ /* 0x000fc40000000001 */
[----:B------:R-:W-:Y:S01]  /*228b0*/  PRMT R20, R29, 0x3340, R13 ;  /* 0x000033401d147816 */ /* 0x000fe2000000000d */
[----:B------:R1:W-:Y:S03]  /*228c0*/  STL [R1+0x94], R0 ;  /* 0x0000940001007387 */ /* 0x0003e60000100800 */
[----:B0-----:R-:W-:Y:S02]  /*228d0*/  PRMT R15, R20, 0x5410, R16 ;  /* 0x00005410140f7816 */ /* 0x001fe40000000010 */
[----:B-1----:R-:W-:-:S05]  /*228e0*/  PRMT R0, R21, 0x5410, R17 ;  /* 0x0000541015007816 */ /* 0x002fca0000000011 */
[----:B------:R0:W-:Y:S04]  /*228f0*/  STL [R1+0xa90], R0 ;  /* 0x000a900001007387 */ /* 0x0001e80000100800 */
[----:B------:R1:W-:Y:S04]  /*22900*/  STL [R1+0x98], R15 ;  /* 0x0000980f01007387 */ /* 0x0003e80000100800 */
[----:B0-----:R-:W4:Y:S01]  /*22910*/  LDL.LU R0, [R1+0x24] ;  /* 0x0000240001007983 */ /* 0x001f220000300800 */
[----:B-1----:R-:W-:-:S05]  /*22920*/  PRMT R15, R22, 0x5410, R18 ;  /* 0x00005410160f7816 */ /* 0x002fca0000000012 */
[----:B------:R0:W-:Y:S01]  /*22930*/  STL [R1+0xa0], R15 ;  /* 0x0000a00f01007387 */ /* 0x0001e20000100800 */
[----:B------:R-:W-:Y:S02]  /*22940*/  LOP3.LUT R6, R6, 0xffff, RZ, 0xc0, !PT ;  /* 0x0000ffff06067812 */ /* 0x000fe400078ec0ff */
[----:B------:R-:W-:Y:S01]  /*22950*/  LOP3.LUT R18, R2, 0xffff, RZ, 0xc0, !PT ;  /* 0x0000ffff02127812 */ /* 0x000fe200078ec0ff */
[----:B0-----:R-:W4:Y:S01]  /*22960*/  LDL.LU R15, [R1+0x20] ;  /* 0x00002000010f7983 */ /* 0x001f220000300800 */
[----:B------:R-:W-:Y:S02]  /*22970*/  LOP3.LUT R17, R7, 0xffff, RZ, 0xc0, !PT ;  /* 0x0000ffff07117812 */ /* 0x000fe400078ec0ff */
[----:B--2---:R-:W-:Y:S02]  /*22980*/  LOP3.LUT R22, R28, 0xffff, RZ, 0xc0, !PT ;  /* 0x0000ffff1c167812 */ /* 0x004fe400078ec0ff */
[----:B---3--:R-:W-:Y:S02]  /*22990*/  LOP3.LUT R26, R26, 0xffff, RZ, 0xc0, !PT ;  /* 0x0000ffff1a1a7812 */ /* 0x008fe400078ec0ff */
[----:B----4-:R-:W-:-:S02]  /*229a0*/  LOP3.LUT R27, R27, 0xffff, RZ, 0xc0, !PT ;  /* 0x0000ffff1b1b7812 */ /* 0x010fc400078ec0ff */
[----:B------:R-:W-:-:S05]  /*229b0*/  LOP3.LUT R21, R14, 0xffff, RZ, 0xc0, !PT ;  /* 0x0000ffff0e157812 */ /* 0x000fca00078ec0ff */
[----:B------:R0:W-:Y:S04]  /*229c0*/  STL [R1+0x48], R21 ;  /* 0x0000481501007387 */ /* 0x0001e80000100800 */
[----:B------:R-:W2:Y:S01]  /*229d0*/  LDL.LU R14, [R1+0x18] ;  /* 0x00001800010e7983 */ /* 0x000ea20000300800 */
[----:B------:R-:W-:-:S03]  /*229e0*/  LOP3.LUT R19, R19, 0xffff, RZ, 0xc0, !PT ;  /* 0x0000ffff13137812 */ /* 0x000fc600078ec0ff */
[----:B------:R1:W-:Y:S01]  /*229f0*/  STL [R1+0x60], R22 ;  /* 0x0000601601007387 */ /* 0x0003e20000100800 */
[----:B------:R-:W-:-:S03]  /*22a00*/  LOP3.LUT R16, R10, 0xffff, RZ, 0xc0, !PT ;  /* 0x0000ffff0a107812 */ /* 0x000fc600078ec0ff */
[----:B------:R3:W-:Y:S01]  /*22a10*/  STL [R1+0x40], R26 ;  /* 0x0000401a01007387 */ /* 0x0007e20000100800 */
[----:B------:R-:W-:-:S03]  /*22a20*/  LOP3.LUT R10, R5, 0xffff, RZ, 0xc0, !PT ;  /* 0x0000ffff050a7812 */ /* 0x000fc600078ec0ff */
[----:B------:R-:W4:Y:S01]  /*22a30*/  LDL.LU R28, [R1+0x14] ;  /* 0x00001400011c7983 */ /* 0x000f220000300800 */
[----:B------:R-:W-:-:S03]  /*22a40*/  PRMT R7, R19, 0x3340, R1 ;  /* 0x0000334013077816 */ /* 0x000fc60000000001 */
[----:B------:R-:W-:Y:S01]  /*22a50*/  STL [R1+0x3c], R27 ;  /* 0x00003c1b01007387 */ /* 0x000fe20000100800 */
[----:B------:R-:W-:-:S03]  /*22a60*/  PRMT R2, R10, 0x3340, R1 ;  /* 0x000033400a027816 */ /* 0x000fc60000000001 */
[----:B------:R3:W-:Y:S01]  /*22a70*/  STL [R1+0x38], R19 ;  /* 0x0000381301007387 */ /* 0x0007e20000100800 */
[----:B0-----:R-:W-:Y:S02]  /*22a80*/  PRMT R21, R21, 0x3340, R26 ;  /* 0x0000334015157816 */ /* 0x001fe4000000001a */
[----:B-1----:R-:W-:Y:S01]  /*22a90*/  PRMT R22, R22, 0x3340, R27 ;  /* 0x0000334016167816 */ /* 0x002fe2000000001b */
[----:B------:R-:W-:Y:S04]  /*22aa0*/  STL [R1+0x34], R16 ;  /* 0x0000341001007387 */ /* 0x000fe80000100800 */
[----:B---3--:R-:W3:Y:S01]  /*22ab0*/  LDL.LU R26, [R1+0xaa4] ;  /* 0x000aa400011a7983 */ /* 0x008ee20000300800 */
[----:B------:R-:W-:-:S03]  /*22ac0*/  PRMT R19, R6, 0x3340, R18 ;  /* 0x0000334006137816 */ /* 0x000fc60000000012 */
[----:B------:R-:W2:Y:S01]  /*22ad0*/  LDL.LU R27, [R1+0xaa0] ;  /* 0x000aa000011b7983 */ /* 0x000ea20000300800 */
[----:B------:R-:W-:-:S03]  /*22ae0*/  PRMT R2, R19, 0x5410, R2 ;  /* 0x0000541013027816 */ /* 0x000fc60000000002 */
[----:B------:R-:W2:Y:S04]  /*22af0*/  LDL.LU R19, [R1+0x28] ;  /* 0x0000280001137983 */ /* 0x000ea80000300800 */
[----:B------:R0:W-:Y:S04]  /*22b00*/  STL [R1+0x88], R2 ;  /* 0x0000880201007387 */ /* 0x0001e80000100800 */
[----:B0-----:R-:W3:Y:S01]  /*22b10*/  LDL.LU R2, [R1+0x1c] ;  /* 0x00001c0001027983 */ /* 0x001ee20000300800 */
[----:B------:R-:W-:Y:S02]  /*22b20*/  LOP3.LUT R4, R4, 0xffff, RZ, 0xc0, !PT ;  /* 0x0000ffff04047812 */ /* 0x000fe400078ec0ff */
[----:B------:R-:W-:-:S02]  /*22b30*/  LOP3.LUT R3, R3, 0xffff, RZ, 0xc0, !PT ;  /* 0x0000ffff03037812 */ /* 0x000fc400078ec0ff */
[----:B------:R-:W-:Y:S02]  /*22b40*/  PRMT R5, R17, 0x3340, R1 ;  /* 0x0000334011057816 */ /* 0x000fe40000000001 */
[----:B------:R-:W-:Y:S02]  /*22b50*/  PRMT R20, R4, 0x3340, R3 ;  /* 0x0000334004147816 */ /* 0x000fe40000000003 */
[----:B------:R-:W-:Y:S02]  /*22b60*/  PRMT R16, R16, 0x3340, R1 ;  /* 0x0000334010107816 */ /* 0x000fe40000000001 */
[----:B------:R-:W-:Y:S02]  /*22b70*/  PRMT R20, R20, 0x5410, R5 ;  /* 0x0000541014147816 */ /* 0x000fe40000000005 */
[----:B------:R-:W-:Y:S02]  /*22b80*/  PRMT R7, R21, 0x5410, R7 ;  /* 0x0000541015077816 */ /* 0x000fe40000000007 */
[----:B------:R-:W-:Y:S01]  /*22b90*/  PRMT R5, R22, 0x5410, R16 ;  /* 0x0000541016057816 */ /* 0x000fe20000000010 */
[----:B------:R-:W-:Y:S04]  /*22ba0*/  STL [R1+0x84], R20 ;  /* 0x0000841401007387 */ /* 0x000fe80000100800 */
[----:B------:R4:W-:Y:S01]  /*22bb0*/  STL [R1+0x80], R7 ;  /* 0x0000800701007387 */ /* 0x0009e20000100800 */
[----:B------:R-:W-:-:S03]  /*22bc0*/  LOP3.LUT R15, R15, 0xffff, RZ, 0xc0, !PT ;  /* 0x0000ffff0f0f7812 */ /* 0x000fc600078ec0ff */
[----:B------:R-:W3:Y:S04]  /*22bd0*/  LDL.LU R22, [R1] ;  /* 0x0000000001167983 */ /* 0x000ee80000300800 */
[----:B------:R3:W-:Y:S01]  /*22be0*/  STL [R1+0x7c], R5 ;  /* 0x00007c0501007387 */ /* 0x0007e20000100800 */
[----:B----4-:R-:W-:Y:S02]  /*22bf0*/  LOP3.LUT R7, R28, 0xffff, RZ, 0xc0, !PT ;  /* 0x0000ffff1c077812 */ /* 0x010fe400078ec0ff */
[----:B--2---:R-:W-:Y:S02]  /*22c00*/  LOP3.LUT R16, R19, 0xffff, RZ, 0xc0, !PT ;  /* 0x0000ffff13107812 */ /* 0x004fe400078ec0ff */
[----:B------:R-:W-:Y:S02]  /*22c10*/  LOP3.LUT R19, R0, 0xffff, RZ, 0xc0, !PT ;  /* 0x0000ffff00137812 */ /* 0x000fe400078ec0ff */
[----:B------:R-:W2:Y:S01]  /*22c20*/  LDL.LU R0, [R1+0x2c] ;  /* 0x00002c0001007983 */ /* 0x000ea20000300800 */
[----:B------:R-:W-:-:S03]  /*22c30*/  LOP3.LUT R20, R27, 0xffff, RZ, 0xc0, !PT ;  /* 0x0000ffff1b147812 */ /* 0x000fc600078ec0ff */
[----:B------:R-:W-:Y:S01]  /*22c40*/  STL [R1+0x28], R16 ;  /* 0x0000281001007387 */ /* 0x000fe20000100800 */
[----:B---3--:R-:W-:-:S03]  /*22c50*/  LOP3.LUT R5, R2, 0xffff, RZ, 0xc0, !PT ;  /* 0x0000ffff02057812 */ /* 0x008fc600078ec0ff */
[----:B------:R-:W-:Y:S01]  /*22c60*/  STL [R1+0x24], R19 ;  /* 0x0000241301007387 */ /* 0x000fe20000100800 */
[----:B------:R-:W-:-:S03]  /*22c70*/  LOP3.LUT R21, R26, 0xffff, RZ, 0xc0, !PT ;  /* 0x0000ffff1a157812 */ /* 0x000fc600078ec0ff */
[----:B------:R0:W-:Y:S04]  /*22c80*/  STL [R1+0x1c], R5 ;  /* 0x00001c0501007387 */ /* 0x0001e80000100800 */
[----:B------:R-:W-:Y:S04]  /*22c90*/  STL [R1+0x20], R15 ;  /* 0x0000200f01007387 */ /* 0x000fe80000100800 */
[----:B------:R-:W3:Y:S04]  /*22ca0*/  LDL.LU R27, [R1+0xc] ;  /* 0x00000c00011b7983 */ /* 0x000ee80000300800 */
[----:B------:R-:W-:Y:S04]  /*22cb0*/  STL [R1+0x14], R7 ;  /* 0x0000140701007387 */ /* 0x000fe80000100800 */
[----:B------:R-:W4:Y:S01]  /*22cc0*/  LDL.LU R26, [R1+0x1c] ;  /* 0x00001c00011a7983 */ /* 0x000f220000300800 */
[----:B------:R-:W-:-:S02]  /*22cd0*/  LOP3.LUT R2, R14, 0xffff, RZ, 0xc0, !PT ;  /* 0x0000ffff0e027812 */ /* 0x000fc400078ec0ff */
[----:B------:R-:W-:Y:S01]  /*22ce0*/  LOP3.LUT R14, R24, 0xffff, RZ, 0xc0, !PT ;  /* 0x0000ffff180e7812 */ /* 0x000fe200078ec0ff */
[----:B------:R1:W-:Y:S04]  /*22cf0*/  STL [R1+0x5c], R20 ;  /* 0x00005c1401007387 */ /* 0x0003e80000100800 */
[----:B------:R-:W2:Y:S01]  /*22d00*/  LDL.LU R24, [R1+0x8] ;  /* 0x0000080001187983 */ /* 0x000ea20000300800 */
[----:B------:R-:W-:Y:S02]  /*22d10*/  LOP3.LUT R28, R23, 0xffff, RZ, 0xc0, !PT ;  /* 0x0000ffff171c7812 */ /* 0x000fe400078ec0ff */
[----:B------:R-:W-:Y:S02]  /*22d20*/  LOP3.LUT R23, R9, 0xffff, RZ, 0xc0, !PT ;  /* 0x0000ffff09177812 */ /* 0x000fe400078ec0ff */
[----:B------:R-:W-:Y:S01]  /*22d30*/  LOP3.LUT R9, R8, 0xffff, RZ, 0xc0, !PT ;  /* 0x0000ffff08097812 */ /* 0x000fe200078ec0ff */
[----:B------:R1:W-:Y:S01]  /*22d40*/  STL [R1+0x78], R21 ;  /* 0x0000781501007387 */ /* 0x0003e20000100800 */
[----:B0-----:R-:W-:-:S02]  /*22d50*/  PRMT R5, R2, 0x3340, R1 ;  /* 0x0000334002057816 */ /* 0x001fc40000000001 */
[----:B------:R-:W-:Y:S01]  /*22d60*/  PRMT R16, R16, 0x3340, R15 ;  /* 0x0000334010107816 */ /* 0x000fe2000000000f */
[----:B------:R0:W-:Y:S01]  /*22d70*/  STL [R1+0x18], R14 ;  /* 0x0000180e01007387 */ /* 0x0001e20000100800 */
[----:B-1----:R-:W-:Y:S02]  /*22d80*/  PRMT R20, R20, 0x3340, R14 ;  /* 0x0000334014147816 */ /* 0x002fe4000000000e */
[----:B------:R-:W-:Y:S01]  /*22d90*/  PRMT R16, R16, 0x5410, R5 ;  /* 0x0000541010107816 */ /* 0x000fe20000000005 */
[----:B------:R1:W-:Y:S01]  /*22da0*/  STL [R1+0x6c], R28 ;  /* 0x00006c1c01007387 */ /* 0x0003e20000100800 */
[----:B------:R-:W-:-:S03]  /*22db0*/  PRMT R7, R7, 0x3340, R1 ;  /* 0x0000334007077816 */ /* 0x000fc60000000001 */
[----:B------:R1:W-:Y:S01]  /*22dc0*/  STL [R1+0x44], R9 ;  /* 0x0000440901007387 */ /* 0x0003e20000100800 */
[----:B------:R-:W-:-:S03]  /*22dd0*/  PRMT R21, R21, 0x3340, R28 ;  /* 0x0000334015157816 */ /* 0x000fc6000000001c */
[----:B------:R-:W2:Y:S04]  /*22de0*/  LDL.LU R15, [R1+0xa9c] ;  /* 0x000a9c00010f7983 */ /* 0x000ea80000300800 */
[----:B0-----:R-:W2:Y:S04]  /*22df0*/  LDL.LU R14, [R1+0xa98] ;  /* 0x000a9800010e7983 */ /* 0x001ea80000300800 */
[----:B-1----:R-:W2:Y:S01]  /*22e00*/  LDL.LU R28, [R1+0xa94] ;  /* 0x000a9400011c7983 */ /* 0x002ea20000300800 */
[----:B------:R-:W-:-:S03]  /*22e10*/  PRMT R9, R9, 0x3340, R1 ;  /* 0x0000334009097816 */ /* 0x000fc60000000001 */
[----:B------:R-:W2:Y:S01]  /*22e20*/  LDL.LU R5, [R1+0x10] ;  /* 0x0000100001057983 */ /* 0x000ea20000300800 */
[----:B------:R-:W-:-:S03]  /*22e30*/  PRMT R8, R23, 0x3340, R1 ;  /* 0x0000334017087816 */ /* 0x000fc60000000001 */
[----:B------:R0:W-:Y:S01]  /*22e40*/  STL [R1+0x74], R16 ;  /* 0x0000741001007387 */ /* 0x0001e20000100800 */
[----:B------:R-:W-:Y:S02]  /*22e50*/  PRMT R8, R20, 0x5410, R8 ;  /* 0x0000541014087816 */ /* 0x000fe40000000008 */
[----:B----4-:R-:W-:-:S04]  /*22e60*/  PRMT R19, R19, 0x3340, R26 ;  /* 0x0000334013137816 */ /* 0x010fc8000000001a */
[----:B0-----:R-:W-:Y:S02]  /*22e70*/  PRMT R16, R19, 0x5410, R7 ;  /* 0x0000541013107816 */ /* 0x001fe40000000007 */
[----:B------:R-:W-:-:S03]  /*22e80*/  PRMT R7, R21, 0x5410, R9 ;  /* 0x0000541015077816 */ /* 0x000fc60000000009 */
[----:B------:R-:W-:Y:S04]  /*22e90*/  STL [R1+0x70], R16 ;  /* 0x0000701001007387 */ /* 0x000fe80000100800 */
[----:B------:R-:W4:Y:S04]  /*22ea0*/  LDL.LU R21, [R1+0x30] ;  /* 0x0000300001157983 */ /* 0x000f280000300800 */
[----:B------:R3:W-:Y:S04]  /*22eb0*/  STL [R1+0x68], R8 ;  /* 0x0000680801007387 */ /* 0x0007e80000100800 */
[----:B------:R2:W-:Y:S01]  /*22ec0*/  STL [R1+0x64], R7 ;  /* 0x0000640701007387 */ /* 0x0005e20000100800 */
[----:B---3--:R-:W-:-:S03]  /*22ed0*/  SHF.R.U32.HI R8, RZ, 0x8, R27 ;  /* 0x00000008ff087819 */ /* 0x008fc6000001161b */
[----:B------:R-:W3:Y:S01]  /*22ee0*/  LDL.LU R27, [R1+0x50] ;  /* 0x00005000011b7983 */ /* 0x000ee20000300800 */
[----:B--2---:R-:W-:-:S03]  /*22ef0*/  SHF.R.U32.HI R7, RZ, 0x8, R24 ;  /* 0x00000008ff077819 */ /* 0x004fc60000011618 */
[----:B------:R-:W2:Y:S01]  /*22f00*/  LDL.LU R20, [R1+0x58] ;  /* 0x0000580001147983 */ /* 0x000ea20000300800 */
[----:B------:R-:W-:-:S03]  /*22f10*/  SHF.R.U32.HI R16, RZ, 0x8, R22 ;  /* 0x00000008ff107819 */ /* 0x000fc60000011616 */
[----:B------:R-:W2:Y:S04]  /*22f20*/  LDL.LU R24, [R1+0x54] ;  /* 0x0000540001187983 */ /* 0x000ea80000300800 */
[----:B------:R-:W2:Y:S01]  /*22f30*/  LDL.LU R22, [R1+0x4c] ;  /* 0x00004c0001167983 */ /* 0x000ea20000300800 */
[----:B------:R-:W-:Y:S02]  /*22f40*/  SHF.R.U32.HI R5, RZ, 0x8, R5 ;  /* 0x00000008ff057819 */ /* 0x000fe40000011605 */
[----:B------:R-:W-:Y:S02]  /*22f50*/  LOP3.LUT R16, R16, 0xffff, RZ, 0xc0, !PT ;  /* 0x0000ffff10107812 */ /* 0x000fe400078ec0ff */
[----:B------:R-:W-:Y:S02]  /*22f60*/  LOP3.LUT R8, R8, 0xffff, RZ, 0xc0, !PT ;  /* 0x0000ffff08087812 */ /* 0x000fe400078ec0ff */
[----:B------:R-:W-:-:S02]  /*22f70*/  LOP3.LUT R7, R7, 0xffff, RZ, 0xc0, !PT ;  /* 0x0000ffff07077812 */ /* 0x000fc400078ec0ff */
[----:B------:R-:W-:Y:S02]  /*22f80*/  LOP3.LUT R19, R5, 0xffff, RZ, 0xc0, !PT ;  /* 0x0000ffff05137812 */ /* 0x000fe400078ec0ff */
[----:B------:R-:W-:Y:S02]  /*22f90*/  SHF.R.U32.HI R9, RZ, 0x8, R0 ;  /* 0x00000008ff097819 */ /* 0x000fe40000011600 */
[----:B------:R-:W-:Y:S02]  /*22fa0*/  PRMT R0, R8, 0x3340, R16 ;  /* 0x0000334008007816 */ /* 0x000fe40000000010 */
[----:B------:R-:W-:Y:S02]  /*22fb0*/  PRMT R7, R19, 0x3340, R7 ;  /* 0x0000334013077816 */ /* 0x000fe40000000007 */
[----:B------:R-:W-:Y:S02]  /*22fc0*/  SHF.R.U32.HI R11, RZ, 0x8, R11 ;  /* 0x00000008ff0b7819 */ /* 0x000fe4000001160b */
[----:B------:R-:W-:-:S02]  /*22fd0*/  LOP3.LUT R9, R9, 0xffff, RZ, 0xc0, !PT ;  /* 0x0000ffff09097812 */ /* 0x000fc400078ec0ff */
[----:B------:R-:W-:Y:S02]  /*22fe0*/  SHF.R.U32.HI R28, RZ, 0x8, R28 ;  /* 0x00000008ff1c7819 */ /* 0x000fe4000001161c */
[----:B------:R-:W-:Y:S01]  /*22ff0*/  SHF.R.U32.HI R14, RZ, 0x8, R14 ;  /* 0x00000008ff0e7819 */ /* 0x000fe2000001160e */
[----:B------:R0:W-:Y:S01]  /*23000*/  STL [R1], R7 ;  /* 0x0000000701007387 */ /* 0x0001e20000100800 */
[----:B------:R-:W-:Y:S02]  /*23010*/  SHF.R.U32.HI R29, RZ, 0x8, R29 ;  /* 0x00000008ff1d7819 */ /* 0x000fe4000001161d */
[----:B------:R-:W-:Y:S02]  /*23020*/  SHF.R.U32.HI R13, RZ, 0x8, R13 ;  /* 0x00000008ff0d7819 */ /* 0x000fe4000001160d */
[----:B------:R-:W-:Y:S02]  /*23030*/  SHF.R.U32.HI R15, RZ, 0x8, R15 ;  /* 0x00000008ff0f7819 */ /* 0x000fe4000001160f */
[----:B------:R-:W-:-:S02]  /*23040*/  LOP3.LUT R11, R11, 0xffff, RZ, 0xc0, !PT ;  /* 0x0000ffff0b0b7812 */ /* 0x000fc400078ec0ff */
[----:B------:R-:W-:Y:S02]  /*23050*/  LOP3.LUT R5, R28, 0xffff, RZ, 0xc0, !PT ;  /* 0x0000ffff1c057812 */ /* 0x000fe400078ec0ff */
[----:B0-----:R-:W-:Y:S02]  /*23060*/  PRMT R7, R9, 0x3340, R1 ;  /* 0x0000334009077816 */ /* 0x001fe40000000001 */
[----:B------:R-:W-:Y:S02]  /*23070*/  LOP3.LUT R9, R14, 0xffff, RZ, 0xc0, !PT ;  /* 0x0000ffff0e097812 */ /* 0x000fe400078ec0ff */
[----:B------:R-:W-:Y:S02]  /*23080*/  LOP3.LUT R13, R13, 0xffff, RZ, 0xc0, !PT ;  /* 0x0000ffff0d0d7812 */ /* 0x000fe400078ec0ff */
[----:B------:R-:W-:Y:S02]  /*23090*/  LOP3.LUT R28, R29, 0xffff, RZ, 0xc0, !PT ;  /* 0x0000ffff1d1c7812 */ /* 0x000fe400078ec0ff */
[----:B------:R-:W-:-:S02]  /*230a0*/  LOP3.LUT R15, R15, 0xffff, RZ, 0xc0, !PT ;  /* 0x0000ffff0f0f7812 */ /* 0x000fc400078ec0ff */
[----:B------:R-:W-:Y:S02]  /*230b0*/  SHF.R.U32.HI R18, RZ, 0x8, R18 ;  /* 0x00000008ff127819 */ /* 0x000fe40000011612 */
[----:B------:R-:W-:Y:S02]  /*230c0*/  SHF.R.U32.HI R6, RZ, 0x8, R6 ;  /* 0x00000008ff067819 */ /* 0x000fe40000011606 */
[----:B------:R-:W-:Y:S02]  /*230d0*/  PRMT R28, R28, 0x3340, R13 ;  /* 0x000033401c1c7816 */ /* 0x000fe4000000000d */
[----:B------:R-:W-:Y:S02]  /*230e0*/  SHF.R.U32.HI R17, RZ, 0x8, R17 ;  /* 0x00000008ff117819 */ /* 0x000fe40000011611 */
[----:B------:R-:W-:Y:S02]  /*230f0*/  LOP3.LUT R18, R18, 0xffff, RZ, 0xc0, !PT ;  /* 0x0000ffff12127812 */ /* 0x000fe400078ec0ff */
[----:B------:R-:W-:-:S02]  /*23100*/  LOP3.LUT R6, R6, 0xffff, RZ, 0xc0, !PT ;  /* 0x0000ffff06067812 */ /* 0x000fc400078ec0ff */
[----:B----4-:R-:W-:-:S04]  /*23110*/  SHF.R.U32.HI R8, RZ, 0x8, R21 ;  /* 0x00000008ff087819 */ /* 0x010fc80000011615 */
[----:B------:R-:W-:-:S04]  /*23120*/  LOP3.LUT R8, R8, 0xffff, RZ, 0xc0, !PT ;  /* 0x0000ffff08087812 */ /* 0x000fc800078ec0ff */
[----:B------:R-:W-:Y:S02]  /*23130*/  PRMT R14, R8, 0x3340, R11 ;  /* 0x00003340080e7816 */ /* 0x000fe4000000000b */
[----:B------:R-:W-:Y:S02]  /*23140*/  PRMT R11, R15, 0x3340, R1 ;  /* 0x000033400f0b7816 */ /* 0x000fe40000000001 */
[----:B------:R-:W-:Y:S02]  /*23150*/  SHF.R.U32.HI R15, RZ, 0x8, R12 ;  /* 0x00000008ff0f7819 */ /* 0x000fe4000001160c */
[----:B---3--:R-:W-:Y:S02]  /*23160*/  SHF.R.U32.HI R13, RZ, 0x8, R27 ;  /* 0x00000008ff0d7819 */ /* 0x008fe4000001161b */
[----:B--2---:R-:W-:Y:S02]  /*23170*/  SHF.R.U32.HI R8, RZ, 0x8, R20 ;  /* 0x00000008ff087819 */ /* 0x004fe40000011614 */
[----:B------:R-:W-:-:S02]  /*23180*/  SHF.R.U32.HI R29, RZ, 0x8, R24 ;  /* 0x00000008ff1d7819 */ /* 0x000fc40000011618 */
[----:B------:R-:W-:Y:S02]  /*23190*/  LOP3.LUT R8, R8, 0xffff, RZ, 0xc0, !PT ;  /* 0x0000ffff08087812 */ /* 0x000fe400078ec0ff */
[----:B------:R-:W-:Y:S02]  /*231a0*/  SHF.R.U32.HI R16, RZ, 0x8, R22 ;  /* 0x00000008ff107819 */ /* 0x000fe40000011616 */
[----:B------:R-:W-:Y:S01]  /*231b0*/  LOP3.LUT R29, R29, 0xffff, RZ, 0xc0, !PT ;  /* 0x0000ffff1d1d7812 */ /* 0x000fe200078ec0ff */
[----:B------:R-:W2:Y:S01]  /*231c0*/  LDL.LU R22, [R1+0x40] ;  /* 0x0000400001167983 */ /* 0x000ea20000300800 */
[----:B------:R-:W-:-:S03]  /*231d0*/  SHF.R.U32.HI R27, RZ, 0x8, R25 ;  /* 0x00000008ff1b7819 */ /* 0x000fc60000011619 */
[----:B------:R-:W3:Y:S01]  /*231e0*/  LDL.LU R21, [R1+0x60] ;  /* 0x0000600001157983 */ /* 0x000ee20000300800 */
[----:B------:R-:W-:Y:S02]  /*231f0*/  LOP3.LUT R12, R13, 0xffff, RZ, 0xc0, !PT ;  /* 0x0000ffff0d0c7812 */ /* 0x000fe400078ec0ff */
[----:B------:R-:W-:Y:S01]  /*23200*/  PRMT R29, R8, 0x3340, R29 ;  /* 0x00003340081d7816 */ /* 0x000fe2000000001d */
[----:B------:R-:W4:Y:S01]  /*23210*/  LDL.LU R24, [R1+0x3c] ;  /* 0x00003c0001187983 */ /* 0x000f220000300800 */
[----:B------:R-:W-:Y:S02]  /*23220*/  LOP3.LUT R13, R15, 0xffff, RZ, 0xc0, !PT ;  /* 0x0000ffff0f0d7812 */ /* 0x000fe400078ec0ff */
[----:B------:R-:W-:Y:S01]  /*23230*/  LOP3.LUT R8, R17, 0xffff, RZ, 0xc0, !PT ;  /* 0x0000ffff11087812 */ /* 0x000fe200078ec0ff */
[----:B------:R-:W4:Y:S01]  /*23240*/  LDL.LU R20, [R1+0x34] ;  /* 0x0000340001147983 */ /* 0x000f220000300800 */
[----:B------:R-:W-:-:S03]  /*23250*/  PRMT R17, R6, 0x3340, R18 ;  /* 0x0000334006117816 */ /* 0x000fc60000000012 */
[----:B------:R-:W4:Y:S04]  /*23260*/  LDL.LU R25, [R1+0x20] ;  /* 0x0000200001197983 */ /* 0x000f280000300800 */
[----:B------:R-:W4:Y:S04]  /*23270*/  LDL.LU R15, [R1+0x38] ;  /* 0x00003800010f7983 */ /* 0x000f280000300800 */
[----:B------:R-:W4:Y:S01]  /*23280*/  LDL.LU R18, [R1+0x48] ;  /* 0x0000480001127983 */ /* 0x000f220000300800 */
[----:B------:R-:W-:Y:S02]  /*23290*/  SHF.R.U32.HI R4, RZ, 0x8, R4 ;  /* 0x00000008ff047819 */ /* 0x000fe40000011604 */
[----:B------:R-:W-:Y:S01]  /*232a0*/  SHF.R.U32.HI R3, RZ, 0x8, R3 ;  /* 0x00000008ff037819 */ /* 0x000fe20000011603 */
[----:B------:R-:W4:Y:S01]  /*232b0*/  LDL.LU R6, [R1+0x28] ;  /* 0x0000280001067983 */ /* 0x000f220000300800 */
[----:B------:R-:W-:-:S02]  /*232c0*/  LOP3.LUT R4, R4, 0xffff, RZ, 0xc0, !PT ;  /* 0x0000ffff04047812 */ /* 0x000fc400078ec0ff */
[----:B------:R-:W-:Y:S02]  /*232d0*/  LOP3.LUT R3, R3, 0xffff, RZ, 0xc0, !PT ;  /* 0x0000ffff03037812 */ /* 0x000fe400078ec0ff */
[----:B------:R-:W-:Y:S02]  /*232e0*/  SHF.R.U32.HI R10, RZ, 0x8, R10 ;  /* 0x00000008ff0a7819 */ /* 0x000fe4000001160a */
[----:B------:R-:W-:Y:S02]  /*232f0*/  PRMT R19, R4, 0x3340, R3 ;  /* 0x0000334004137816 */ /* 0x000fe40000000003 */
[----:B------:R-:W-:Y:S02]  /*23300*/  LOP3.LUT R27, R27, 0xffff, RZ, 0xc0, !PT ;  /* 0x0000ffff1b1b7812 */ /* 0x000fe400078ec0ff */
[----:B------:R-:W-:Y:S02]  /*23310*/  LOP3.LUT R10, R10, 0xffff, RZ, 0xc0, !PT ;  /* 0x0000ffff0a0a7812 */ /* 0x000fe400078ec0ff */
[----:B------:R-:W-:-:S02]  /*23320*/  PRMT R27, R12, 0x3340, R27 ;  /* 0x000033400c1b7816 */ /* 0x000fc4000000001b */
[--C-:B------:R-:W-:Y:S02]  /*23330*/  PRMT R12, R10, 0x3340, R1.reuse ;  /* 0x000033400a0c7816 */ /* 0x100fe40000000001 */
[----:B------:R-:W-:Y:S02]  /*23340*/  PRMT R10, R8, 0x3340, R1 ;  /* 0x00003340080a7816 */ /* 0x000fe40000000001 */
[----:B--2---:R-:W-:-:S04]  /*23350*/  SHF.R.U32.HI R22, RZ, 0x8, R22 ;  /* 0x00000008ff167819 */ /* 0x004fc80000011616 */
[----:B------:R-:W-:Y:S02]  /*23360*/  LOP3.LUT R22, R22, 0xffff, RZ, 0xc0, !PT ;  /* 0x0000ffff16167812 */ /* 0x000fe400078ec0ff */
[----:B---3--:R-:W-:Y:S02]  /*23370*/  SHF.R.U32.HI R3, RZ, 0x8, R21 ;  /* 0x00000008ff037819 */ /* 0x008fe40000011615 */
[----:B----4-:R-:W-:Y:S02]  /*23380*/  SHF.R.U32.HI R4, RZ, 0x8, R18 ;  /* 0x00000008ff047819 */ /* 0x010fe40000011612 */
[----:B------:R-:W2:Y:S02]  /*23390*/  LDL.LU R18, [R1+0x5c] ;  /* 0x00005c0001127983 */ /* 0x000ea40000300800 */
[----:B------:R-:W-:Y:S02]  /*233a0*/  LOP3.LUT R4, R4, 0xffff, RZ, 0xc0, !PT ;  /* 0x0000ffff04047812 */ /* 0x000fe400078ec0ff */
[----:B------:R-:W-:Y:S01]  /*233b0*/  SHF.R.U32.HI R8, RZ, 0x8, R15 ;  /* 0x00000008ff087819 */ /* 0x000fe2000001160f */
[----:B------:R-:W3:Y:S01]  /*233c0*/  LDL.LU R21, [R1+0x18] ;  /* 0x0000180001157983 */ /* 0x000ee20000300800 */
[----:B------:R-:W-:-:S03]  /*233d0*/  PRMT R22, R4, 0x3340, R22 ;  /* 0x0000334004167816 */ /* 0x000fc60000000016 */
[----:B------:R-:W4:Y:S04]  /*233e0*/  LDL.LU R15, [R1+0x78] ;  /* 0x00007800010f7983 */ /* 0x000f280000300800 */
[----:B------:R-:W3:Y:S01]  /*233f0*/  LDL.LU R4, [R1+0x24] ;  /* 0x0000240001047983 */ /* 0x000ee20000300800 */
[----:B------:R-:W-:Y:S02]  /*23400*/  SHF.R.U32.HI R24, RZ, 0x8, R24 ;  /* 0x00000008ff187819 */ /* 0x000fe40000011618 */
[----:B------:R-:W-:Y:S02]  /*23410*/  SHF.R.U32.HI R6, RZ, 0x8, R6 ;  /* 0x00000008ff067819 */ /* 0x000fe40000011606 */
[----:B------:R-:W-:Y:S02]  /*23420*/  SHF.R.U32.HI R25, RZ, 0x8, R25 ;  /* 0x00000008ff197819 */ /* 0x000fe40000011619 */
[----:B------:R-:W-:-:S02]  /*23430*/  SHF.R.U32.HI R26, RZ, 0x8, R26 ;  /* 0x00000008ff1a7819 */ /* 0x000fc4000001161a */
[----:B------:R-:W-:Y:S02]  /*23440*/  LOP3.LUT R3, R3, 0xffff, RZ, 0xc0, !PT ;  /* 0x0000ffff03037812 */ /* 0x000fe400078ec0ff */
[----:B------:R-:W-:Y:S02]  /*23450*/  LOP3.LUT R24, R24, 0xffff, RZ, 0xc0, !PT ;  /* 0x0000ffff18187812 */ /* 0x000fe400078ec0ff */
[----:B------:R-:W-:Y:S02]  /*23460*/  LOP3.LUT R25, R25, 0xffff, RZ, 0xc0, !PT ;  /* 0x0000ffff19197812 */ /* 0x000fe400078ec0ff */
[----:B------:R-:W-:Y:S02]  /*23470*/  LOP3.LUT R6, R6, 0xffff, RZ, 0xc0, !PT ;  /* 0x0000ffff06067812 */ /* 0x000fe400078ec0ff */
[----:B------:R-:W-:Y:S02]  /*23480*/  LOP3.LUT R26, R26, 0xffff, RZ, 0xc0, !PT ;  /* 0x0000ffff1a1a7812 */ /* 0x000fe400078ec0ff */
[----:B------:R-:W-:-:S02]  /*23490*/  PRMT R24, R3, 0x3340, R24 ;  /* 0x0000334003187816 */ /* 0x000fc40000000018 */
[----:B------:R-:W4:Y:S01]  /*234a0*/  LDL.LU R3, [R1+0x14] ;  /* 0x0000140001037983 */ /* 0x000f220000300800 */
[----:B------:R-:W-:Y:S02]  /*234b0*/  PRMT R25, R6, 0x3340, R25 ;  /* 0x0000334006197816 */ /* 0x000fe40000000019 */
[----:B------:R-:W-:Y:S02]  /*234c0*/  SHF.R.U32.HI R6, RZ, 0x8, R23 ;  /* 0x00000008ff067819 */ /* 0x000fe40000011617 */
[----:B--2---:R-:W-:Y:S02]  /*234d0*/  SHF.R.U32.HI R18, RZ, 0x8, R18 ;  /* 0x00000008ff127819 */ /* 0x004fe40000011612 */
[----:B---3--:R-:W-:-:S04]  /*234e0*/  SHF.R.U32.HI R4, RZ, 0x8, R4 ;  /* 0x00000008ff047819 */ /* 0x008fc80000011604 */
[----:B------:R-:W-:-:S04]  /*234f0*/  LOP3.LUT R4, R4, 0xffff, RZ, 0xc0, !PT ;  /* 0x0000ffff04047812 */ /* 0x000fc800078ec0ff */
[----:B------:R-:W-:Y:S02]  /*23500*/  PRMT R26, R4, 0x3340, R26 ;  /* 0x00003340041a7816 */ /* 0x000fe4000000001a */
[----:B------:R-:W2:Y:S01]  /*23510*/  LDL.LU R4, [R1+0x44] ;  /* 0x0000440001047983 */ /* 0x000ea20000300800 */
[----:B------:R-:W-:-:S03]  /*23520*/  SHF.R.U32.HI R21, RZ, 0x8, R21 ;  /* 0x00000008ff157819 */ /* 0x000fc60000011615 */
[----:B------:R-:W3:Y:S01]  /*23530*/  LDL.LU R23, [R1+0x6c] ;  /* 0x00006c0001177983 */ /* 0x000ee20000300800 */
[----:B------:R-:W-:Y:S02]  /*23540*/  LOP3.LUT R18, R18, 0xffff, RZ, 0xc0, !PT ;  /* 0x0000ffff12127812 */ /* 0x000fe400078ec0ff */
[----:B------:R-:W-:-:S04]  /*23550*/  LOP3.LUT R21, R21, 0xffff, RZ, 0xc0, !PT ;  /* 0x0000ffff15157812 */ /* 0x000fc800078ec0ff */
[----:B------:R-:W-:Y:S02]  /*23560*/  PRMT R21, R18, 0x3340, R21 ;  /* 0x0000334012157816 */ /* 0x000fe40000000015 */
[----:B------:R-:W2:Y:S01]  /*23570*/  LDL.LU R18, [R1] ;  /* 0x0000000001127983 */ /* 0x000ea20000300800 */
[----:B----4-:R-:W-:-:S04]  /*23580*/  SHF.R.U32.HI R15, RZ, 0x8, R15 ;  /* 0x00000008ff0f7819 */ /* 0x010fc8000001160f */
[----:B------:R-:W-:Y:S02]  /*23590*/  LOP3.LUT R15, R15, 0xffff, RZ, 0xc0, !PT ;  /* 0x0000ffff0f0f7812 */ /* 0x000fe400078ec0ff */
[--C-:B------:R-:W-:Y:S02]  /*235a0*/  PRMT R5, R5, 0x3340, R1.reuse ;  /* 0x0000334005057816 */ /* 0x100fe40000000001 */
[----:B------:R-:W-:Y:S02]  /*235b0*/  LOP3.LUT R16, R16, 0xffff, RZ, 0xc0, !PT ;  /* 0x0000ffff10107812 */ /* 0x000fe400078ec0ff */
[----:B------:R-:W-:Y:S02]  /*235c0*/  SHF.R.U32.HI R20, RZ, 0x8, R20 ;  /* 0x00000008ff147819 */ /* 0x000fe40000011614 */
[----:B------:R-:W-:Y:S02]  /*235d0*/  PRMT R9, R9, 0x3340, R1 ;  /* 0x0000334009097816 */ /* 0x000fe40000000001 */
[----:B------:R-:W-:-:S02]  /*235e0*/  SHF.R.U32.HI R2, RZ, 0x8, R2 ;  /* 0x00000008ff027819 */ /* 0x000fc40000011602 */
[----:B------:R-:W-:Y:S02]  /*235f0*/  LOP3.LUT R8, R8, 0xffff, RZ, 0xc0, !PT ;  /* 0x0000ffff08087812 */ /* 0x000fe400078ec0ff */
[----:B------:R-:W-:Y:S02]  /*23600*/  PRMT R13, R13, 0x3340, R1 ;  /* 0x000033400d0d7816 */ /* 0x000fe40000000001 */
[----:B------:R-:W-:Y:S02]  /*23610*/  PRMT R7, R0, 0x5410, R7 ;  /* 0x0000541000077816 */ /* 0x000fe40000000007 */
[----:B------:R-:W-:Y:S02]  /*23620*/  PRMT R16, R16, 0x3340, R1 ;  /* 0x0000334010107816 */ /* 0x000fe40000000001 */
[----:B------:R-:W-:Y:S02]  /*23630*/  LOP3.LUT R20, R20, 0xffff, RZ, 0xc0, !PT ;  /* 0x0000ffff14147812 */ /* 0x000fe400078ec0ff */
[----:B------:R-:W-:-:S02]  /*23640*/  SHF.R.U32.HI R3, RZ, 0x8, R3 ;  /* 0x00000008ff037819 */ /* 0x000fc40000011603 */
[----:B------:R-:W-:Y:S02]  /*23650*/  LOP3.LUT R2, R2, 0xffff, RZ, 0xc0, !PT ;  /* 0x0000ffff02027812 */ /* 0x000fe400078ec0ff */
[----:B------:R-:W-:Y:S02]  /*23660*/  PRMT R9, R14, 0x5410, R9 ;  /* 0x000054100e097816 */ /* 0x000fe40000000009 */
[----:B------:R-:W-:Y:S02]  /*23670*/  PRMT R8, R8, 0x3340, R1 ;  /* 0x0000334008087816 */ /* 0x000fe40000000001 */
[----:B------:R-:W-:Y:S02]  /*23680*/  PRMT R11, R28, 0x5410, R11 ;  /* 0x000054101c0b7816 */ /* 0x000fe4000000000b */
[----:B------:R-:W-:Y:S02]  /*23690*/  PRMT R13, R27, 0x5410, R13 ;  /* 0x000054101b0d7816 */ /* 0x000fe4000000000d */
[----:B------:R-:W-:-:S02]  /*236a0*/  PRMT R20, R20, 0x3340, R1 ;  /* 0x0000334014147816 */ /* 0x000fc40000000001 */
[----:B------:R-:W-:Y:S02]  /*236b0*/  LOP3.LUT R3, R3, 0xffff, RZ, 0xc0, !PT ;  /* 0x0000ffff03037812 */ /* 0x000fe400078ec0ff */
[----:B------:R-:W-:Y:S02]  /*236c0*/  PRMT R16, R29, 0x5410, R16 ;  /* 0x000054101d107816 */ /* 0x000fe40000000010 */
[----:B------:R-:W-:Y:S02]  /*236d0*/  PRMT R2, R2, 0x3340, R1 ;  /* 0x0000334002027816 */ /* 0x000fe40000000001 */
[----:B------:R-:W-:Y:S02]  /*236e0*/  PRMT R17, R17, 0x5410, R12 ;  /* 0x0000541011117816 */ /* 0x000fe4000000000c */
[----:B------:R-:W-:Y:S02]  /*236f0*/  PRMT R19, R19, 0x5410, R10 ;  /* 0x0000541013137816 */ /* 0x000fe4000000000a */
[----:B------:R-:W-:-:S02]  /*23700*/  PRMT R22, R22, 0x5410, R8 ;  /* 0x0000541016167816 */ /* 0x000fc40000000008 */
[----:B------:R-:W-:Y:S02]  /*23710*/  PRMT R3, R3, 0x3340, R1 ;  /* 0x0000334003037816 */ /* 0x000fe40000000001 */
[----:B------:R-:W-:Y:S02]  /*23720*/  PRMT R20, R24, 0x5410, R20 ;  /* 0x0000541018147816 */ /* 0x000fe40000000014 */
[----:B------:R-:W-:Y:S02]  /*23730*/  PRMT R2, R25, 0x5410, R2 ;  /* 0x0000541019027816 */ /* 0x000fe40000000002 */
[----:B------:R-:W-:Y:S02]  /*23740*/  PRMT R3, R26, 0x5410, R3 ;  /* 0x000054101a037816 */ /* 0x000fe40000000003 */
[----:B---3--:R-:W-:-:S04]  /*23750*/  SHF.R.U32.HI R23, RZ, 0x8, R23 ;  /* 0x00000008ff177819 */ /* 0x008fc80000011617 */
[----:B------:R-:W-:-:S04]  /*23760*/  LOP3.LUT R23, R23, 0xffff, RZ, 0xc0, !PT ;  /* 0x0000ffff17177812 */ /* 0x000fc800078ec0ff */
[----:B------:R-:W-:Y:S02]  /*23770*/  PRMT R23, R15, 0x3340, R23 ;  /* 0x000033400f177816 */ /* 0x000fe40000000017 */
[----:B------:R-:W3:Y:S01]  /*23780*/  LDL.LU R15, [R1+0xa8] ;  /* 0x0000a800010f7983 */ /* 0x000ee20000300800 */
[----:B--2---:R-:W-:-:S03]  /*23790*/  PRMT R5, R18, 0x5410, R5 ;  /* 0x0000541012057816 */ /* 0x004fc60000000005 */
[----:B------:R-:W2:Y:S04]  /*237a0*/  LDL.LU R0, [R1+0xa90] ;  /* 0x000a900001007983 */ /* 0x000ea80000300800 */
[----:B------:R-:W4:Y:S04]  /*237b0*/  LDL.LU R18, [R1+0x90] ;  /* 0x0000900001127983 */ /* 0x000f280000300800 */
[----:B------:R-:W2:Y:S04]  /*237c0*/  LDL.LU R14, [R1+0xa4] ;  /* 0x0000a400010e7983 */ /* 0x000ea80000300800 */
[----:B------:R-:W3:Y:S04]  /*237d0*/  LDL.LU R28, [R1+0x98] ;  /* 0x00009800011c7983 */ /* 0x000ee80000300800 */
[----:B------:R-:W3:Y:S04]  /*237e0*/  LDL.LU R27, [R1+0x94] ;  /* 0x00009400011b7983 */ /* 0x000ee80000300800 */
[----:B------:R-:W3:Y:S04]  /*237f0*/  LDL.LU R29, [R1+0xc0] ;  /* 0x0000c000011d7983 */ /* 0x000ee80000300800 */
[----:B------:R-:W3:Y:S04]  /*23800*/  LDL.LU R12, [R1+0xd0] ;  /* 0x0000d000010c7983 */ /* 0x000ee80000300800 */
[----:B------:R-:W4:Y:S04]  /*23810*/  LDL.LU R10, [R1+0xbc] ;  /* 0x0000bc00010a7983 */ /* 0x000f280000300800 */
[----:B------:R-:W4:Y:S04]  /*23820*/  LDL.LU R8, [R1+0xcc] ;  /* 0x0000cc0001087983 */ /* 0x000f280000300800 */
[----:B------:R-:W4:Y:S04]  /*23830*/  LDL.LU R24, [R1+0x8c] ;  /* 0x00008c0001187983 */ /* 0x000f280000300800 */
[----:B------:R-:W4:Y:S04]  /*23840*/  LDL.LU R25, [R1+0xb0] ;  /* 0x0000b00001197983 */ /* 0x000f280000300800 */
[----:B------:R-:W4:Y:S01]  /*23850*/  LDL.LU R26, [R1+0xac] ;  /* 0x0000ac00011a7983 */ /* 0x000f220000300800 */
[----:B------:R-:W-:-:S02]  /*23860*/  SHF.R.U32.HI R4, RZ, 0x8, R4 ;  /* 0x00000008ff047819 */ /* 0x000fc40000011604 */
[----:B------:R-:W-:Y:S02]  /*23870*/  LOP3.LUT R6, R6, 0xffff, RZ, 0xc0, !PT ;  /* 0x0000ffff06067812 */ /* 0x000fe400078ec0ff */
[----:B------:R-:W-:Y:S02]  /*23880*/  LOP3.LUT R4, R4, 0xffff, RZ, 0xc0, !PT ;  /* 0x0000ffff04047812 */ /* 0x000fe400078ec0ff */
[--C-:B------:R-:W-:Y:S02]  /*23890*/  PRMT R6, R6, 0x3340, R1.reuse ;  /* 0x0000334006067816 */ /* 0x100fe40000000001 */
[----:B------:R-:W-:Y:S02]  /*238a0*/  PRMT R4, R4, 0x3340, R1 ;  /* 0x0000334004047816 */ /* 0x000fe40000000001 */
[----:B------:R-:W-:Y:S02]  /*238b0*/  PRMT R21, R21, 0x5410, R6 ;  /* 0x0000541015157816 */ /* 0x000fe40000000006 */
[----:B------:R-:W-:-:S02]  /*238c0*/  PRMT R23, R23, 0x5410, R4 ;  /* 0x0000541017177816 */ /* 0x000fc40000000004 */
[----:B--2---:R-:W-:Y:S02]  /*238d0*/  LOP3.LUT R14, R14, 0xffff, RZ, 0xc0, !PT ;  /* 0x0000ffff0e0e7812 */ /* 0x004fe400078ec0ff */
[----:B---3--:R-:W-:Y:S02]  /*238e0*/  LOP3.LUT R12, R12, 0xffff, RZ, 0xc0, !PT ;  /* 0x0000ffff0c0c7812 */ /* 0x008fe400078ec0ff */
[----:B----4-:R-:W-:Y:S02]  /*238f0*/  LOP3.LUT R10, R10, 0xffff, RZ, 0xc0, !PT ;  /* 0x0000ffff0a0a7812 */ /* 0x010fe400078ec0ff */
[----:B------:R-:W-:Y:S02]  /*23900*/  PRMT R7, R7, 0x5210, R12 ;  /* 0x0000521007077816 */ /* 0x000fe4000000000c */
[----:B------:R-:W-:Y:S02]  /*23910*/  LOP3.LUT R8, R8, 0xffff, RZ, 0xc0, !PT ;  /* 0x0000ffff08087812 */ /* 0x000fe400078ec0ff */
[----:B------:R-:W-:-:S02]  /*23920*/  PRMT R9, R9, 0x5210, R10 ;  /* 0x0000521009097816 */ /* 0x000fc4000000000a */
[----:B------:R-:W-:Y:S02]  /*23930*/  PRMT R5, R5, 0x5210, R8 ;  /* 0x0000521005057816 */ /* 0x000fe40000000008 */
[----:B------:R-:W-:Y:S02]  /*23940*/  PRMT R6, R25, 0x4210, R12 ;  /* 0x0000421019067816 */ /* 0x000fe4000000000c */
[----:B------:R-:W-:Y:S02]  /*23950*/  LOP3.LUT R12, R29, 0xffff, RZ, 0xc0, !PT ;  /* 0x0000ffff1d0c7812 */ /* 0x000fe400078ec0ff */
[----:B------:R-:W-:Y:S02]  /*23960*/  PRMT R4, R26, 0x4210, R8 ;  /* 0x000042101a047816 */ /* 0x000fe40000000008 */
[----:B------:R-:W-:Y:S01]  /*23970*/  PRMT R8, R27, 0x4210, R10 ;  /* 0x000042101b087816 */ /* 0x000fe2000000000a */
[----:B------:R-:W2:Y:S01]  /*23980*/  LDL.LU R26, [R1+0x70] ;  /* 0x00007000011a7983 */ /* 0x000ea20000300800 */
[----:B------:R-:W-:-:S02]  /*23990*/  PRMT R10, R28, 0x4210, R12 ;  /* 0x000042101c0a7816 */ /* 0x000fc4000000000c */
[----:B------:R-:W-:Y:S02]  /*239a0*/  PRMT R11, R11, 0x5210, R12 ;  /* 0x000052100b0b7816 */ /* 0x000fe4000000000c */
[--C-:B------:R-:W-:Y:S02]  /*239b0*/  PRMT R12, R0, 0x4210, R14.reuse ;  /* 0x00004210000c7816 */ /* 0x100fe4000000000e */
[----:B------:R-:W3:Y:S01]  /*239c0*/  LDL.LU R0, [R1+0xa8c] ;  /* 0x000a8c0001007983 */ /* 0x000ee20000300800 */
[----:B------:R-:W-:-:S03]  /*239d0*/  PRMT R13, R13, 0x5210, R14 ;  /* 0x000052100d0d7816 */ /* 0x000fc6000000000e */
[----:B------:R-:W4:Y:S04]  /*239e0*/  LDL.LU R29, [R1+0xb4] ;  /* 0x0000b400011d7983 */ /* 0x000f280000300800 */
[----:B------:R-:W2:Y:S04]  /*239f0*/  LDL.LU R27, [R1+0x68] ;  /* 0x00006800011b7983 */ /* 0x000ea80000300800 */
[----:B------:R-:W2:Y:S01]  /*23a00*/  LDL.LU R14, [R1+0xa0] ;  /* 0x0000a000010e7983 */ /* 0x000ea20000300800 */
[----:B------:R-:W-:-:S03]  /*23a10*/  LOP3.LUT R15, R15, 0xffff, RZ, 0xc0, !PT ;  /* 0x0000ffff0f0f7812 */ /* 0x000fc600078ec0ff */
[----:B------:R-:W3:Y:S01]  /*23a20*/  LDL.LU R28, [R1+0x64] ;  /* 0x00006400011c7983 */ /* 0x000ee20000300800 */
[--C-:B--2---:R-:W-:Y:S02]  /*23a30*/  PRMT R14, R14, 0x4210, R15.reuse ;  /* 0x000042100e0e7816 */ /* 0x104fe4000000000f */
[----:B------:R-:W-:Y:S02]  /*23a40*/  PRMT R15, R16, 0x5210, R15 ;  /* 0x00005210100f7816 */ /* 0x000fe4000000000f */
[----:B------:R-:W2:Y:S01]  /*23a50*/  LDL.LU R16, [R1+0x88] ;  /* 0x0000880001107983 */ /* 0x000ea20000300800 */
[----:B------:R-:W-:-:S04]  /*23a60*/  LOP3.LUT R18, R18, 0xffff, RZ, 0xc0, !PT ;  /* 0x0000ffff12127812 */ /* 0x000fc800078ec0ff */
[--C-:B------:R-:W-:Y:S02]  /*23a70*/  PRMT R17, R17, 0x5210, R18.reuse ;  /* 0x0000521011117816 */ /* 0x100fe40000000012 */
[----:B--2---:R-:W-:Y:S02]  /*23a80*/  PRMT R16, R16, 0x4210, R18 ;  /* 0x0000421010107816 */ /* 0x004fe40000000012 */
[----:B------:R-:W2:Y:S01]  /*23a90*/  LDL.LU R18, [R1+0x84] ;  /* 0x0000840001127983 */ /* 0x000ea20000300800 */
[----:B------:R-:W-:-:S03]  /*23aa0*/  LOP3.LUT R24, R24, 0xffff, RZ, 0xc0, !PT ;  /* 0x0000ffff18187812 */ /* 0x000fc600078ec0ff */
[----:B---3--:R0:W-:Y:S01]  /*23ab0*/  STSM.16.M88.4 [R0], R4 ;  /* 0x0000000400007844 */ /* 0x0081e20000000200 */
[----:B------:R-:W-:-:S03]  /*23ac0*/  PRMT R19, R19, 0x5210, R24 ;  /* 0x0000521013137816 */ /* 0x000fc60000000018 */
[----:B------:R1:W-:Y:S01]  /*23ad0*/  STSM.16.M88.4 [R0+0x400], R8 ;  /* 0x0004000800007844 */ /* 0x0003e20000000200 */
[----:B------:R-:W3:Y:S01]  /*23ae0*/  S2R R25, SR_TID.X ;  /* 0x0000000000197919 */ /* 0x000ee20000002100 */
[----:B--2---:R-:W-:Y:S02]  /*23af0*/  PRMT R18, R18, 0x4210, R24 ;  /* 0x0000421012127816 */ /* 0x004fe40000000018 */
[----:B------:R-:W2:Y:S04]  /*23b00*/  LDL.LU R24, [R1+0xb8] ;  /* 0x0000b80001187983 */ /* 0x000ea80000300800 */
[----:B0-----:R-:W2:Y:S04]  /*23b10*/  LDL.LU R4, [R1+0xd8] ;  /* 0x0000d80001047983 */ /* 0x001ea80000300800 */
[----:B------:R-:W2:Y:S04]  /*23b20*/  LDL.LU R5, [R1+0xd4] ;  /* 0x0000d40001057983 */ /* 0x000ea80000300800 */
[----:B------:R-:W3:Y:S04]  /*23b30*/  LDL.LU R6, [R1+0xc8] ;  /* 0x0000c80001067983 */ /* 0x000ee80000300800 */
[----:B------:R-:W4:Y:S04]  /*23b40*/  LDL.LU R7, [R1+0xc4] ;  /* 0x0000c40001077983 */ /* 0x000f280000300800 */
[----:B-1----:R-:W4:Y:S04]  /*23b50*/  LDL.LU R9, [R1+0x80] ;  /* 0x0000800001097983 */ /* 0x002f280000300800 */
[----:B------:R-:W4:Y:S04]  /*23b60*/  LDL.LU R10, [R1+0x7c] ;  /* 0x00007c00010a7983 */ /* 0x000f280000300800 */
[----:B------:R-:W4:Y:S04]  /*23b70*/  LDL.LU R11, [R1+0x74] ;  /* 0x00007400010b7983 */ /* 0x000f280000300800 */
[----:B------:R-:W-:Y:S04]  /*23b80*/  STSM.16.M88.4 [R0+0x800], R12 ;  /* 0x0008000c00007844 */ /* 0x000fe80000000200 */
[----:B------:R0:W-:Y:S01]  /*23b90*/  STSM.16.M88.4 [R0+0xc00], R16 ;  /* 0x000c001000007844 */ /* 0x0001e20000000200 */
[----:B------:R-:W-:Y:S01]  /*23ba0*/  BAR.SYNC.DEFER_BLOCKING 0x0 ;  /* 0x0000000000007b1d */ /* 0x000fe20000010000 */
[----:B--2---:R-:W-:-:S02]  /*23bb0*/  LOP3.LUT R5, R5, 0xffff, RZ, 0xc0, !PT ;  /* 0x0000ffff05057812 */ /* 0x004fc400078ec0ff */
[----:B---3--:R-:W-:Y:S02]  /*23bc0*/  LOP3.LUT R6, R6, 0xffff, RZ, 0xc0, !PT ;  /* 0x0000ffff06067812 */ /* 0x008fe400078ec0ff */
[--C-:B0-----:R-:W-:Y:S02]  /*23bd0*/  PRMT R16, R20, 0x5210, R5.reuse ;  /* 0x0000521014107816 */ /* 0x101fe40000000005 */
[----:B----4-:R-:W-:Y:S02]  /*23be0*/  PRMT R17, R10, 0x4210, R5 ;  /* 0x000042100a117816 */ /* 0x010fe40000000005 */
[----:B------:R-:W-:Y:S02]  /*23bf0*/  PRMT R5, R2, 0x5210, R6 ;  /* 0x0000521002057816 */ /* 0x000fe40000000006 */
[----:B------:R-:W-:-:S04]  /*23c00*/  LOP3.LUT R2, R25, 0x1ff, RZ, 0xc0, !PT ;  /* 0x000001ff19027812 */ /* 0x000fc800078ec0ff */
[----:B------:R-:W-:Y:S01]  /*23c10*/  LEA R2, R2, UR4, 0x4 ;  /* 0x0000000402027c11 */ /* 0x000fe2000f8e20ff */
[----:B------:R-:W0:Y:S04]  /*23c20*/  LDCU UR4, c[0x0][0x39c] ;  /* 0x00007380ff0477ac */ /* 0x000e280008000800 */
[----:B------:R-:W1:Y:S01]  /*23c30*/  LDS.128 R12, [R2] ;  /* 0x00000000020c7984 */ /* 0x000e620000000c00 */
[----:B------:R-:W-:-:S03]  /*23c40*/  LOP3.LUT R4, R4, 0xffff, RZ, 0xc0, !PT ;  /* 0x0000ffff04047812 */ /* 0x000fc600078ec0ff */
[----:B------:R-:W-:Y:S01]  /*23c50*/  STL [R1+0x1a4], R2 ;  /* 0x0001a40201007387 */ /* 0x000fe20000100800 */
[--C-:B------:R-:W-:Y:S02]  /*23c60*/  PRMT R19, R9, 0x4210, R4.reuse ;  /* 0x0000421009137816 */ /* 0x100fe40000000004 */
[----:B------:R-:W-:Y:S02]  /*23c70*/  PRMT R18, R22, 0x5210, R4 ;  /* 0x0000521016127816 */ /* 0x000fe40000000004 */
[----:B------:R-:W-:Y:S02]  /*23c80*/  PRMT R4, R11, 0x4210, R6 ;  /* 0x000042100b047816 */ /* 0x000fe40000000006 */
[----:B------:R-:W-:Y:S02]  /*23c90*/  LOP3.LUT R9, R24, 0xffff, RZ, 0xc0, !PT ;  /* 0x0000ffff18097812 */ /* 0x000fe400078ec0ff */
[----:B------:R-:W-:Y:S02]  /*23ca0*/  LOP3.LUT R11, R29, 0xffff, RZ, 0xc0, !PT ;  /* 0x0000ffff1d0b7812 */ /* 0x000fe400078ec0ff */
[----:B------:R-:W-:-:S02]  /*23cb0*/  PRMT R8, R27, 0x4210, R9 ;  /* 0x000042101b087816 */ /* 0x000fc40000000009 */
[----:B------:R-:W-:Y:S02]  /*23cc0*/  PRMT R10, R28, 0x4210, R11 ;  /* 0x000042101c0a7816 */ /* 0x000fe4000000000b */
[----:B------:R-:W-:Y:S02]  /*23cd0*/  LOP3.LUT R7, R7, 0xffff, RZ, 0xc0, !PT ;  /* 0x0000ffff07077812 */ /* 0x000fe400078ec0ff */
[----:B------:R-:W-:Y:S02]  /*23ce0*/  PRMT R9, R21, 0x5210, R9 ;  /* 0x0000521015097816 */ /* 0x000fe40000000009 */
[----:B------:R-:W-:Y:S02]  /*23cf0*/  PRMT R11, R23, 0x5210, R11 ;  /* 0x00005210170b7816 */ /* 0x000fe4000000000b */
[----:B------:R-:W-:Y:S01]  /*23d00*/  LDS.128 R20, [R2+0x4000] ;  /* 0x0040000002147984 */ /* 0x000fe20000000c00 */
[----:B------:R-:W-:-:S03]  /*23d10*/  PRMT R6, R26, 0x4210, R7 ;  /* 0x000042101a067816 */ /* 0x000fc60000000007 */
[----:B------:R-:W-:Y:S04]  /*23d20*/  LDS.128 R24, [R2+0x6000] ;  /* 0x0060000002187984 */ /* 0x000fe80000000c00 */
[----:B-1----:R1:W-:Y:S04]  /*23d30*/  STL [R1+0xa80], R12 ;  /* 0x000a800c01007387 */ /* 0x0023e80000100800 */
[----:B------:R2:W-:Y:S04]  /*23d40*/  STL [R1+0xa7c], R13 ;  /* 0x000a7c0d01007387 */ /* 0x0005e80000100800 */
[----:B------:R3:W-:Y:S01]  /*23d50*/  STL [R1+0xa78], R14 ;  /* 0x000a780e01007387 */ /* 0x0007e20000100800 */
[----:B-1----:R-:W-:-:S03]  /*23d60*/  IMAD.MOV.U32 R12, RZ, RZ, R19 ;  /* 0x000000ffff0c7224 */ /* 0x002fc600078e0013 */
[----:B------:R1:W-:Y:S01]  /*23d70*/  STL [R1+0xa74], R15 ;  /* 0x000a740f01007387 */ /* 0x0003e20000100800 */
[----:B--2---:R-:W-:Y:S02]  /*23d80*/  IMAD.MOV.U32 R13, RZ, RZ, R18 ;  /* 0x000000ffff0d7224 */ /* 0x004fe400078e0012 */
[----:B---3--:R-:W-:Y:S02]  /*23d90*/  IMAD.MOV.U32 R14, RZ, RZ, R17 ;  /* 0x000000ffff0e7224 */ /* 0x008fe400078e0011 */
[----:B-1----:R-:W-:Y:S02]  /*23da0*/  IMAD.MOV.U32 R15, RZ, RZ, R16 ;  /* 0x000000ffff0f7224 */ /* 0x002fe400078e0010 */
[----:B------:R-:W1:Y:S01]  /*23db0*/  LDS.128 R16, [R2+0x2000] ;  /* 0x0020000002107984 */ /* 0x000e620000000c00 */
[----:B------:R-:W-:Y:S01]  /*23dc0*/  BAR.SYNC.DEFER_BLOCKING 0x0 ;  /* 0x0000000000007b1d */ /* 0x000fe20000010000 */
[----:B------:R-:W-:-:S05]  /*23dd0*/  PRMT R7, R3, 0x5210, R7 ;  /* 0x0000521003077816 */ /* 0x000fca0000000007 */
[----:B------:R-:W-:Y:S04]  /*23de0*/  STSM.16.M88.4 [R0], R12 ;  /* 0x0000000c00007844 */ /* 0x000fe80000000200 */
[----:B-1----:R-:W-:Y:S04]  /*23df0*/  STL [R1+0xa84], R16 ;  /* 0x000a841001007387 */ /* 0x002fe80000100800 */
        /* <DEDUP_REMOVED lines=11> */
[----:B------:R-:W-:Y:S04]  /*23eb0*/  STSM.16.M88.4 [R0+0x400], R4 ;  /* 0x0004000400007844 */ /* 0x000fe80000000200 */
[----:B------:R1:W-:Y:S04]  /*23ec0*/  STSM.16.M88.4 [R0+0x800], R8 ;  /* 0x0008000800007844 */ /* 0x0003e80000000200 */
[----:B------:R2:W-:Y:S04]  /*23ed0*/  STL [R1+0xa88], R0 ;  /* 0x000a880001007387 */ /* 0x0005e80000100800 */
[----:B-1----:R-:W3:Y:S01]  /*23ee0*/  LDL.LU R9, [R1+0x3d8] ;  /* 0x0003d80001097983 */ /* 0x002ee20000300800 */
[----:B------:R-:W1:Y:S02]  /*23ef0*/  S2R R28, SR_TID.X ;  /* 0x00000000001c7919 */ /* 0x000e640000002100 */
[----:B-1----:R-:W-:-:S04]  /*23f00*/  SHF.R.U32.HI R8, RZ, 0x8, R28 ;  /* 0x00000008ff087819 */ /* 0x002fc8000001161c */
[----:B------:R-:W-:-:S04]  /*23f10*/  SGXT.U32 R8, R8, 0x1 ;  /* 0x000000010808781a */ /* 0x000fc80000000000 */
[C-C-:B---3--:R-:W-:Y:S02]  /*23f20*/  LOP3.LUT R7, R9.reuse, 0x20, R8.reuse, 0xfe, !PT ;  /* 0x0000002009077812 */ /* 0x148fe400078efe08 */
[C-C-:B------:R-:W-:Y:S02]  /*23f30*/  LOP3.LUT R4, R9.reuse, 0x22, R8.reuse, 0xfe, !PT ;  /* 0x0000002209047812 */ /* 0x140fe400078efe08 */
[C-C-:B--2---:R-:W-:Y:S01]  /*23f40*/  LOP3.LUT R0, R9.reuse, 0x24, R8.reuse, 0xfe, !PT ;  /* 0x0000002409007812 */ /* 0x144fe200078efe08 */
[----:B------:R1:W-:Y:S04]  /*23f50*/  STL [R1+0x3c], R7 ;  /* 0x00003c0701007387 */ /* 0x0003e80000100800 */
[----:B------:R2:W-:Y:S04]  /*23f60*/  STL [R1+0x40], R4 ;  /* 0x0000400401007387 */ /* 0x0005e80000100800 */
[----:B------:R3:W-:Y:S01]  /*23f70*/  STL [R1+0x44], R0 ;  /* 0x0000440001007387 */ /* 0x0007e20000100800 */
[----:B-1----:R-:W-:-:S02]  /*23f80*/  LOP3.LUT R7, R9, 0x26, R8, 0xfe, !PT ;  /* 0x0000002609077812 */ /* 0x002fc400078efe08 */
[----:B--2---:R-:W-:-:S03]  /*23f90*/  LOP3.LUT R4, R9, 0x28, R8, 0xfe, !PT ;  /* 0x0000002809047812 */ /* 0x004fc600078efe08 */
[----:B------:R1:W-:Y:S01]  /*23fa0*/  STL [R1+0x48], R7 ;  /* 0x0000480701007387 */ /* 0x0003e20000100800 */
[----:B---3--:R-:W-:-:S03]  /*23fb0*/  LOP3.LUT R0, R9, 0x2a, R8, 0xfe, !PT ;  /* 0x0000002a09007812 */ /* 0x008fc600078efe08 */
[----:B------:R2:W-:Y:S04]  /*23fc0*/  STL [R1+0x4c], R4 ;  /* 0x00004c0401007387 */ /* 0x0005e80000100800 */
[----:B------:R3:W-:Y:S01]  /*23fd0*/  STL [R1+0x50], R0 ;  /* 0x0000500001007387 */ /* 0x0007e20000100800 */
[C-C-:B-1----:R-:W-:Y:S02]  /*23fe0*/  LOP3.LUT R7, R9.reuse, 0x2c, R8.reuse, 0xfe, !PT ;  /* 0x0000002c09077812 */ /* 0x142fe400078efe08 */
        /* <DEDUP_REMOVED lines=81> */
[----:B------:R-:W-:Y:S04]  /*24500*/  STL [R1+0x100], R4 ;  /* 0x0001000401007387 */ /* 0x000fe80000100800 */
[----:B------:R2:W-:Y:S01]  /*24510*/  STL [R1+0x104], R0 ;  /* 0x0001040001007387 */ /* 0x0005e20000100800 */
[C-C-:B-1----:R-:W-:Y:S02]  /*24520*/  LOP3.LUT R7, R9.reuse, 0x80, R8.reuse, 0xfe, !PT ;  /* 0x0000008009077812 */ /* 0x142fe400078efe08 */
[C-C-:B------:R-:W-:Y:S02]  /*24530*/  LOP3.LUT R11, R9.reuse, 0x86, R8.reuse, 0xfe, !PT ;  /* 0x00000086090b7812 */ /* 0x140fe400078efe08 */
[C-C-:B--2---:R-:W-:Y:S01]  /*24540*/  LOP3.LUT R0, R9.reuse, 0x84, R8.reuse, 0xfe, !PT ;  /* 0x0000008409007812 */ /* 0x144fe200078efe08 */
[----:B------:R1:W-:Y:S04]  /*24550*/  STL [R1+0x108], R7 ;  /* 0x0001080701007387 */ /* 0x0003e80000100800 */
[----:B------:R2:W-:Y:S01]  /*24560*/  STL [R1+0x11c], R0 ;  /* 0x00011c0001007387 */ /* 0x0005e20000100800 */
[----:B-1----:R-:W-:-:S03]  /*24570*/  LOP3.LUT R7, R9, 0x88, R8, 0xfe, !PT ;  /* 0x0000008809077812 */ /* 0x002fc600078efe08 */
[----:B------:R1:W-:Y:S01]  /*24580*/  STL [R1+0x120], R11 ;  /* 0x0001200b01007387 */ /* 0x0003e20000100800 */
[----:B--2---:R-:W-:-:S03]  /*24590*/  LOP3.LUT R0, R9, 0x8a, R8, 0xfe, !PT ;  /* 0x0000008a09007812 */ /* 0x004fc600078efe08 */
        /* <DEDUP_REMOVED lines=69> */
[C-C-:B--2---:R-:W-:Y:S02]  /*249f0*/  LOP3.LUT R7, R9.reuse, 0xd2, R8.reuse, 0xfe, !PT ;  /* 0x000000d209077812 */ /* 0x144fe400078efe08 */
[C-C-:B---3--:R-:W-:Y:S01]  /*24a00*/  LOP3.LUT R0, R9.reuse, 0xd0, R8.reuse, 0xfe, !PT ;  /* 0x000000d009007812 */ /* 0x148fe200078efe08 */
[----:B------:R-:W-:Y:S04]  /*24a10*/  STL [R1+0x1c8], R11 ;  /* 0x0001c80b01007387 */ /* 0x000fe80000100800 */
[----:B------:R1:W-:Y:S04]  /*24a20*/  STL [R1+0x1cc], R0 ;  /* 0x0001cc0001007387 */ /* 0x0003e80000100800 */
[----:B------:R2:W-:Y:S04]  /*24a30*/  STL [R1+0x1d0], R7 ;  /* 0x0001d00701007387 */ /* 0x0005e80000100800 */
[----:B------:R-:W3:Y:S01]  /*24a40*/  LDL.LU R16, [R1+0x220] ;  /* 0x0002200001107983 */ /* 0x000ee20000300800 */
[----:B-1----:R-:W-:-:S03]  /*24a50*/  LOP3.LUT R0, R9, 0xd4, R8, 0xfe, !PT ;  /* 0x000000d409007812 */ /* 0x002fc600078efe08 */
[----:B------:R-:W3:Y:S04]  /*24a60*/  LDL.LU R15, [R1+0x224] ;  /* 0x00022400010f7983 */ /* 0x000ee80000300800 */
[----:B------:R1:W-:Y:S04]  /*24a70*/  STL [R1+0x1d4], R0 ;  /* 0x0001d40001007387 */ /* 0x0003e80000100800 */
[----:B------:R-:W4:Y:S04]  /*24a80*/  LDL.LU R14, [R1+0x228] ;  /* 0x00022800010e7983 */ /* 0x000f280000300800 */
[----:B------:R-:W4:Y:S01]  /*24a90*/  LDL.LU R28, [R1+0x22c] ;  /* 0x00022c00011c7983 */ /* 0x000f220000300800 */
[----:B--2---:R-:W-:-:S02]  /*24aa0*/  LOP3.LUT R7, R9, 0xd6, R8, 0xfe, !PT ;  /* 0x000000d609077812 */ /* 0x004fc400078efe08 */
[C-C-:B-1----:R-:W-:Y:S02]  /*24ab0*/  LOP3.LUT R0, R9.reuse, 0xd8, R8.reuse, 0xfe, !PT ;  /* 0x000000d809007812 */ /* 0x142fe400078efe08 */
[C-C-:B------:R-:W-:Y:S01]  /*24ac0*/  LOP3.LUT R11, R9.reuse, 0xda, R8.reuse, 0xfe, !PT ;  /* 0x000000da090b7812 */ /* 0x140fe200078efe08 */
[----:B------:R1:W-:Y:S04]  /*24ad0*/  STL [R1+0x1d8], R7 ;  /* 0x0001d80701007387 */ /* 0x0003e80000100800 */
[----:B------:R2:W-:Y:S01]  /*24ae0*/  STL [R1+0x1dc], R0 ;  /* 0x0001dc0001007387 */ /* 0x0005e20000100800 */
[----:B-1----:R-:W-:-:S03]  /*24af0*/  LOP3.LUT R7, R9, 0xdc, R8, 0xfe, !PT ;  /* 0x000000dc09077812 */ /* 0x002fc600078efe08 */
[----:B------:R1:W-:Y:S01]  /*24b00*/  STL [R1+0x1e0], R11 ;  /* 0x0001e00b01007387 */ /* 0x0003e20000100800 */
[----:B--2---:R-:W-:-:S03]  /*24b10*/  LOP3.LUT R0, R9, 0xde, R8, 0xfe, !PT ;  /* 0x000000de09007812 */ /* 0x004fc600078efe08 */
[----:B------:R2:W-:Y:S01]  /*24b20*/  STL [R1+0x1e4], R7 ;  /* 0x0001e40701007387 */ /* 0x0005e20000100800 */
[----:B-1----:R-:W-:-:S03]  /*24b30*/  LOP3.LUT R11, R9, 0xe0, R8, 0xfe, !PT ;  /* 0x000000e0090b7812 */ /* 0x002fc600078efe08 */
[----:B------:R1:W-:Y:S01]  /*24b40*/  STL [R1+0x1e8], R0 ;  /* 0x0001e80001007387 */ /* 0x0003e20000100800 */
[----:B--2---:R-:W-:-:S03]  /*24b50*/  LOP3.LUT R7, R9, 0xe2, R8, 0xfe, !PT ;  /* 0x000000e209077812 */ /* 0x004fc600078efe08 */
[----:B------:R2:W-:Y:S01]  /*24b60*/  STL [R1+0x1ec], R11 ;  /* 0x0001ec0b01007387 */ /* 0x0005e20000100800 */
[C-C-:B------:R-:W-:Y:S02]  /*24b70*/  LOP3.LUT R12, R9.reuse, 0xe6, R8.reuse, 0xfe, !PT ;  /* 0x000000e6090c7812 */ /* 0x140fe400078efe08 */
[C-C-:B-1----:R-:W-:Y:S01]  /*24b80*/  LOP3.LUT R0, R9.reuse, 0xe4, R8.reuse, 0xfe, !PT ;  /* 0x000000e409007812 */ /* 0x142fe200078efe08 */
[----:B--2---:R-:W2:Y:S04]  /*24b90*/  LDL.LU R11, [R1+0x160] ;  /* 0x00016000010b7983 */ /* 0x004ea80000300800 */
[----:B------:R1:W-:Y:S04]  /*24ba0*/  STL [R1+0x1f0], R7 ;  /* 0x0001f00701007387 */ /* 0x0003e80000100800 */
[----:B-1----:R-:W2:Y:S04]  /*24bb0*/  LDL.LU R7, [R1+0x10c] ;  /* 0x00010c0001077983 */ /* 0x002ea80000300800 */
[----:B------:R1:W-:Y:S04]  /*24bc0*/  STL [R1+0x1f4], R0 ;  /* 0x0001f40001007387 */ /* 0x0003e80000100800 */
[----:B------:R-:W2:Y:S01]  /*24bd0*/  LDL.LU R13, [R1+0x158] ;  /* 0x00015800010d7983 */ /* 0x000ea20000300800 */
[----:B-1----:R-:W-:-:S03]  /*24be0*/  LOP3.LUT R0, R9, 0xe8, R8, 0xfe, !PT ;  /* 0x000000e809007812 */ /* 0x002fc600078efe08 */
[----:B------:R1:W-:Y:S04]  /*24bf0*/  STL [R1+0x1f8], R12 ;  /* 0x0001f80c01007387 */ /* 0x0003e80000100800 */
[----:B-1----:R-:W2:Y:S04]  /*24c00*/  LDL.LU R12, [R1+0x94c] ;  /* 0x00094c00010c7983 */ /* 0x002ea80000300800 */
[----:B------:R1:W-:Y:S02]  /*24c10*/  STL [R1+0x1fc], R0 ;  /* 0x0001fc0001007387 */ /* 0x0003e40000100800 */
[----:B-1----:R-:W-:-:S05]  /*24c20*/  LOP3.LUT R0, R9, 0xea, R8, 0xfe, !PT ;  /* 0x000000ea09007812 */ /* 0x002fca00078efe08 */
        /* <DEDUP_REMOVED lines=12> */
[----:B------:R1:W-:Y:S01]  /*24cf0*/  STL [R1+0x218], R0 ;  /* 0x0002180001007387 */ /* 0x0003e20000100800 */
[C-C-:B------:R-:W-:Y:S02]  /*24d00*/  LOP3.LUT R5, R9.reuse, 0xfe, R8.reuse, 0xfe, !PT ;  /* 0x000000fe09057812 */ /* 0x140fe400078efe08 */
[C---:B------:R-:W-:Y:S02]  /*24d10*/  LOP3.LUT R6, R9.reuse, R8, RZ, 0xfc, !PT ;  /* 0x0000000809067212 */ /* 0x040fe400078efcff */
[C-C-:B-1----:R-:W-:Y:S02]  /*24d20*/  LOP3.LUT R0, R9.reuse, 0xf8, R8.reuse, 0xfe, !PT ;  /* 0x000000f809007812 */ /* 0x142fe400078efe08 */
[----:B------:R-:W-:-:S03]  /*24d30*/  LOP3.LUT R3, R9, 0x2, R8, 0xfe, !PT ;  /* 0x0000000209037812 */ /* 0x000fc600078efe08 */
[----:B------:R1:W-:Y:S01]  /*24d40*/  STL [R1+0x21c], R0 ;  /* 0x00021c0001007387 */ /* 0x0003e20000100800 */
[C-C-:B------:R-:W-:Y:S02]  /*24d50*/  LOP3.LUT R2, R9.reuse, 0x4, R8.reuse, 0xfe, !PT ;  /* 0x0000000409027812 */ /* 0x140fe400078efe08 */
[C-C-:B------:R-:W-:Y:S02]  /*24d60*/  LOP3.LUT R10, R9.reuse, 0x6, R8.reuse, 0xfe, !PT ;  /* 0x00000006090a7812 */ /* 0x140fe400078efe08 */
[C-C-:B------:R-:W-:Y:S02]  /*24d70*/  LOP3.LUT R29, R9.reuse, 0x8, R8.reuse, 0xfe, !PT ;  /* 0x00000008091d7812 */ /* 0x140fe400078efe08 */
[C-C-:B------:R-:W-:Y:S02]  /*24d80*/  LOP3.LUT R17, R9.reuse, 0xa, R8.reuse, 0xfe, !PT ;  /* 0x0000000a09117812 */ /* 0x140fe400078efe08 */
[C-C-:B------:R-:W-:Y:S02]  /*24d90*/  LOP3.LUT R18, R9.reuse, 0xc, R8.reuse, 0xfe, !PT ;  /* 0x0000000c09127812 */ /* 0x140fe400078efe08 */
[----:B-1----:R-:W-:-:S02]  /*24da0*/  LOP3.LUT R0, R9, 0xfa, R8, 0xfe, !PT ;  /* 0x000000fa09007812 */ /* 0x002fc400078efe08 */
[C-C-:B------:R-:W-:Y:S02]  /*24db0*/  LOP3.LUT R19, R9.reuse, 0xe, R8.reuse, 0xfe, !PT ;  /* 0x0000000e09137812 */ /* 0x140fe400078efe08 */
[C-C-:B------:R-:W-:Y:S02]  /*24dc0*/  LOP3.LUT R20, R9.reuse, 0x10, R8.reuse, 0xfe, !PT ;  /* 0x0000001009147812 */ /* 0x140fe400078efe08 */
[C-C-:B------:R-:W-:Y:S02]  /*24dd0*/  LOP3.LUT R21, R9.reuse, 0x12, R8.reuse, 0xfe, !PT ;  /* 0x0000001209157812 */ /* 0x140fe400078efe08 */
[C-C-:B------:R-:W-:Y:S02]  /*24de0*/  LOP3.LUT R22, R9.reuse, 0x14, R8.reuse, 0xfe, !PT ;  /* 0x0000001409167812 */ /* 0x140fe400078efe08 */
[C-C-:B------:R-:W-:Y:S02]  /*24df0*/  LOP3.LUT R23, R9.reuse, 0x16, R8.reuse, 0xfe, !PT ;  /* 0x0000001609177812 */ /* 0x140fe400078efe08 */
[----:B------:R-:W-:-:S02]  /*24e00*/  LOP3.LUT R24, R9, 0x18, R8, 0xfe, !PT ;  /* 0x0000001809187812 */ /* 0x000fc400078efe08 */
[C-C-:B------:R-:W-:Y:S02]  /*24e10*/  LOP3.LUT R25, R9.reuse, 0x1a, R8.reuse, 0xfe, !PT ;  /* 0x0000001a09197812 */ /* 0x140fe400078efe08 */
[C-C-:B------:R-:W-:Y:S02]  /*24e20*/  LOP3.LUT R26, R9.reuse, 0x1c, R8.reuse, 0xfe, !PT ;  /* 0x0000001c091a7812 */ /* 0x140fe400078efe08 */
[C-C-:B------:R-:W-:Y:S02]  /*24e30*/  LOP3.LUT R27, R9.reuse, 0x1e, R8.reuse, 0xfe, !PT ;  /* 0x0000001e091b7812 */ /* 0x140fe400078efe08 */
[C-C-:B------:R-:W-:Y:S02]  /*24e40*/  LOP3.LUT R4, R9.reuse, 0x82, R8.reuse, 0xfe, !PT ;  /* 0x0000008209047812 */ /* 0x140fe400078efe08 */
[----:B------:R-:W-:Y:S01]  /*24e50*/  LOP3.LUT R9, R9, 0xfc, R8, 0xfe, !PT ;  /* 0x000000fc09097812 */ /* 0x000fe200078efe08 */
[----:B------:R1:W-:Y:S04]  /*24e60*/  STL [R1+0x230], R0 ;  /* 0x0002300001007387 */ /* 0x0003e80000100800 */
[----:B-1----:R-:W2:Y:S04]  /*24e70*/  LDL.LU R0, [R1+0xa88] ;  /* 0x000a880001007983 */ /* 0x002ea80000300800 */
[----:B------:R1:W-:Y:S01]  /*24e80*/  STL [R1+0x140], R9 ;  /* 0x0001400901007387 */ /* 0x0003e20000100800 */
[----:B---3--:R-:W-:-:S02]  /*24e90*/  F2FP.SATFINITE.E5M2.F32.PACK_AB_MERGE_C R8, R15, R16, RZ ;  /* 0x000000100f08723e */ /* 0x008fc400048060ff */
[----:B----4-:R-:W-:Y:S02]  /*24ea0*/  F2FP.SATFINITE.E5M2.F32.PACK_AB_MERGE_C R14, R28, R14, RZ ;  /* 0x0000000e1c0e723e */ /* 0x010fe400048060ff */
[----:B------:R-:W3:Y:S04]  /*24eb0*/  LDL.LU R28, [R1+0x168] ;  /* 0x00016800011c7983 */ /* 0x000ee80000300800 */
[----:B------:R-:W4:Y:S04]  /*24ec0*/  LDL.LU R16, [R1+0x110] ;  /* 0x0001100001107983 */ /* 0x000f280000300800 */
[----:B------:R-:W4:Y:S01]  /*24ed0*/  LDL.LU R15, [R1+0x164] ;  /* 0x00016400010f7983 */ /* 0x000f220000300800 */
[----:B------:R-:W-:-:S02]  /*24ee0*/  LOP3.LUT R8, R8, 0xffff, RZ, 0xc0, !PT ;  /* 0x0000ffff08087812 */ /* 0x000fc400078ec0ff */
[----:B--2---:R-:W-:Y:S01]  /*24ef0*/  ISETP.GE.AND P0, PT, R12, UR6, PT ;  /* 0x000000060c007c0c */ /* 0x004fe2000bf06270 */
[----:B------:R-:W2:Y:S03]  /*24f00*/  LDCU UR6, c[0x0][0x3b8] ;  /* 0x00007700ff0677ac */ /* 0x000ea60008000800 */
[----:B------:R-:W-:Y:S02]  /*24f10*/  ISETP.LT.AND P1, PT, R5, UR5, !P0 ;  /* 0x0000000505007c0c */ /* 0x000fe4000c721270 */
[----:B0-----:R-:W-:Y:S01]  /*24f20*/  ISETP.LT.AND P2, PT, R4, UR4, !P0 ;  /* 0x0000000404007c0c */ /* 0x001fe2000c741270 */
[----:B------:R-:W0:Y:S01]  /*24f30*/  LDCU.64 UR4, c[0x0][0x390] ;  /* 0x00007200ff0477ac */ /* 0x000e220008000a00 */
[----:B------:R-:W-:Y:S02]  /*24f40*/  LOP3.LUT R4, R11, 0xffff, RZ, 0xc0, !PT ;  /* 0x0000ffff0b047812 */ /* 0x000fe400078ec0ff */
[----:B------:R-:W-:-:S02]  /*24f50*/  LOP3.LUT R5, R13, 0xffff, RZ, 0xc0, !PT ;  /* 0x0000ffff0d057812 */ /* 0x000fc400078ec0ff */
[----:B------:R-:W-:Y:S02]  /*24f60*/  LOP3.LUT R11, R7, 0xffff, RZ, 0xc0, !PT ;  /* 0x0000ffff070b7812 */ /* 0x000fe400078ec0ff */
[--C-:B-1----:R-:W-:Y:S02]  /*24f70*/  PRMT R9, R4, 0x3340, R5.reuse ;  /* 0x0000334004097816 */ /* 0x102fe40000000005 */
[----:B------:R-:W-:Y:S02]  /*24f80*/  SHF.R.U32.HI R5, RZ, 0x8, R5 ;  /* 0x00000008ff057819 */ /* 0x000fe40000011605 */
[----:B------:R-:W-:Y:S02]  /*24f90*/  SHF.R.U32.HI R4, RZ, 0x8, R4 ;  /* 0x00000008ff047819 */ /* 0x000fe40000011604 */
[----:B------:R-:W-:Y:S02]  /*24fa0*/  PRMT R7, R11, 0x3340, R1 ;  /* 0x000033400b077816 */ /* 0x000fe40000000001 */
[----:B------:R-:W-:-:S02]  /*24fb0*/  LOP3.LUT R5, R5, 0xffff, RZ, 0xc0, !PT ;  /* 0x0000ffff05057812 */ /* 0x000fc400078ec0ff */
[----:B------:R-:W-:Y:S02]  /*24fc0*/  LOP3.LUT R4, R4, 0xffff, RZ, 0xc0, !PT ;  /* 0x0000ffff04047812 */ /* 0x000fe400078ec0ff */
[----:B------:R-:W-:Y:S02]  /*24fd0*/  SHF.R.U32.HI R11, RZ, 0x8, R11 ;  /* 0x00000008ff0b7819 */ /* 0x000fe4000001160b */
[----:B------:R-:W-:Y:S02]  /*24fe0*/  PRMT R13, R9, 0x5410, R7 ;  /* 0x00005410090d7816 */ /* 0x000fe40000000007 */
[----:B------:R-:W-:Y:S02]  /*24ff0*/  PRMT R9, R4, 0x3340, R5 ;  /* 0x0000334004097816 */ /* 0x000fe40000000005 */
[----:B------:R-:W-:-:S04]  /*25000*/  LOP3.LUT R5, R11, 0xffff, RZ, 0xc0, !PT ;  /* 0x0000ffff0b057812 */ /* 0x000fc800078ec0ff */
[----:B------:R-:W-:-:S04]  /*25010*/  PRMT R5, R5, 0x3340, R1 ;  /* 0x0000334005057816 */ /* 0x000fc80000000001 */
[----:B------:R-:W-:-:S04]  /*25020*/  PRMT R5, R9, 0x5410, R5 ;  /* 0x0000541009057816 */ /* 0x000fc80000000005 */
[----:B------:R-:W-:Y:S01]  /*25030*/  PRMT R5, R5, 0x5210, R8 ;  /* 0x0000521005057816 */ /* 0x000fe20000000008 */
[C---:B------:R-:W-:Y:S01]  /*25040*/  IMAD R9, R6.reuse, UR23, RZ ;  /* 0x0000001706097c24 */ /* 0x040fe2000f8e02ff */
[----:B------:R-:W-:Y:S01]  /*25050*/  ISETP.LT.AND P3, PT, R6, UR7, !P0 ;  /* 0x0000000706007c0c */ /* 0x000fe2000c761270 */
[----:B------:R-:W1:Y:S01]  /*25060*/  LDCU UR7, c[0x0][0x39c] ;  /* 0x00007380ff0777ac */ /* 0x000e620008000800 */
[----:B---3--:R-:W-:Y:S01]  /*25070*/  LOP3.LUT R28, R28, 0xffff, RZ, 0xc0, !PT ;  /* 0x0000ffff1c1c7812 */ /* 0x008fe200078ec0ff */
[----:B------:R-:W3:Y:S01]  /*25080*/  LDCU UR23, c[0x0][0x3b8] ;  /* 0x00007700ff1777ac */ /* 0x000ee20008000800 */
[----:B----4-:R-:W-:Y:S02]  /*25090*/  LOP3.LUT R16, R16, 0xffff, RZ, 0xc0, !PT ;  /* 0x0000ffff10107812 */ /* 0x010fe400078ec0ff */
[----:B------:R-:W-:Y:S02]  /*250a0*/  LOP3.LUT R11, R15, 0xffff, RZ, 0xc0, !PT ;  /* 0x0000ffff0f0b7812 */ /* 0x000fe400078ec0ff */
[----:B------:R-:W-:-:S02]  /*250b0*/  PRMT R4, R16, 0x3340, R1 ;  /* 0x0000334010047816 */ /* 0x000fc40000000001 */
[--C-:B------:R-:W-:Y:S02]  /*250c0*/  PRMT R7, R28, 0x3340, R11.reuse ;  /* 0x000033401c077816 */ /* 0x100fe4000000000b */
[----:B------:R-:W-:Y:S02]  /*250d0*/  SHF.R.U32.HI R11, RZ, 0x8, R11 ;  /* 0x00000008ff0b7819 */ /* 0x000fe4000001160b */
[----:B------:R-:W-:Y:S02]  /*250e0*/  SHF.R.U32.HI R28, RZ, 0x8, R28 ;  /* 0x00000008ff1c7819 */ /* 0x000fe4000001161c */
[----:B------:R-:W-:Y:S01]  /*250f0*/  PRMT R15, R7, 0x5410, R4 ;  /* 0x00005410070f7816 */ /* 0x000fe20000000004 */
[----:B------:R-:W-:Y:S01]  /*25100*/  IMAD.MOV.U32 R4, RZ, RZ, R16 ;  /* 0x000000ffff047224 */ /* 0x000fe200078e0010 */
[----:B------:R-:W-:Y:S01]  /*25110*/  LOP3.LUT R7, R11, 0xffff, RZ, 0xc0, !PT ;  /* 0x0000ffff0b077812 */ /* 0x000fe200078ec0ff */
[----:B------:R-:W4:Y:S01]  /*25120*/  LDL.LU R16, [R1+0xa84] ;  /* 0x000a840001107983 */ /* 0x000f220000300800 */
[----:B------:R-:W-:-:S02]  /*25130*/  LOP3.LUT R28, R28, 0xffff, RZ, 0xc0, !PT ;  /* 0x0000ffff1c1c7812 */ /* 0x000fc400078ec0ff */
[----:B------:R-:W-:Y:S02]  /*25140*/  SHF.R.U32.HI R4, RZ, 0x8, R4 ;  /* 0x00000008ff047819 */ /* 0x000fe40000011604 */
[----:B------:R-:W-:Y:S01]  /*25150*/  PRMT R7, R28, 0x3340, R7 ;  /* 0x000033401c077816 */ /* 0x000fe20000000007 */
[----:B------:R-:W-:Y:S01]  /*25160*/  IMAD R28, R12, UR14, RZ ;  /* 0x0000000e0c1c7c24 */ /* 0x000fe2000f8e02ff */
[----:B------:R-:W-:Y:S01]  /*25170*/  LOP3.LUT R4, R4, 0xffff, RZ, 0xc0, !PT ;  /* 0x0000ffff04047812 */ /* 0x000fe200078ec0ff */
[----:B------:R-:W2:Y:S01]  /*25180*/  LDL.LU R12, [R1+0xa80] ;  /* 0x000a8000010c7983 */ /* 0x000ea20000300800 */
[C---:B------:R-:W-:Y:S01]  /*25190*/  ISETP.LT.AND P6, PT, R3.reuse, UR39, !P0 ;  /* 0x0000002703007c0c */ /* 0x040fe2000c7c1270 */
[----:B------:R-:W1:Y:S01]  /*251a0*/  LDCU UR14, c[0x0][0x3b8] ;  /* 0x00007700ff0e77ac */ /* 0x000e620008000800 */
[----:B------:R-:W-:Y:S02]  /*251b0*/  PRMT R4, R4, 0x3340, R1 ;  /* 0x0000334004047816 */ /* 0x000fe40000000001 */
[----:B0-----:R-:W-:Y:S01]  /*251c0*/  IADD3 R11, P4, PT, R28, UR4, RZ ;  /* 0x000000041c0b7c10 */ /* 0x001fe2000ff9e0ff */
[----:B------:R-:W-:Y:S01]  /*251d0*/  IMAD R3, R3, UR30, RZ ;  /* 0x0000001e03037c24 */ /* 0x000fe2000f8e02ff */
[----:B------:R-:W-:Y:S01]  /*251e0*/  PRMT R7, R7, 0x5410, R4 ;  /* 0x0000541007077816 */ /* 0x000fe20000000004 */
[----:B------:R-:W0:Y:S01]  /*251f0*/  LDCU UR30, c[0x0][0x39c] ;  /* 0x00007380ff1e77ac */ /* 0x000e220008000800 */
[----:B------:R-:W-:-:S02]  /*25200*/  PRMT R4, R13, 0x4210, R8 ;  /* 0x000042100d047816 */ /* 0x000fc40000000008 */
[----:B------:R-:W3:Y:S01]  /*25210*/  LDL.LU R13, [R1+0xa7c] ;  /* 0x000a7c00010d7983 */ /* 0x000ee20000300800 */
[----:B------:R-:W-:Y:S01]  /*25220*/  LOP3.LUT R8, R14, 0xffff, RZ, 0xc0, !PT ;  /* 0x0000ffff0e087812 */ /* 0x000fe200078ec0ff */
[----:B------:R-:W0:Y:S02]  /*25230*/  LDCU UR4, c[0x0][0x39c] ;  /* 0x00007380ff0477ac */ /* 0x000e240008000800 */
[----:B------:R-:W4:Y:S01]  /*25240*/  LDL.LU R14, [R1+0xa78] ;  /* 0x000a7800010e7983 */ /* 0x000f220000300800 */
[--C-:B------:R-:W-:Y:S01]  /*25250*/  PRMT R6, R15, 0x4210, R8.reuse ;  /* 0x000042100f067816 */ /* 0x100fe20000000008 */
[----:B------:R-:W0:Y:S02]  /*25260*/  LDCU UR39, c[0x0][0x39c] ;  /* 0x00007380ff2777ac */ /* 0x000e240008000800 */
[----:B------:R-:W4:Y:S01]  /*25270*/  LDL.LU R15, [R1+0xa74] ;  /* 0x000a7400010f7983 */ /* 0x000f220000300800 */
[----:B------:R-:W-:-:S05]  /*25280*/  PRMT R7, R7, 0x5210, R8 ;  /* 0x0000521007077816 */ /* 0x000fca0000000008 */
[----:B------:R2:W-:Y:S01]  /*25290*/  STSM.16.M88.4 [R0+0xc00], R4 ;  /* 0x000c000400007844 */ /* 0x0005e20000000200 */
[----:B------:R-:W-:Y:S01]  /*252a0*/  LEA.HI.X.SX32 R28, R28, UR5, 0x1, P4 ;  /* 0x000000051c1c7c11 */ /* 0x000fe2000a0f0eff */
[----:B------:R-:W0:Y:S01]  /*252b0*/  LDCU UR5, c[0x0][0x3b8] ;  /* 0x00007700ff0577ac */ /* 0x000e220008000800 */
[----:B------:R-:W-:Y:S01]  /*252c0*/  BAR.SYNC.DEFER_BLOCKING 0x0 ;  /* 0x0000000000007b1d */ /* 0x000fe20000010000 */
[----:B------:R-:W-:-:S04]  /*252d0*/  IADD3 R8, P4, PT, R9, R11, RZ ;  /* 0x0000000b09087210 */ /* 0x000fc80007f9e0ff */
[----:B------:R-:W-:Y:S02]  /*252e0*/  LEA.HI.X.SX32 R9, R9, R28, 0x1, P4 ;  /* 0x0000001c09097211 */ /* 0x000fe400020f0eff */
[C---:B------:R-:W-:Y:S01]  /*252f0*/  ISETP.LT.AND P4, PT, R10.reuse, UR51, !P0 ;  /* 0x000000330a007c0c */ /* 0x040fe2000c781270 */
[----:B------:R-:W-:Y:S01]  /*25300*/  IMAD R10, R10, UR36, RZ ;  /* 0x000000240a0a7c24 */ /* 0x000fe2000f8e02ff */
[----:B------:R-:W-:Y:S01]  /*25310*/  ISETP.LT.AND P5, PT, R2, UR50, !P0 ;  /* 0x0000003202007c0c */ /* 0x000fe2000c7a1270 */
[----:B------:R-:W0:Y:S01]  /*25320*/  LDCU UR36, c[0x0][0x3b8] ;  /* 0x00007700ff2477ac */ /* 0x000e220008000800 */
[----:B--2---:R-:W-:-:S05]  /*25330*/  PRMT R0, R12, 0x7770, RZ ;  /* 0x000077700c007816 */ /* 0x004fca00000000ff */
[----:B------:R2:W-:Y:S01]  /*25340*/  @P3 STG.E.U8 desc[UR8][R8.64], R0 ;  /* 0x0000000008003986 */ /* 0x0005e2000c101108 */
[----:B------:R-:W-:-:S04]  /*25350*/  IADD3 R4, P3, PT, R3, R11, RZ ;  /* 0x0000000b03047210 */ /* 0x000fc80007f7e0ff */
[----:B------:R-:W-:Y:S02]  /*25360*/  LEA.HI.X.SX32 R5, R3, R28, 0x1, P3 ;  /* 0x0000001c03057211 */ /* 0x000fe400018f0eff */
[----:B---3--:R-:W-:Y:S01]  /*25370*/  PRMT R3, R13, 0x7770, RZ ;  /* 0x000077700d037816 */ /* 0x008fe200000000ff */
[----:B--2---:R-:W-:-:S04]  /*25380*/  IMAD R0, R2, UR35, RZ ;  /* 0x0000002302007c24 */ /* 0x004fc8000f8e02ff */
[----:B------:R2:W-:Y:S01]  /*25390*/  @P6 STG.E.U8 desc[UR8][R4.64], R3 ;  /* 0x0000000304006986 */ /* 0x0005e2000c101108 */
[----:B----4-:R-:W-:Y:S01]  /*253a0*/  PRMT R6, R15, 0x7770, RZ ;  /* 0x000077700f067816 */ /* 0x010fe200000000ff */
[----:B------:R-:W3:Y:S01]  /*253b0*/  LDCU UR35, c[0x0][0x39c] ;  /* 0x00007380ff2377ac */ /* 0x000ee20008000800 */
[-C--:B------:R-:W-:Y:S02]  /*253c0*/  IADD3 R2, P3, PT, R0, R11.reuse, RZ ;  /* 0x0000000b00027210 */ /* 0x080fe40007f7e0ff */
[----:B--2---:R-:W-:Y:S02]  /*253d0*/  IADD3 R4, P6, PT, R10, R11, RZ ;  /* 0x0000000b0a047210 */ /* 0x004fe40007fde0ff */
[-C--:B------:R-:W-:Y:S02]  /*253e0*/  LEA.HI.X.SX32 R3, R0, R28.reuse, 0x1, P3 ;  /* 0x0000001c00037211 */ /* 0x080fe400018f0eff */
[----:B------:R-:W-:Y:S02]  /*253f0*/  PRMT R0, R14, 0x7770, RZ ;  /* 0x000077700e007816 */ /* 0x000fe400000000ff */
[----:B------:R-:W-:-:S03]  /*25400*/  LEA.HI.X.SX32 R5, R10, R28, 0x1, P6 ;  /* 0x0000001c0a057211 */ /* 0x000fc600030f0eff */
[----:B------:R2:W-:Y:S04]  /*25410*/  @P5 STG.E.U8 desc[UR8][R2.64], R0 ;  /* 0x0000000002005986 */ /* 0x0005e8000c101108 */
[----:B------:R4:W-:Y:S01]  /*25420*/  @P4 STG.E.U8 desc[UR8][R4.64], R6 ;  /* 0x0000000604004986 */ /* 0x0009e2000c101108 */
[C---:B------:R-:W-:Y:S01]  /*25430*/  ISETP.LT.AND P6, PT, R17.reuse, UR53, !P0 ;  /* 0x0000003511007c0c */ /* 0x040fe2000c7c1270 */
[----:B--2---:R-:W-:Y:S01]  /*25440*/  IMAD R0, R17, UR38, RZ ;  /* 0x0000002611007c24 */ /* 0x004fe2000f8e02ff */
[----:B------:R-:W-:Y:S01]  /*25450*/  ISETP.LT.AND P3, PT, R29, UR52, !P0 ;  /* 0x000000341d007c0c */ /* 0x000fe2000c761270 */
[----:B------:R-:W2:Y:S01]  /*25460*/  LDL.LU R17, [R1+0xa70] ;  /* 0x000a700001117983 */ /* 0x000ea20000300800 */
[C---:B----4-:R-:W-:Y:S01]  /*25470*/  PRMT R5, R12.reuse, 0x7773, RZ ;  /* 0x000077730c057816 */ /* 0x050fe200000000ff */
[----:B------:R-:W4:Y:S01]  /*25480*/  LDCU UR38, c[0x0][0x3b8] ;  /* 0x00007700ff2677ac */ /* 0x000f220008000800 */
[----:B------:R-:W-:-:S03]  /*25490*/  PRMT R4, R12, 0x7772, RZ ;  /* 0x000077720c047816 */ /* 0x000fc600000000ff */
[----:B------:R0:W-:Y:S04]  /*254a0*/  STL [R1+0x10c], R5 ;  /* 0x00010c0501007387 */ /* 0x0001e80000100800 */
[----:B------:R1:W-:Y:S01]  /*254b0*/  STL [R1+0xac], R4 ;  /* 0x0000ac0401007387 */ /* 0x0003e20000100800 */
[----:B------:R-:W-:Y:S01]  /*254c0*/  IMAD R29, R29, UR37, RZ ;  /* 0x000000251d1d7c24 */ /* 0x000fe2000f8e02ff */
[----:B------:R-:W-:Y:S01]  /*254d0*/  PRMT R6, R15, 0x7772, RZ ;  /* 0x000077720f067816 */ /* 0x000fe200000000ff */
[----:B------:R-:W2:Y:S01]  /*254e0*/  LDCU UR37, c[0x0][0x39c] ;  /* 0x00007380ff2577ac */ /* 0x000ea20008000800 */
[C---:B0-----:R-:W-:Y:S02]  /*254f0*/  PRMT R5, R13.reuse, 0x7773, RZ ;  /* 0x000077730d057816 */ /* 0x041fe400000000ff */
[----:B-1----:R-:W-:-:S03]  /*25500*/  PRMT R4, R13, 0x7772, RZ ;  /* 0x000077720d047816 */ /* 0x002fc600000000ff */
[----:B------:R0:W-:Y:S01]  /*25510*/  STL [R1+0x110], R5 ;  /* 0x0001100501007387 */ /* 0x0001e20000100800 */
[----:B------:R-:W-:-:S03]  /*25520*/  IADD3 R2, P4, PT, R29, R11, RZ ;  /* 0x0000000b1d027210 */ /* 0x000fc60007f9e0ff */
[----:B------:R1:W-:Y:S01]  /*25530*/  STL [R1+0x28], R4 ;  /* 0x0000280401007387 */ /* 0x0003e20000100800 */
[C---:B0-----:R-:W-:Y:S02]  /*25540*/  PRMT R5, R14.reuse, 0x7773, RZ ;  /* 0x000077730e057816 */ /* 0x041fe400000000ff */
[----:B-1----:R-:W-:-:S03]  /*25550*/  PRMT R4, R14, 0x7772, RZ ;  /* 0x000077720e047816 */ /* 0x002fc600000000ff */
[----:B------:R0:W-:Y:S01]  /*25560*/  STL [R1+0x118], R5 ;  /* 0x0001180501007387 */ /* 0x0001e20000100800 */
[----:B------:R-:W-:-:S03]  /*25570*/  LEA.HI.X.SX32 R3, R29, R28, 0x1, P4 ;  /* 0x0000001c1d037211 */ /* 0x000fc600020f0eff */
[----:B------:R1:W-:Y:S01]  /*25580*/  STL [R1+0xc4], R4 ;  /* 0x0000c40401007387 */ /* 0x0003e20000100800 */
[----:B0-----:R-:W-:Y:S02]  /*25590*/  PRMT R5, R15, 0x7773, RZ ;  /* 0x000077730f057816 */ /* 0x001fe400000000ff */
[----:B-1----:R-:W-:-:S03]  /*255a0*/  PRMT R4, R16, 0x7770, RZ ;  /* 0x0000777010047816 */ /* 0x002fc600000000ff */
[----:B------:R0:W-:Y:S04]  /*255b0*/  STL [R1+0x114], R5 ;  /* 0x0001140501007387 */ /* 0x0001e80000100800 */
[----:B------:R1:W-:Y:S01]  /*255c0*/  @P3 STG.E.U8 desc[UR8][R2.64], R4 ;  /* 0x0000000402003986 */ /* 0x0003e2000c101108 */
[----:B0-----:R-:W-:-:S03]  /*255d0*/  PRMT R5, R15, 0x7771, RZ ;  /* 0x000077710f057816 */ /* 0x001fc600000000ff */
[----:B------:R-:W-:Y:S01]  /*255e0*/  STL [R1+0xc8], R6 ;  /* 0x0000c80601007387 */ /* 0x000fe20000100800 */
[----:B------:R-:W-:Y:S02]  /*255f0*/  ISETP.LT.AND P4, PT, R18, UR54, !P0 ;  /* 0x0000003612007c0c */ /* 0x000fe4000c781270 */
[CC--:B-1----:R-:W-:Y:S01]  /*25600*/  IADD3 R2, P3, PT, R0.reuse, R11.reuse, RZ ;  /* 0x0000000b00027210 */ /* 0x0c2fe20007f7e0ff */
[----:B------:R0:W-:Y:S03]  /*25610*/  STL [R1+0x14], R5 ;  /* 0x0000140501007387 */ /* 0x0001e60000100800 */
[----:B------:R-:W-:Y:S01]  /*25620*/  LEA.HI.X.SX32 R3, R0, R28, 0x1, P3 ;  /* 0x0000001c00037211 */ /* 0x000fe200018f0eff */
[C---:B------:R-:W-:Y:S01]  /*25630*/  IMAD R0, R19.reuse, UR41, RZ ;  /* 0x0000002913007c24 */ /* 0x040fe2000f8e02ff */
[----:B------:R-:W-:Y:S01]  /*25640*/  ISETP.LT.AND P3, PT, R19, UR55, !P0 ;  /* 0x0000003713007c0c */ /* 0x000fe2000c761270 */
[----:B------:R-:W1:Y:S01]  /*25650*/  LDCU UR41, c[0x0][0x39c] ;  /* 0x00007380ff2977ac */ /* 0x000e620008000800 */
[----:B0-----:R-:W-:Y:S01]  /*25660*/  IMAD R5, R18, UR40, RZ ;  /* 0x0000002812057c24 */ /* 0x001fe2000f8e02ff */
[----:B------:R-:W-:Y:S01]  /*25670*/  PRMT R12, R12, 0x7771, RZ ;  /* 0x000077710c0c7816 */ /* 0x000fe200000000ff */
[----:B------:R-:W3:Y:S01]  /*25680*/  LDL.LU R18, [R1+0xa6c] ;  /* 0x000a6c0001127983 */ /* 0x000ee20000300800 */
[----:B------:R-:W-:Y:S01]  /*25690*/  PRMT R13, R13, 0x7771, RZ ;  /* 0x000077710d0d7816 */ /* 0x000fe200000000ff */
[----:B------:R-:W0:Y:S02]  /*256a0*/  LDCU UR40, c[0x0][0x3b8] ;  /* 0x00007700ff2877ac */ /* 0x000e240008000800 */
[----:B------:R-:W4:Y:S01]  /*256b0*/  LDL.LU R19, [R1+0xa68] ;  /* 0x000a680001137983 */ /* 0x000f220000300800 */
[----:B------:R-:W-:-:S04]  /*256c0*/  IADD3 R4, P5, PT, R5, R11, RZ ;  /* 0x0000000b05047210 */ /* 0x000fc80007fbe0ff */
[----:B------:R-:W-:Y:S02]  /*256d0*/  LEA.HI.X.SX32 R5, R5, R28, 0x1, P5 ;  /* 0x0000001c05057211 */ /* 0x000fe400028f0eff */
[----:B------:R-:W-:Y:S02]  /*256e0*/  ISETP.LT.AND P5, PT, R20, UR56, !P0 ;  /* 0x0000003814007c0c */ /* 0x000fe4000c7a1270 */
[----:B--2---:R-:W-:-:S05]  /*256f0*/  PRMT R6, R17, 0x7770, RZ ;  /* 0x0000777011067816 */ /* 0x004fca00000000ff */
[----:B------:R2:W-:Y:S02]  /*25700*/  @P6 STG.E.U8 desc[UR8][R2.64], R6 ;  /* 0x0000000602006986 */ /* 0x0005e4000c101108 */
[----:B--2---:R-:W-:Y:S01]  /*25710*/  IADD3 R2, P6, PT, R0, R11, RZ ;  /* 0x0000000b00027210 */ /* 0x004fe20007fde0ff */
[----:B------:R-:W-:Y:S01]  /*25720*/  IMAD R6, R20, UR42, RZ ;  /* 0x0000002a14067c24 */ /* 0x000fe2000f8e02ff */
[----:B------:R-:W-:Y:S01]  /*25730*/  PRMT R14, R14, 0x7771, RZ ;  /* 0x000077710e0e7816 */ /* 0x000fe200000000ff */
[----:B------:R-:W2:Y:S01]  /*25740*/  LDL.LU R20, [R1+0xa64] ;  /* 0x000a640001147983 */ /* 0x000ea20000300800 */
[----:B------:R-:W-:Y:S01]  /*25750*/  LEA.HI.X.SX32 R3, R0, R28, 0x1, P6 ;  /* 0x0000001c00037211 */ /* 0x000fe200030f0eff */
[----:B------:R-:W0:Y:S01]  /*25760*/  LDCU UR42, c[0x0][0x3b8] ;  /* 0x00007700ff2a77ac */ /* 0x000e220008000800 */
[----:B---3--:R-:W-:Y:S02]  /*25770*/  PRMT R7, R18, 0x7770, RZ ;  /* 0x0000777012077816 */ /* 0x008fe400000000ff */
[----:B----4-:R-:W-:-:S03]  /*25780*/  PRMT R0, R19, 0x7770, RZ ;  /* 0x0000777013007816 */ /* 0x010fc600000000ff */
[----:B------:R-:W-:Y:S04]  /*25790*/  @P4 STG.E.U8 desc[UR8][R4.64], R7 ;  /* 0x0000000704004986 */ /* 0x000fe8000c101108 */
[----:B------:R3:W-:Y:S01]  /*257a0*/  @P3 STG.E.U8 desc[UR8][R2.64], R0 ;  /* 0x0000000002003986 */ /* 0x0007e2000c101108 */
[C---:B------:R-:W-:Y:S02]  /*257b0*/  ISETP.LT.AND P4, PT, R21.reuse, UR57, !P0 ;  /* 0x0000003915007c0c */ /* 0x040fe4000c781270 */
[-C--:B---3--:R-:W-:Y:S01]  /*257c0*/  IADD3 R2, P3, PT, R6, R11.reuse, RZ ;  /* 0x0000000b06027210 */ /* 0x088fe20007f7e0ff */
[----:B------:R-:W-:Y:S01]  /*257d0*/  IMAD R0, R21, UR47, RZ ;  /* 0x0000002f15007c24 */ /* 0x000fe2000f8e02ff */
[----:B------:R-:W-:Y:S01]  /*257e0*/  PRMT R15, R16, 0x7772, RZ ;  /* 0x00007772100f7816 */ /* 0x000fe200000000ff */
[----:B------:R-:W3:Y:S01]  /*257f0*/  LDL.LU R21, [R1+0xa60] ;  /* 0x000a600001157983 */ /* 0x000ee20000300800 */
[----:B------:R-:W-:Y:S01]  /*25800*/  LEA.HI.X.SX32 R3, R6, R28, 0x1, P3 ;  /* 0x0000001c06037211 */ /* 0x000fe200018f0eff */
[C---:B------:R-:W-:Y:S01]  /*25810*/  IMAD R6, R22.reuse, UR48, RZ ;  /* 0x0000003016067c24 */ /* 0x040fe2000f8e02ff */
[----:B------:R-:W-:Y:S01]  /*25820*/  ISETP.LT.AND P3, PT, R22, UR58, !P0 ;  /* 0x0000003a16007c0c */ /* 0x000fe2000c761270 */
[----:B------:R-:W4:Y:S01]  /*25830*/  LDCU UR48, c[0x0][0x39c] ;  /* 0x00007380ff3077ac */ /* 0x000f220008000800 */
[----:B------:R-:W4:Y:S01]  /*25840*/  LDL.LU R22, [R1+0xa5c] ;  /* 0x000a5c0001167983 */ /* 0x000f220000300800 */
[----:B------:R-:W-:-:S02]  /*25850*/  IADD3 R4, P6, PT, R0, R11, RZ ;  /* 0x0000000b00047210 */ /* 0x000fc40007fde0ff */
[----:B------:R-:W-:Y:S01]  /*25860*/  PRMT R29, R17, 0x7772, RZ ;  /* 0x00007772111d7816 */ /* 0x000fe200000000ff */
[----:B------:R-:W0:Y:S01]  /*25870*/  LDCU UR47, c[0x0][0x3b8] ;  /* 0x00007700ff2f77ac */ /* 0x000e220008000800 */
[----:B--2---:R-:W-:-:S05]  /*25880*/  PRMT R5, R20, 0x7770, RZ ;  /* 0x0000777014057816 */ /* 0x004fca00000000ff */
[----:B------:R2:W-:Y:S02]  /*25890*/  @P5 STG.E.U8 desc[UR8][R2.64], R5 ;  /* 0x0000000502005986 */ /* 0x0005e4000c101108 */
[----:B--2---:R-:W-:Y:S02]  /*258a0*/  IADD3 R2, P5, PT, R6, R11, RZ ;  /* 0x0000000b06027210 */ /* 0x004fe40007fbe0ff */
[-C--:B------:R-:W-:Y:S01]  /*258b0*/  LEA.HI.X.SX32 R5, R0, R28.reuse, 0x1, P6 ;  /* 0x0000001c00057211 */ /* 0x080fe200030f0eff */
[C---:B------:R-:W-:Y:S01]  /*258c0*/  IMAD R0, R23.reuse, UR49, RZ ;  /* 0x0000003117007c24 */ /* 0x040fe2000f8e02ff */
[----:B------:R-:W-:Y:S01]  /*258d0*/  LEA.HI.X.SX32 R3, R6, R28, 0x1, P5 ;  /* 0x0000001c06037211 */ /* 0x000fe200028f0eff */
[----:B------:R-:W2:Y:S01]  /*258e0*/  LDCU UR49, c[0x0][0x39c] ;  /* 0x00007380ff3177ac */ /* 0x000ea20008000800 */
[----:B------:R-:W-:Y:S02]  /*258f0*/  ISETP.LT.AND P6, PT, R23, UR59, !P0 ;  /* 0x0000003b17007c0c */ /* 0x000fe4000c7c1270 */
[----:B------:R-:W2:Y:S01]  /*25900*/  LDL.LU R23, [R1+0xa58] ;  /* 0x000a580001177983 */ /* 0x000ea20000300800 */
[----:B------:R-:W-:-:S02]  /*25910*/  ISETP.LT.AND P5, PT, R24, UR46, !P0 ;  /* 0x0000002e18007c0c */ /* 0x000fc4000c7a1270 */
[----:B---3--:R-:W-:Y:S02]  /*25920*/  PRMT R7, R21, 0x7770, RZ ;  /* 0x0000777015077816 */ /* 0x008fe400000000ff */
[----:B----4-:R-:W-:-:S03]  /*25930*/  PRMT R6, R22, 0x7770, RZ ;  /* 0x0000777016067816 */ /* 0x010fc600000000ff */
[----:B------:R3:W-:Y:S04]  /*25940*/  @P4 STG.E.U8 desc[UR8][R4.64], R7 ;  /* 0x0000000704004986 */ /* 0x0007e8000c101108 */
[----:B------:R4:W-:Y:S01]  /*25950*/  @P3 STG.E.U8 desc[UR8][R2.64], R6 ;  /* 0x0000000602003986 */ /* 0x0009e2000c101108 */
[----:B------:R-:W-:Y:S01]  /*25960*/  ISETP.LT.AND P4, PT, R25, UR43, !P0 ;  /* 0x0000002b19007c0c */ /* 0x000fe2000c781270 */
[----:B------:R-:W0:Y:S01]  /*25970*/  LDCU UR43, c[0x0][0x3b8] ;  /* 0x00007700ff2b77ac */ /* 0x000e220008000800 */
[----:B---3--:R-:W-:Y:S02]  /*25980*/  IMAD R5, R24, UR45, RZ ;  /* 0x0000002d18057c24 */ /* 0x008fe4000f8e02ff */
[----:B------:R-:W3:Y:S01]  /*25990*/  LDL.LU R24, [R1+0xa54] ;  /* 0x000a540001187983 */ /* 0x000ee20000300800 */
[----:B----4-:R-:W-:-:S04]  /*259a0*/  IADD3 R2, P3, PT, R0, R11, RZ ;  /* 0x0000000b00027210 */ /* 0x010fc80007f7e0ff */
[----:B------:R-:W-:Y:S01]  /*259b0*/  LEA.HI.X.SX32 R3, R0, R28, 0x1, P3 ;  /* 0x0000001c00037211 */ /* 0x000fe200018f0eff */
[----:B------:R-:W-:Y:S02]  /*259c0*/  IMAD R0, R25, UR44, RZ ;  /* 0x0000002c19007c24 */ /* 0x000fe4000f8e02ff */
[----:B------:R-:W4:Y:S01]  /*259d0*/  LDL.LU R25, [R1+0xa50] ;  /* 0x000a500001197983 */ /* 0x000f220000300800 */
[----:B------:R-:W-:-:S04]  /*259e0*/  IADD3 R4, P3, PT, R5, R11, RZ ;  /* 0x0000000b05047210 */ /* 0x000fc80007f7e0ff */
[----:B------:R-:W-:Y:S02]  /*259f0*/  LEA.HI.X.SX32 R5, R5, R28, 0x1, P3 ;  /* 0x0000001c05057211 */ /* 0x000fe400018f0eff */
[----:B------:R-:W-:Y:S01]  /*25a00*/  ISETP.LT.AND P3, PT, R26, UR29, !P0 ;  /* 0x0000001d1a007c0c */ /* 0x000fe2000c761270 */
[----:B------:R-:W0:Y:S01]  /*25a10*/  LDCU UR29, c[0x0][0x3b8] ;  /* 0x00007700ff1d77ac */ /* 0x000e220008000800 */
[----:B--2---:R-:W-:-:S05]  /*25a20*/  PRMT R6, R23, 0x7770, RZ ;  /* 0x0000777017067816 */ /* 0x004fca00000000ff */
[----:B------:R2:W-:Y:S02]  /*25a30*/  @P6 STG.E.U8 desc[UR8][R2.64], R6 ;  /* 0x0000000602006986 */ /* 0x0005e4000c101108 */
[----:B--2---:R-:W-:Y:S01]  /*25a40*/  IADD3 R2, P6, PT, R0, R11, RZ ;  /* 0x0000000b00027210 */ /* 0x004fe20007fde0ff */
[----:B------:R-:W-:Y:S01]  /*25a50*/  IMAD R6, R26, UR34, RZ ;  /* 0x000000221a067c24 */ /* 0x000fe2000f8e02ff */
[----:B------:R-:W2:Y:S02]  /*25a60*/  LDCU UR34, c[0x0][0x39c] ;  /* 0x00007380ff2277ac */ /* 0x000ea40008000800 */
[----:B------:R-:W-:Y:S02]  /*25a70*/  LEA.HI.X.SX32 R3, R0, R28, 0x1, P6 ;  /* 0x0000001c00037211 */ /* 0x000fe400030f0eff */
[----:B------:R-:W-:Y:S01]  /*25a80*/  ISETP.LT.AND P6, PT, R27, UR27, !P0 ;  /* 0x0000001b1b007c0c */ /* 0x000fe2000c7c1270 */
[----:B------:R-:W0:Y:S01]  /*25a90*/  LDCU UR27, c[0x0][0x39c] ;  /* 0x00007380ff1b77ac */ /* 0x000e220008000800 */
[----:B---3--:R3:W-:Y:S01]  /*25aa0*/  STL [R1+0xa40], R24 ;  /* 0x000a401801007387 */ /* 0x0087e20000100800 */
[----:B------:R-:W-:-:S03]  /*25ab0*/  PRMT R7, R24, 0x7770, RZ ;  /* 0x0000777018077816 */ /* 0x000fc600000000ff */
[----:B------:R-:W2:Y:S01]  /*25ac0*/  LDL.LU R26, [R1+0xa4c] ;  /* 0x000a4c00011a7983 */ /* 0x000ea20000300800 */
[----:B----4-:R-:W-:-:S03]  /*25ad0*/  PRMT R0, R25, 0x7770, RZ ;  /* 0x0000777019007816 */ /* 0x010fc600000000ff */
[----:B---3--:R-:W3:Y:S04]  /*25ae0*/  LDL.LU R24, [R1+0x3c] ;  /* 0x00003c0001187983 */ /* 0x008ee80000300800 */
[----:B------:R-:W-:Y:S04]  /*25af0*/  @P5 STG.E.U8 desc[UR8][R4.64], R7 ;  /* 0x0000000704005986 */ /* 0x000fe8000c101108 */
[----:B------:R-:W4:Y:S04]  /*25b00*/  LDL.LU R10, [R1+0x40] ;  /* 0x00004000010a7983 */ /* 0x000f280000300800 */
[----:B------:R0:W-:Y:S04]  /*25b10*/  @P4 STG.E.U8 desc[UR8][R2.64], R0 ;  /* 0x0000000002004986 */ /* 0x0001e8000c101108 */
[----:B------:R-:W-:Y:S01]  /*25b20*/  STL [R1+0xa44], R25 ;  /* 0x000a441901007387 */ /* 0x000fe20000100800 */
[----:B0-----:R-:W-:Y:S01]  /*25b30*/  IMAD R0, R27, UR24, RZ ;  /* 0x000000181b007c24 */ /* 0x001fe2000f8e02ff */
[----:B------:R-:W-:-:S02]  /*25b40*/  PRMT R4, R16, 0x7773, RZ ;  /* 0x0000777310047816 */ /* 0x000fc400000000ff */
[----:B------:R-:W4:Y:S01]  /*25b50*/  LDL.LU R27, [R1+0xa48] ;  /* 0x000a4800011b7983 */ /* 0x000f220000300800 */
[----:B------:R-:W-:Y:S01]  /*25b60*/  PRMT R5, R18, 0x7773, RZ ;  /* 0x0000777312057816 */ /* 0x000fe200000000ff */
[----:B------:R-:W0:Y:S02]  /*25b70*/  LDCU UR24, c[0x0][0x3b8] ;  /* 0x00007700ff1877ac */ /* 0x000e240008000800 */
[----:B------:R-:W4:Y:S04]  /*25b80*/  LDL.LU R8, [R1+0x44] ;  /* 0x0000440001087983 */ /* 0x000f280000300800 */
[----:B------:R1:W-:Y:S01]  /*25b90*/  STL [R1+0x18], R4 ;  /* 0x0000180401007387 */ /* 0x0003e20000100800 */
[----:B------:R-:W-:Y:S02]  /*25ba0*/  IADD3 R2, P4, PT, R6, R11, RZ ;  /* 0x0000000b06027210 */ /* 0x000fe40007f9e0ff */
[----:B-1----:R-:W-:-:S05]  /*25bb0*/  PRMT R4, R17, 0x7773, RZ ;  /* 0x0000777311047816 */ /* 0x002fca00000000ff */
[----:B------:R1:W-:Y:S01]  /*25bc0*/  STL [R1+0x10], R4 ;  /* 0x0000100401007387 */ /* 0x0003e20000100800 */
[----:B------:R-:W-:-:S03]  /*25bd0*/  LEA.HI.X.SX32 R3, R6, R28, 0x1, P4 ;  /* 0x0000001c06037211 */ /* 0x000fc600020f0eff */
[----:B------:R-:W4:Y:S01]  /*25be0*/  LDL.LU R9, [R1+0x48] ;  /* 0x0000480001097983 */ /* 0x000f220000300800 */
[----:B-1----:R-:W-:-:S03]  /*25bf0*/  PRMT R4, R18, 0x7772, RZ ;  /* 0x0000777212047816 */ /* 0x002fc600000000ff */
[----:B------:R1:W-:Y:S04]  /*25c00*/  STL [R1+0xc], R5 ;  /* 0x00000c0501007387 */ /* 0x0003e80000100800 */
[----:B------:R2:W-:Y:S01]  /*25c10*/  STL [R1+0x4], R4 ;  /* 0x0000040401007387 */ /* 0x0005e20000100800 */
[C---:B------:R-:W-:Y:S02]  /*25c20*/  PRMT R6, R19.reuse, 0x7773, RZ ;  /* 0x0000777313067816 */ /* 0x040fe400000000ff */
[----:B-1----:R-:W-:-:S03]  /*25c30*/  PRMT R5, R19, 0x7772, RZ ;  /* 0x0000777213057816 */ /* 0x002fc600000000ff */
[----:B------:R-:W-:Y:S04]  /*25c40*/  STL [R1+0x8], R6 ;  /* 0x0000080601007387 */ /* 0x000fe80000100800 */
[----:B------:R-:W-:Y:S04]  /*25c50*/  STL [R1], R5 ;  /* 0x0000000501007387 */ /* 0x000fe80000100800 */
[----:B------:R-:W4:Y:S01]  /*25c60*/  LDL.LU R25, [R1+0x14] ;  /* 0x0000140001197983 */ /* 0x000f220000300800 */
[----:B--2---:R-:W-:-:S05]  /*25c70*/  PRMT R4, R26, 0x7770, RZ ;  /* 0x000077701a047816 */ /* 0x004fca00000000ff */
[----:B------:R1:W-:Y:S01]  /*25c80*/  @P3 STG.E.U8 desc[UR8][R2.64], R4 ;  /* 0x0000000402003986 */ /* 0x0003e2000c101108 */
[----:B---3--:R-:W-:Y:S01]  /*25c90*/  ISETP.LT.AND P5, PT, R24, UR28, !P0 ;  /* 0x0000001c18007c0c */ /* 0x008fe2000c7a1270 */
[----:B------:R-:W2:Y:S01]  /*25ca0*/  LDCU UR28, c[0x0][0x39c] ;  /* 0x00007380ff1c77ac */ /* 0x000ea20008000800 */
[-C--:B-1----:R-:W-:Y:S01]  /*25cb0*/  IADD3 R4, P3, PT, R0, R11.reuse, RZ ;  /* 0x0000000b00047210 */ /* 0x082fe20007f7e0ff */
[----:B------:R-:W-:Y:S01]  /*25cc0*/  IMAD R3, R24, UR33, RZ ;  /* 0x0000002118037c24 */ /* 0x000fe2000f8e02ff */
[----:B----4-:R-:W-:Y:S01]  /*25cd0*/  ISETP.LT.AND P4, PT, R10, UR32, !P0 ;  /* 0x000000200a007c0c */ /* 0x010fe2000c781270 */
[----:B------:R-:W3:Y:S01]  /*25ce0*/  LDL.LU R24, [R1+0x54] ;  /* 0x0000540001187983 */ /* 0x000ee20000300800 */
[-C--:B------:R-:W-:Y:S01]  /*25cf0*/  LEA.HI.X.SX32 R5, R0, R28.reuse, 0x1, P3 ;  /* 0x0000001c00057211 */ /* 0x080fe200018f0eff */
[----:B------:R-:W-:Y:S01]  /*25d00*/  IMAD R0, R10, UR31, RZ ;  /* 0x0000001f0a007c24 */ /* 0x000fe2000f8e02ff */
[----:B------:R-:W-:Y:S01]  /*25d10*/  IADD3 R2, P3, PT, R3, R11, RZ ;  /* 0x0000000b03027210 */ /* 0x000fe20007f7e0ff */
[----:B------:R-:W1:Y:S01]  /*25d20*/  LDCU UR31, c[0x0][0x39c] ;  /* 0x00007380ff1f77ac */ /* 0x000e620008000800 */
[----:B------:R-:W-:Y:S01]  /*25d30*/  PRMT R6, R27, 0x7770, RZ ;  /* 0x000077701b067816 */ /* 0x000fe200000000ff */
[----:B------:R-:W4:Y:S04]  /*25d40*/  LDCU UR32, c[0x0][0x39c] ;  /* 0x00007380ff2077ac */ /* 0x000f280008000800 */
[----:B------:R0:W-:Y:S01]  /*25d50*/  @P6 STG.E.U8 desc[UR8][R4.64], R6 ;  /* 0x0000000604006986 */ /* 0x0001e2000c101108 */
[----:B------:R-:W-:Y:S01]  /*25d60*/  LEA.HI.X.SX32 R3, R3, R28, 0x1, P3 ;  /* 0x0000001c03037211 */ /* 0x000fe200018f0eff */
[----:B------:R-:W1:Y:S01]  /*25d70*/  LDCU UR33, c[0x0][0x39c] ;  /* 0x00007380ff2177ac */ /* 0x000e620008000800 */
[----:B------:R-:W-:-:S02]  /*25d80*/  ISETP.LT.AND P3, PT, R8, UR26, !P0 ;  /* 0x0000001a08007c0c */ /* 0x000fc4000c761270 */
[-C--:B0-----:R-:W-:Y:S01]  /*25d90*/  IADD3 R4, P6, PT, R0, R11.reuse, RZ ;  /* 0x0000000b00047210 */ /* 0x081fe20007fde0ff */
[----:B------:R-:W-:Y:S01]  /*25da0*/  @P5 STG.E.U8 desc[UR8][R2.64], R12 ;  /* 0x0000000c02005986 */ /* 0x000fe2000c101108 */
[----:B------:R-:W-:Y:S01]  /*25db0*/  PRMT R16, R16, 0x7771, RZ ;  /* 0x0000777110107816 */ /* 0x000fe200000000ff */
[----:B------:R-:W0:Y:S01]  /*25dc0*/  LDCU UR26, c[0x0][0x39c] ;  /* 0x00007380ff1a77ac */ /* 0x000e220008000800 */
[----:B------:R-:W-:Y:S01]  /*25dd0*/  LEA.HI.X.SX32 R5, R0, R28, 0x1, P6 ;  /* 0x0000001c00057211 */ /* 0x000fe200030f0eff */
[----:B------:R-:W-:Y:S01]  /*25de0*/  IMAD R0, R8, UR25, RZ ;  /* 0x0000001908007c24 */ /* 0x000fe2000f8e02ff */
[----:B------:R-:W-:Y:S01]  /*25df0*/  PRMT R17, R17, 0x7771, RZ ;  /* 0x0000777111117816 */ /* 0x000fe200000000ff */
[----:B------:R-:W0:Y:S02]  /*25e00*/  LDCU UR25, c[0x0][0x3b8] ;  /* 0x00007700ff1977ac */ /* 0x000e240008000800 */
[----:B------:R1:W-:Y:S02]  /*25e10*/  @P4 STG.E.U8 desc[UR8][R4.64], R13 ;  /* 0x0000000d04004986 */ /* 0x0003e4000c101108 */
[----:B-1----:R-:W-:-:S04]  /*25e20*/  IADD3 R4, P4, PT, R0, R11, RZ ;  /* 0x0000000b00047210 */ /* 0x002fc80007f9e0ff */
[----:B------:R-:W-:-:S05]  /*25e30*/  LEA.HI.X.SX32 R5, R0, R28, 0x1, P4 ;  /* 0x0000001c00057211 */ /* 0x000fca00020f0eff */
[----:B------:R1:W-:Y:S04]  /*25e40*/  @P3 STG.E.U8 desc[UR8][R4.64], R14 ;  /* 0x0000000e04003986 */ /* 0x0003e8000c101108 */
[----:B-1----:R-:W2:Y:S04]  /*25e50*/  LDL.LU R5, [R1+0x4c] ;  /* 0x00004c0001057983 */ /* 0x002ea80000300800 */
[----:B------:R-:W3:Y:S01]  /*25e60*/  LDL.LU R4, [R1+0x50] ;  /* 0x0000500001047983 */ /* 0x000ee20000300800 */
[C---:B------:R-:W-:Y:S01]  /*25e70*/  ISETP.LT.AND P5, PT, R9.reuse, UR22, !P0 ;  /* 0x0000001609007c0c */ /* 0x040fe2000c7a1270 */
[----:B------:R-:W-:Y:S01]  /*25e80*/  IMAD R9, R9, UR21, RZ ;  /* 0x0000001509097c24 */ /* 0x000fe2000f8e02ff */
[----:B------:R-:W-:Y:S01]  /*25e90*/  PRMT R18, R18, 0x7771, RZ ;  /* 0x0000777112127816 */ /* 0x000fe200000000ff */
[----:B------:R-:W1:Y:S03]  /*25ea0*/  LDCU UR21, c[0x0][0x3b8] ;  /* 0x00007700ff1577ac */ /* 0x000e660008000800 */
[C---:B------:R-:W-:Y:S01]  /*25eb0*/  IADD3 R8, P3, PT, R9.reuse, R11, RZ ;  /* 0x0000000b09087210 */ /* 0x040fe20007f7e0ff */
[----:B------:R-:W0:Y:S03]  /*25ec0*/  LDCU UR22, c[0x0][0x39c] ;  /* 0x00007380ff1677ac */ /* 0x000e260008000800 */
[----:B------:R-:W-:-:S05]  /*25ed0*/  LEA.HI.X.SX32 R9, R9, R28, 0x1, P3 ;  /* 0x0000001c09097211 */ /* 0x000fca00018f0eff */
[----:B------:R0:W-:Y:S04]  /*25ee0*/  @P5 STG.E.U8 desc[UR8][R8.64], R25 ;  /* 0x0000001908005986 */ /* 0x0001e8000c101108 */
[----:B0-----:R-:W4:Y:S01]  /*25ef0*/  LDL.LU R25, [R1+0xa44] ;  /* 0x000a440001197983 */ /* 0x001f220000300800 */
[C---:B--2---:R-:W-:Y:S01]  /*25f00*/  ISETP.LT.AND P4, PT, R5.reuse, UR18, !P0 ;  /* 0x0000001205007c0c */ /* 0x044fe2000c781270 */
[----:B------:R-:W-:Y:S01]  /*25f10*/  IMAD R5, R5, UR17, RZ ;  /* 0x0000001105057c24 */ /* 0x000fe2000f8e02ff */
[----:B------:R-:W-:Y:S01]  /*25f20*/  PRMT R19, R19, 0x7771, RZ ;  /* 0x0000777113137816 */ /* 0x000fe200000000ff */
[----:B------:R-:W0:Y:S01]  /*25f30*/  LDCU UR17, c[0x0][0x3b8] ;  /* 0x00007700ff1177ac */ /* 0x000e220008000800 */
[C---:B---3--:R-:W-:Y:S01]  /*25f40*/  IMAD R14, R4.reuse, UR19, RZ ;  /* 0x00000013040e7c24 */ /* 0x048fe2000f8e02ff */
[----:B------:R-:W-:-:S02]  /*25f50*/  ISETP.LT.AND P3, PT, R4, UR20, !P0 ;  /* 0x0000001404007c0c */ /* 0x000fc4000c761270 */
[CC--:B------:R-:W-:Y:S01]  /*25f60*/  IADD3 R4, P6, PT, R5.reuse, R11.reuse, RZ ;  /* 0x0000000b05047210 */ /* 0x0c0fe20007fde0ff */
[----:B------:R-:W2:Y:S01]  /*25f70*/  LDCU UR18, c[0x0][0x39c] ;  /* 0x00007380ff1277ac */ /* 0x000ea20008000800 */
[C---:B------:R-:W-:Y:S02]  /*25f80*/  IADD3 R8, P5, PT, R14.reuse, R11, RZ ;  /* 0x0000000b0e087210 */ /* 0x040fe40007fbe0ff */
[-C--:B------:R-:W-:Y:S01]  /*25f90*/  LEA.HI.X.SX32 R5, R5, R28.reuse, 0x1, P6 ;  /* 0x0000001c05057211 */ /* 0x080fe200030f0eff */
[----:B------:R-:W3:Y:S01]  /*25fa0*/  LDCU UR20, c[0x0][0x39c] ;  /* 0x00007380ff1477ac */ /* 0x000ee20008000800 */
[----:B------:R-:W-:Y:S01]  /*25fb0*/  LEA.HI.X.SX32 R9, R14, R28, 0x1, P5 ;  /* 0x0000001c0e097211 */ /* 0x000fe200028f0eff */
[C---:B------:R-:W-:Y:S01]  /*25fc0*/  IMAD R14, R24.reuse, UR15, RZ ;  /* 0x0000000f180e7c24 */ /* 0x040fe2000f8e02ff */
[----:B------:R-:W-:Y:S01]  /*25fd0*/  ISETP.LT.AND P6, PT, R24, UR16, !P0 ;  /* 0x0000001018007c0c */ /* 0x000fe2000c7c1270 */
[----:B------:R0:W-:Y:S01]  /*25fe0*/  @P4 STG.E.U8 desc[UR8][R4.64], R16 ;  /* 0x0000001004004986 */ /* 0x0001e2000c101108 */
[C---:B------:R-:W-:Y:S01]  /*25ff0*/  PRMT R13, R20.reuse, 0x7773, RZ ;  /* 0x00007773140d7816 */ /* 0x040fe200000000ff */
[----:B------:R-:W1:Y:S02]  /*26000*/  LDCU UR15, c[0x0][0x3b8] ;  /* 0x00007700ff0f77ac */ /* 0x000e640008000800 */
[----:B------:R-:W2:Y:S01]  /*26010*/  LDL.LU R24, [R1+0xa40] ;  /* 0x000a400001187983 */ /* 0x000ea20000300800 */
[----:B------:R-:W-:Y:S01]  /*26020*/  PRMT R12, R20, 0x7772, RZ ;  /* 0x00007772140c7816 */ /* 0x000fe200000000ff */
[----:B------:R-:W1:Y:S01]  /*26030*/  LDCU UR19, c[0x0][0x39c] ;  /* 0x00007380ff1377ac */ /* 0x000e620008000800 */
[----:B------:R-:W-:-:S02]  /*26040*/  PRMT R10, R21, 0x7773, RZ ;  /* 0x00007773150a7816 */ /* 0x000fc400000000ff */
[----:B------:R-:W-:Y:S01]  /*26050*/  PRMT R7, R21, 0x7772, RZ ;  /* 0x0000777215077816 */ /* 0x000fe200000000ff */
[----:B------:R-:W1:Y:S01]  /*26060*/  LDCU UR16, c[0x0][0x3b8] ;  /* 0x00007700ff1077ac */ /* 0x000e620008000800 */
[----:B0-----:R-:W2:Y:S04]  /*26070*/  LDL.LU R5, [R1+0x58] ;  /* 0x0000580001057983 */ /* 0x001ea80000300800 */
[----:B------:R-:W3:Y:S04]  /*26080*/  LDL.LU R4, [R1+0x5c] ;  /* 0x00005c0001047983 */ /* 0x000ee80000300800 */
[----:B------:R0:W-:Y:S04]  /*26090*/  @P3 STG.E.U8 desc[UR8][R8.64], R17 ;  /* 0x0000001108003986 */ /* 0x0001e8000c101108 */
[----:B0-----:R-:W4:Y:S01]  /*260a0*/  LDL.LU R17, [R1+0x60] ;  /* 0x0000600001117983 */ /* 0x001f220000300800 */
[----:B------:R-:W-:-:S03]  /*260b0*/  IADD3 R8, P3, PT, R14, R11, RZ ;  /* 0x0000000b0e087210 */ /* 0x000fc60007f7e0ff */
[----:B------:R-:W4:Y:S01]  /*260c0*/  LDL.LU R16, [R1+0x70] ;  /* 0x0000700001107983 */ /* 0x000f220000300800 */
        /* <DEDUP_REMOVED lines=14> */
[----:B------:R-:W-:-:S03]  /*261b0*/  LEA.HI.X.SX32 R9, R14, R28, 0x1, P6 ;  /* 0x0000001c0e097211 */ /* 0x000fc600030f0eff */
[----:B------:R0:W-:Y:S01]  /*261c0*/  @P4 STG.E.U8 desc[UR8][R4.64], R19 ;  /* 0x0000001304004986 */ /* 0x0001e2000c101108 */
[----:B------:R-:W-:Y:S01]  /*261d0*/  PRMT R21, R21, 0x7771, RZ ;  /* 0x0000777115157816 */ /* 0x000fe200000000ff */
[----:B------:R-:W1:Y:S01]  /*261e0*/  LDCU UR13, c[0x0][0x3b8] ;  /* 0x00007700ff0d77ac */ /* 0x000e620008000800 */
[C---:B----4-:R-:W-:Y:S01]  /*261f0*/  ISETP.LT.AND P5, PT, R17.reuse, UR7, !P0 ;  /* 0x0000000711007c0c */ /* 0x050fe2000c7a1270 */
[----:B------:R-:W-:Y:S01]  /*26200*/  IMAD R14, R17, UR6, RZ ;  /* 0x00000006110e7c24 */ /* 0x000fe2000f8e02ff */
[----:B------:R4:W-:Y:S01]  /*26210*/  @P3 STG.E.U8 desc[UR8][R8.64], R20 ;  /* 0x0000001408003986 */ /* 0x0009e2000c101108 */
[C---:B------:R-:W-:Y:S01]  /*26220*/  PRMT R0, R22.reuse, 0x7773, RZ ;  /* 0x0000777316007816 */ /* 0x040fe200000000ff */
[----:B------:R-:W1:Y:S02]  /*26230*/  LDCU UR6, c[0x0][0x3b8] ;  /* 0x00007700ff0677ac */ /* 0x000e640008000800 */
[----:B------:R-:W2:Y:S01]  /*26240*/  LDL.LU R17, [R1+0x74] ;  /* 0x0000740001117983 */ /* 0x000ea20000300800 */
[----:B------:R-:W-:Y:S01]  /*26250*/  PRMT R2, R22, 0x7772, RZ ;  /* 0x0000777216027816 */ /* 0x000fe200000000ff */
[----:B------:R-:W1:Y:S02]  /*26260*/  LDCU UR7, c[0x0][0x3b8] ;  /* 0x00007700ff0777ac */ /* 0x000e640008000800 */
[----:B0-----:R-:W2:Y:S04]  /*26270*/  LDL.LU R19, [R1+0x68] ;  /* 0x0000680001137983 */ /* 0x001ea80000300800 */
[----:B----4-:R-:W4:Y:S04]  /*26280*/  LDL.LU R9, [R1+0x64] ;  /* 0x0000640001097983 */ /* 0x010f280000300800 */
[----:B------:R-:W3:Y:S01]  /*26290*/  LDL.LU R20, [R1+0x78] ;  /* 0x0000780001147983 */ /* 0x000ee20000300800 */
[----:B------:R-:W-:-:S04]  /*262a0*/  IADD3 R4, P3, PT, R14, R11, RZ ;  /* 0x0000000b0e047210 */ /* 0x000fc80007f7e0ff */
[----:B------:R-:W-:-:S05]  /*262b0*/  LEA.HI.X.SX32 R5, R14, R28, 0x1, P3 ;  /* 0x0000001c0e057211 */ /* 0x000fca00018f0eff */
[----:B------:R0:W-:Y:S01]  /*262c0*/  @P5 STG.E.U8 desc[UR8][R4.64], R21 ;  /* 0x0000001504005986 */ /* 0x0001e2000c101108 */
[----:B------:R-:W-:Y:S02]  /*262d0*/  PRMT R22, R22, 0x7771, RZ ;  /* 0x0000777116167816 */ /* 0x000fe400000000ff */
[C---:B------:R-:W-:Y:S02]  /*262e0*/  PRMT R3, R23.reuse, 0x7773, RZ ;  /* 0x0000777317037816 */ /* 0x040fe400000000ff */
[C---:B------:R-:W-:Y:S02]  /*262f0*/  PRMT R6, R23.reuse, 0x7772, RZ ;  /* 0x0000777217067816 */ /* 0x040fe400000000ff */
[----:B------:R-:W-:Y:S02]  /*26300*/  PRMT R23, R23, 0x7771, RZ ;  /* 0x0000777117177816 */ /* 0x000fe400000000ff */
[C---:B--2---:R-:W-:Y:S01]  /*26310*/  ISETP.LT.AND P3, PT, R19.reuse, UR30, !P0 ;  /* 0x0000001e13007c0c */ /* 0x044fe2000c761270 */
[----:B------:R-:W-:Y:S01]  /*26320*/  IMAD R14, R19, UR5, RZ ;  /* 0x00000005130e7c24 */ /* 0x000fe2000f8e02ff */
[----:B------:R-:W2:Y:S01]  /*26330*/  LDCU UR30, c[0x0][0x39c] ;  /* 0x00007380ff1e77ac */ /* 0x000ea20008000800 */
[----:B------:R-:W2:Y:S01]  /*26340*/  LDL.LU R19, [R1+0x7c] ;  /* 0x00007c0001137983 */ /* 0x000ea20000300800 */
[C---:B----4-:R-:W-:Y:S01]  /*26350*/  ISETP.LT.AND P4, PT, R9.reuse, UR4, !P0 ;  /* 0x0000000409007c0c */ /* 0x050fe2000c781270 */
[----:B------:R-:W-:Y:S01]  /*26360*/  IMAD R9, R9, UR14, RZ ;  /* 0x0000000e09097c24 */ /* 0x000fe2000f8e02ff */
[-C--:B0-----:R-:W-:Y:S01]  /*26370*/  IADD3 R4, P5, PT, R14, R11.reuse, RZ ;  /* 0x0000000b0e047210 */ /* 0x081fe20007fbe0ff */
[----:B------:R-:W4:Y:S01]  /*26380*/  LDL.LU R21, [R1+0x80] ;  /* 0x0000800001157983 */ /* 0x000f220000300800 */
[----:B------:R-:W0:Y:S02]  /*26390*/  LDCU UR4, c[0x0][0x3b8] ;  /* 0x00007700ff0477ac */ /* 0x000e240008000800 */
[----:B------:R-:W-:-:S02]  /*263a0*/  IADD3 R8, P6, PT, R9, R11, RZ ;  /* 0x0000000b09087210 */ /* 0x000fc40007fde0ff */
[-C--:B------:R-:W-:Y:S01]  /*263b0*/  LEA.HI.X.SX32 R5, R14, R28.reuse, 0x1, P5 ;  /* 0x0000001c0e057211 */ /* 0x080fe200028f0eff */
[----:B------:R-:W0:Y:S01]  /*263c0*/  LDCU UR5, c[0x0][0x3b8] ;  /* 0x00007700ff0577ac */ /* 0x000e220008000800 */
[----:B------:R-:W-:Y:S01]  /*263d0*/  LEA.HI.X.SX32 R9, R9, R28, 0x1, P6 ;  /* 0x0000001c09097211 */ /* 0x000fe200030f0eff */
[C---:B------:R-:W-:Y:S01]  /*263e0*/  IMAD R14, R18.reuse, UR23, RZ ;  /* 0x00000017120e7c24 */ /* 0x040fe2000f8e02ff */
[----:B------:R-:W-:Y:S01]  /*263f0*/  ISETP.LT.AND P6, PT, R18, UR35, !P0 ;  /* 0x0000002312007c0c */ /* 0x000fe2000c7c1270 */
[----:B------:R-:W0:Y:S01]  /*26400*/  LDCU UR23, c[0x0][0x39c] ;  /* 0x00007380ff1777ac */ /* 0x000e220008000800 */
[----:B------:R-:W4:Y:S01]  /*26410*/  LDL.LU R18, [R1+0x84] ;  /* 0x0000840001127983 */ /* 0x000f220000300800 */
[----:B------:R-:W0:Y:S03]  /*26420*/  LDCU UR14, c[0x0][0x3b8] ;  /* 0x00007700ff0e77ac */ /* 0x000e260008000800 */
[----:B------:R1:W-:Y:S04]  /*26430*/  @P4 STG.E.U8 desc[UR8][R8.64], R22 ;  /* 0x0000001608004986 */ /* 0x0003e8000c101108 */
[----:B------:R0:W-:Y:S01]  /*26440*/  @P3 STG.E.U8 desc[UR8][R4.64], R23 ;  /* 0x0000001704003986 */ /* 0x0001e2000c101108 */
[----:B------:R-:W-:-:S02]  /*26450*/  ISETP.LT.AND P5, PT, R16, UR37, !P0 ;  /* 0x0000002510007c0c */ /* 0x000fc4000c7a1270 */
[-C--:B-1----:R-:W-:Y:S01]  /*26460*/  IADD3 R8, P3, PT, R14, R11.reuse, RZ ;  /* 0x0000000b0e087210 */ /* 0x082fe20007f7e0ff */
[----:B------:R-:W4:Y:S01]  /*26470*/  LDL.LU R22, [R1+0x28] ;  /* 0x0000280001167983 */ /* 0x000f220000300800 */
[----:B0-----:R-:W-:Y:S02]  /*26480*/  IMAD R5, R16, UR36, RZ ;  /* 0x0000002410057c24 */ /* 0x001fe4000f8e02ff */
[----:B------:R-:W-:Y:S01]  /*26490*/  LEA.HI.X.SX32 R9, R14, R28, 0x1, P3 ;  /* 0x0000001c0e097211 */ /* 0x000fe200018f0eff */
[C---:B------:R-:W-:Y:S01]  /*264a0*/  IMAD R14, R17.reuse, UR38, RZ ;  /* 0x00000026110e7c24 */ /* 0x040fe2000f8e02ff */
[----:B------:R-:W-:Y:S01]  /*264b0*/  PRMT R16, R24, 0x7771, RZ ;  /* 0x0000777118107816 */ /* 0x000fe200000000ff */
[----:B------:R-:W4:Y:S01]  /*264c0*/  LDL.LU R23, [R1+0x88] ;  /* 0x0000880001177983 */ /* 0x000f220000300800 */
[----:B------:R-:W-:Y:S02]  /*264d0*/  ISETP.LT.AND P4, PT, R17, UR39, !P0 ;  /* 0x0000002711007c0c */ /* 0x000fe4000c781270 */
[----:B------:R-:W-:Y:S01]  /*264e0*/  IADD3 R4, P3, PT, R5, R11, RZ ;  /* 0x0000000b05047210 */ /* 0x000fe20007f7e0ff */
[----:B------:R0:W-:Y:S01]  /*264f0*/  @P6 STG.E.U8 desc[UR8][R8.64], R16 ;  /* 0x0000001008006986 */ /* 0x0001e2000c101108 */
[----:B------:R-:W-:-:S02]  /*26500*/  PRMT R17, R26, 0x7771, RZ ;  /* 0x000077711a117816 */ /* 0x000fc400000000ff */
[-C--:B------:R-:W-:Y:S02]  /*26510*/  LEA.HI.X.SX32 R5, R5, R28.reuse, 0x1, P3 ;  /* 0x0000001c05057211 */ /* 0x080fe400018f0eff */
[C---:B0-----:R-:W-:Y:S02]  /*26520*/  IADD3 R8, P6, PT, R14.reuse, R11, RZ ;  /* 0x0000000b0e087210 */ /* 0x041fe40007fde0ff */
[----:B------:R-:W-:Y:S02]  /*26530*/  PRMT R16, R25, 0x7771, RZ ;  /* 0x0000777119107816 */ /* 0x000fe400000000ff */
[----:B------:R-:W-:Y:S01]  /*26540*/  LEA.HI.X.SX32 R9, R14, R28, 0x1, P6 ;  /* 0x0000001c0e097211 */ /* 0x000fe200030f0eff */
[C---:B---3--:R-:W-:Y:S01]  /*26550*/  IMAD R14, R20.reuse, UR40, RZ ;  /* 0x00000028140e7c24 */ /* 0x048fe2000f8e02ff */
[----:B------:R-:W-:Y:S01]  /*26560*/  ISETP.LT.AND P3, PT, R20, UR41, !P0 ;  /* 0x0000002914007c0c */ /* 0x000fe2000c761270 */
[----:B------:R-:W-:Y:S04]  /*26570*/  @P5 STG.E.U8 desc[UR8][R4.64], R16 ;  /* 0x0000001004005986 */ /* 0x000fe8000c101108 */
[----:B------:R-:W3:Y:S04]  /*26580*/  LDL.LU R20, [R1+0x8c] ;  /* 0x00008c0001147983 */ /* 0x000ee80000300800 */
[----:B------:R0:W-:Y:S04]  /*26590*/  @P4 STG.E.U8 desc[UR8][R8.64], R17 ;  /* 0x0000001108004986 */ /* 0x0001e8000c101108 */
[----:B0-----:R-:W3:Y:S01]  /*265a0*/  LDL.LU R17, [R1+0xac] ;  /* 0x0000ac0001117983 */ /* 0x001ee20000300800 */
[C---:B--2---:R-:W-:Y:S01]  /*265b0*/  ISETP.LT.AND P5, PT, R19.reuse, UR48, !P0 ;  /* 0x0000003013007c0c */ /* 0x044fe2000c7a1270 */
[----:B------:R-:W-:-:S02]  /*265c0*/  IMAD R5, R19, UR42, RZ ;  /* 0x0000002a13057c24 */ /* 0x000fc4000f8e02ff */
[----:B------:R-:W2:Y:S01]  /*265d0*/  LDL.LU R19, [R1+0xc4] ;  /* 0x0000c40001137983 */ /* 0x000ea20000300800 */
[CC--:B------:R-:W-:Y:S02]  /*265e0*/  IADD3 R8, P6, PT, R14.reuse, R11.reuse, RZ ;  /* 0x0000000b0e087210 */ /* 0x0c0fe40007fde0ff */
[----:B------:R-:W-:Y:S02]  /*265f0*/  PRMT R16, R27, 0x7771, RZ ;  /* 0x000077711b107816 */ /* 0x000fe400000000ff */
[----:B------:R-:W-:Y:S01]  /*26600*/  LEA.HI.X.SX32 R9, R14, R28, 0x1, P6 ;  /* 0x0000001c0e097211 */ /* 0x000fe200030f0eff */
[----:B----4-:R-:W-:Y:S01]  /*26610*/  IMAD R14, R21, UR47, RZ ;  /* 0x0000002f150e7c24 */ /* 0x010fe2000f8e02ff */
[----:B------:R-:W-:-:S03]  /*26620*/  IADD3 R4, P6, PT, R5, R11, RZ ;  /* 0x0000000b05047210 */ /* 0x000fc60007fde0ff */
[----:B------:R0:W-:Y:S01]  /*26630*/  @P3 STG.E.U8 desc[UR8][R8.64], R16 ;  /* 0x0000001008003986 */ /* 0x0001e2000c101108 */
[----:B------:R-:W-:Y:S02]  /*26640*/  ISETP.LT.AND P4, PT, R21, UR49, !P0 ;  /* 0x0000003115007c0c */ /* 0x000fe4000c781270 */
[-C--:B------:R-:W-:Y:S01]  /*26650*/  LEA.HI.X.SX32 R5, R5, R28.reuse, 0x1, P6 ;  /* 0x0000001c05057211 */ /* 0x080fe200030f0eff */
[----:B------:R-:W4:Y:S01]  /*26660*/  LDL.LU R21, [R1+0xc8] ;  /* 0x0000c80001157983 */ /* 0x000f220000300800 */
[----:B------:R-:W-:Y:S01]  /*26670*/  ISETP.LT.AND P6, PT, R18, UR34, !P0 ;  /* 0x0000002212007c0c */ /* 0x000fe2000c7c1270 */
[----:B------:R-:W1:Y:S01]  /*26680*/  LDCU UR34, c[0x0][0x39c] ;  /* 0x00007380ff2277ac */ /* 0x000e620008000800 */
[C---:B0-----:R-:W-:Y:S01]  /*26690*/  IADD3 R8, P3, PT, R14.reuse, R11, RZ ;  /* 0x0000000b0e087210 */ /* 0x041fe20007f7e0ff */
[----:B------:R-:W4:Y:S03]  /*266a0*/  LDL.LU R16, [R1+0x90] ;  /* 0x0000900001107983 */ /* 0x000f260000300800 */
[----:B------:R-:W-:Y:S01]  /*266b0*/  LEA.HI.X.SX32 R9, R14, R28, 0x1, P3 ;  /* 0x0000001c0e097211 */ /* 0x000fe200018f0eff */
[----:B------:R-:W-:-:S02]  /*266c0*/  IMAD R14, R18, UR43, RZ ;  /* 0x0000002b120e7c24 */ /* 0x000fc4000f8e02ff */
[----:B------:R-:W4:Y:S04]  /*266d0*/  LDL.LU R18, [R1+0x94] ;  /* 0x0000940001127983 */ /* 0x000f280000300800 */
[----:B---3--:R-:W-:Y:S04]  /*266e0*/  @P5 STG.E.U8 desc[UR8][R4.64], R17 ;  /* 0x0000001104005986 */ /* 0x008fe8000c101108 */
[----:B------:R0:W-:Y:S02]  /*266f0*/  @P4 STG.E.U8 desc[UR8][R8.64], R22 ;  /* 0x0000001608004986 */ /* 0x0001e4000c101108 */
[----:B0-----:R-:W-:-:S02]  /*26700*/  IADD3 R8, P3, PT, R14, R11, RZ ;  /* 0x0000000b0e087210 */ /* 0x001fc40007f7e0ff */
[----:B------:R-:W3:Y:S02]  /*26710*/  LDL.LU R22, [R1+0x98] ;  /* 0x0000980001167983 */ /* 0x000ee40000300800 */
[----:B------:R-:W-:Y:S02]  /*26720*/  LEA.HI.X.SX32 R9, R14, R28, 0x1, P3 ;  /* 0x0000001c0e097211 */ /* 0x000fe400018f0eff */
[----:B------:R-:W3:Y:S01]  /*26730*/  LDL.LU R17, [R1+0x9c] ;  /* 0x00009c0001117983 */ /* 0x000ee20000300800 */
[C---:B------:R-:W-:Y:S01]  /*26740*/  ISETP.LT.AND P4, PT, R23.reuse, UR27, !P0 ;  /* 0x0000001b17007c0c */ /* 0x040fe2000c781270 */
[----:B------:R-:W-:Y:S01]  /*26750*/  IMAD R5, R23, UR29, RZ ;  /* 0x0000001d17057c24 */ /* 0x000fe2000f8e02ff */
[C---:B------:R-:W-:Y:S01]  /*26760*/  ISETP.LT.AND P3, PT, R20.reuse, UR28, !P0 ;  /* 0x0000001c14007c0c */ /* 0x040fe2000c761270 */
[----:B------:R-:W-:Y:S01]  /*26770*/  IMAD R14, R20, UR24, RZ ;  /* 0x00000018140e7c24 */ /* 0x000fe2000f8e02ff */
[----:B------:R-:W0:Y:S01]  /*26780*/  LDCU UR24, c[0x0][0x39c] ;  /* 0x00007380ff1877ac */ /* 0x000e220008000800 */
[----:B--2---:R2:W-:Y:S04]  /*26790*/  @P6 STG.E.U8 desc[UR8][R8.64], R19 ;  /* 0x0000001308006986 */ /* 0x0045e8000c101108 */
[----:B--2---:R-:W2:Y:S04]  /*267a0*/  LDL.LU R19, [R1+0x4] ;  /* 0x0000040001137983 */ /* 0x004ea80000300800 */
[----:B------:R-:W2:Y:S04]  /*267b0*/  LDL.LU R23, [R1] ;  /* 0x0000000001177983 */ /* 0x000ea80000300800 */
[----:B------:R-:W2:Y:S01]  /*267c0*/  LDL.LU R20, [R1+0xa0] ;  /* 0x0000a00001147983 */ /* 0x000ea20000300800 */
[----:B------:R-:W-:-:S02]  /*267d0*/  IADD3 R4, P5, PT, R5, R11, RZ ;  /* 0x0000000b05047210 */ /* 0x000fc40007fbe0ff */
[C---:B------:R-:W-:Y:S02]  /*267e0*/  IADD3 R8, P6, PT, R14.reuse, R11, RZ ;  /* 0x0000000b0e087210 */ /* 0x040fe40007fde0ff */
[-C--:B------:R-:W-:Y:S02]  /*267f0*/  LEA.HI.X.SX32 R5, R5, R28.reuse, 0x1, P5 ;  /* 0x0000001c05057211 */ /* 0x080fe400028f0eff */
[----:B------:R-:W-:-:S03]  /*26800*/  LEA.HI.X.SX32 R9, R14, R28, 0x1, P6 ;  /* 0x0000001c0e097211 */ /* 0x000fc600030f0eff */
[----:B----4-:R4:W-:Y:S01]  /*26810*/  @P4 STG.E.U8 desc[UR8][R4.64], R21 ;  /* 0x0000001504004986 */ /* 0x0109e2000c101108 */
[----:B------:R-:W-:Y:S01]  /*26820*/  ISETP.LT.AND P4, PT, R18, UR22, !P0 ;  /* 0x0000001612007c0c */ /* 0x000fe2000c781270 */
[C---:B------:R-:W-:Y:S01]  /*26830*/  IMAD R14, R16.reuse, UR25, RZ ;  /* 0x00000019100e7c24 */ /* 0x040fe2000f8e02ff */
[----:B------:R-:W-:Y:S01]  /*26840*/  ISETP.LT.AND P5, PT, R16, UR26, !P0 ;  /* 0x0000001a10007c0c */ /* 0x000fe2000c7a1270 */
[----:B------:R0:W-:Y:S01]  /*26850*/  @P3 STG.E.U8 desc[UR8][R8.64], R15 ;  /* 0x0000000f08003986 */ /* 0x0001e2000c101108 */
[----:B------:R-:W1:Y:S01]  /*26860*/  LDCU UR25, c[0x0][0x39c] ;  /* 0x00007380ff1977ac */ /* 0x000e620008000800 */
[----:B------:R-:W1:Y:S02]  /*26870*/  LDCU UR22, c[0x0][0x39c] ;  /* 0x00007380ff1677ac */ /* 0x000e640008000800 */
[----:B----4-:R-:W4:Y:S01]  /*26880*/  LDL.LU R21, [R1+0xa4] ;  /* 0x0000a40001157983 */ /* 0x010f220000300800 */
[----:B0-----:R-:W-:Y:S01]  /*26890*/  IMAD R9, R18, UR21, RZ ;  /* 0x0000001512097c24 */ /* 0x001fe2000f8e02ff */
[----:B------:R-:W-:-:S02]  /*268a0*/  IADD3 R4, P3, PT, R14, R11, RZ ;  /* 0x0000000b0e047210 */ /* 0x000fc40007f7e0ff */
[----:B------:R-:W4:Y:S01]  /*268b0*/  LDL.LU R18, [R1+0xa8] ;  /* 0x0000a80001127983 */ /* 0x000f220000300800 */
[----:B------:R-:W0:Y:S01]  /*268c0*/  LDCU UR21, c[0x0][0x39c] ;  /* 0x00007380ff1577ac */ /* 0x000e220008000800 */
[C---:B------:R-:W-:Y:S02]  /*268d0*/  IADD3 R8, P6, PT, R9.reuse, R11, RZ ;  /* 0x0000000b09087210 */ /* 0x040fe40007fde0ff */
[-C--:B------:R-:W-:Y:S02]  /*268e0*/  LEA.HI.X.SX32 R5, R14, R28.reuse, 0x1, P3 ;  /* 0x0000001c0e057211 */ /* 0x080fe400018f0eff */
[----:B------:R-:W-:-:S03]  /*268f0*/  LEA.HI.X.SX32 R9, R9, R28, 0x1, P6 ;  /* 0x0000001c09097211 */ /* 0x000fc600030f0eff */
[----:B------:R0:W-:Y:S01]  /*26900*/  @P5 STG.E.U8 desc[UR8][R4.64], R29 ;  /* 0x0000001d04005986 */ /* 0x0001e2000c101108 */
[C---:B---3--:R-:W-:Y:S01]  /*26910*/  ISETP.LT.AND P3, PT, R22.reuse, UR18, !P0 ;  /* 0x0000001216007c0c */ /* 0x048fe2000c761270 */
[----:B------:R-:W-:Y:S01]  /*26920*/  IMAD R14, R22, UR17, RZ ;  /* 0x00000011160e7c24 */ /* 0x000fe2000f8e02ff */
[----:B------:R-:W3:Y:S01]  /*26930*/  LDCU UR17, c[0x0][0x39c] ;  /* 0x00007380ff1177ac */ /* 0x000ee20008000800 */
[----:B------:R-:W3:Y:S04]  /*26940*/  LDL.LU R22, [R1+0xb0] ;  /* 0x0000b00001167983 */ /* 0x000ee80000300800 */
[----:B--2---:R2:W-:Y:S01]  /*26950*/  @P4 STG.E.U8 desc[UR8][R8.64], R19 ;  /* 0x0000001308004986 */ /* 0x0045e2000c101108 */
[C---:B------:R-:W-:Y:S01]  /*26960*/  ISETP.LT.AND P6, PT, R17.reuse, UR19, !P0 ;  /* 0x0000001311007c0c */ /* 0x040fe2000c7c1270 */
[----:B------:R-:W1:Y:S01]  /*26970*/  LDCU UR18, c[0x0][0x39c] ;  /* 0x00007380ff1277ac */ /* 0x000e620008000800 */
[-C--:B0-----:R-:W-:Y:S01]  /*26980*/  IADD3 R4, P5, PT, R14, R11.reuse, RZ ;  /* 0x0000000b0e047210 */ /* 0x081fe20007fbe0ff */
[----:B------:R-:W0:Y:S01]  /*26990*/  LDCU UR19, c[0x0][0x39c] ;  /* 0x00007380ff1377ac */ /* 0x000e220008000800 */
[----:B--2---:R-:W2:Y:S01]  /*269a0*/  LDL.LU R19, [R1+0xb4] ;  /* 0x0000b40001137983 */ /* 0x004ea20000300800 */
[C---:B------:R-:W-:Y:S01]  /*269b0*/  ISETP.LT.AND P4, PT, R20.reuse, UR20, !P0 ;  /* 0x0000001414007c0c */ /* 0x040fe2000c781270 */
[----:B------:R-:W-:Y:S01]  /*269c0*/  IMAD R9, R20, UR10, RZ ;  /* 0x0000000a14097c24 */ /* 0x000fe2000f8e02ff */
[----:B------:R-:W-:Y:S01]  /*269d0*/  LEA.HI.X.SX32 R5, R14, R28, 0x1, P5 ;  /* 0x0000001c0e057211 */ /* 0x000fe200028f0eff */
[----:B------:R-:W2:Y:S01]  /*269e0*/  LDL.LU R20, [R1+0xb8] ;  /* 0x0000b80001147983 */ /* 0x000ea20000300800 */
[----:B------:R-:W-:Y:S01]  /*269f0*/  IMAD R14, R17, UR15, RZ ;  /* 0x0000000f110e7c24 */ /* 0x000fe2000f8e02ff */
[----:B------:R-:W0:Y:S02]  /*26a00*/  LDCU UR15, c[0x0][0x3b8] ;  /* 0x00007700ff0f77ac */ /* 0x000e240008000800 */
[----:B------:R1:W-:Y:S01]  /*26a10*/  @P3 STG.E.U8 desc[UR8][R4.64], R23 ;  /* 0x0000001704003986 */ /* 0x0003e2000c101108 */
[-C--:B------:R-:W-:Y:S01]  /*26a20*/  IADD3 R8, P5, PT, R9, R11.reuse, RZ ;  /* 0x0000000b09087210 */ /* 0x080fe20007fbe0ff */
[----:B------:R-:W0:Y:S01]  /*26a30*/  LDCU UR20, c[0x0][0x39c] ;  /* 0x00007380ff1477ac */ /* 0x000e220008000800 */
[----:B------:R-:W0:Y:S01]  /*26a40*/  LDCU UR10, c[0x0][0x3b8] ;  /* 0x00007700ff0a77ac */ /* 0x000e220008000800 */
[----:B-1----:R-:W-:-:S04]  /*26a50*/  IADD3 R4, P3, PT, R14, R11, RZ ;  /* 0x0000000b0e047210 */ /* 0x002fc80007f7e0ff */
[-C--:B------:R-:W-:Y:S02]  /*26a60*/  LEA.HI.X.SX32 R5, R14, R28.reuse, 0x1, P3 ;  /* 0x0000001c0e057211 */ /* 0x080fe400018f0eff */
[-C--:B------:R-:W-:Y:S02]  /*26a70*/  LEA.HI.X.SX32 R9, R9, R28.reuse, 0x1, P5 ;  /* 0x0000001c09097211 */ /* 0x080fe400028f0eff */
[C---:B----4-:R-:W-:Y:S01]  /*26a80*/  ISETP.LT.AND P5, PT, R18.reuse, UR30, !P0 ;  /* 0x0000001e12007c0c */ /* 0x050fe2000c7a1270 */
[----:B------:R1:W-:Y:S01]  /*26a90*/  @P6 STG.E.U8 desc[UR8][R4.64], R12 ;  /* 0x0000000c04006986 */ /* 0x0003e2000c101108 */
[C---:B------:R-:W-:Y:S01]  /*26aa0*/  IMAD R14, R21.reuse, UR6, RZ ;  /* 0x00000006150e7c24 */ /* 0x040fe2000f8e02ff */
[----:B------:R-:W-:Y:S01]  /*26ab0*/  ISETP.LT.AND P3, PT, R21, UR31, !P0 ;  /* 0x0000001f15007c0c */ /* 0x000fe2000c761270 */
[----:B------:R-:W4:Y:S01]  /*26ac0*/  LDCU UR6, c[0x0][0x3b8] ;  /* 0x00007700ff0677ac */ /* 0x000f220008000800 */
[----:B-1----:R-:W-:Y:S02]  /*26ad0*/  IMAD R12, R18, UR4, RZ ;  /* 0x00000004120c7c24 */ /* 0x002fe4000f8e02ff */
[CC--:B------:R-:W-:Y:S01]  /*26ae0*/  IADD3 R4, P6, PT, R14.reuse, R11.reuse, RZ ;  /* 0x0000000b0e047210 */ /* 0x0c0fe20007fde0ff */
[----:B------:R-:W4:Y:S01]  /*26af0*/  LDL.LU R18, [R1+0xbc] ;  /* 0x0000bc0001127983 */ /* 0x000f220000300800 */
[----:B------:R-:W1:Y:S02]  /*26b00*/  LDCU UR4, c[0x0][0x3b8] ;  /* 0x00007700ff0477ac */ /* 0x000e640008000800 */
[----:B------:R-:W-:Y:S01]  /*26b10*/  LEA.HI.X.SX32 R5, R14, R28, 0x1, P6 ;  /* 0x0000001c0e057211 */ /* 0x000fe200030f0eff */
[----:B------:R-:W4:Y:S04]  /*26b20*/  LDL.LU R21, [R1+0xc0] ;  /* 0x0000c00001157983 */ /* 0x000f280000300800 */
[----:B------:R-:W-:Y:S04]  /*26b30*/  @P4 STG.E.U8 desc[UR8][R8.64], R7 ;  /* 0x0000000708004986 */ /* 0x000fe8000c101108 */
[----:B------:R0:W-:Y:S02]  /*26b40*/  @P3 STG.E.U8 desc[UR8][R4.64], R2 ;  /* 0x0000000204003986 */ /* 0x0001e4000c101108 */
[----:B0-----:R-:W-:-:S04]  /*26b50*/  IADD3 R4, P3, PT, R12, R11, RZ ;  /* 0x0000000b0c047210 */ /* 0x001fc80007f7e0ff */
[----:B------:R-:W-:Y:S01]  /*26b60*/  LEA.HI.X.SX32 R5, R12, R28, 0x1, P3 ;  /* 0x0000001c0c057211 */ /* 0x000fe200018f0eff */
[----:B---3--:R-:W-:Y:S01]  /*26b70*/  IMAD R2, R22, UR5, RZ ;  /* 0x0000000516027c24 */ /* 0x008fe2000f8e02ff */
[C---:B--2---:R-:W-:Y:S01]  /*26b80*/  ISETP.LT.AND P3, PT, R19.reuse, UR32, !P0 ;  /* 0x0000002013007c0c */ /* 0x044fe2000c761270 */
[----:B------:R-:W-:-:S03]  /*26b90*/  IMAD R7, R19, UR7, RZ ;  /* 0x0000000713077c24 */ /* 0x000fc6000f8e02ff */
[-C--:B------:R-:W-:Y:S01]  /*26ba0*/  IADD3 R8, P6, PT, R2, R11.reuse, RZ ;  /* 0x0000000b02087210 */ /* 0x080fe20007fde0ff */
[----:B------:R-:W2:Y:S01]  /*26bb0*/  LDL.LU R19, [R1+0xcc] ;  /* 0x0000cc0001137983 */ /* 0x000ea20000300800 */
[----:B------:R-:W-:Y:S01]  /*26bc0*/  ISETP.LT.AND P4, PT, R22, UR23, !P0 ;  /* 0x0000001716007c0c */ /* 0x000fe2000c781270 */
[----:B------:R-:W0:Y:S01]  /*26bd0*/  LDCU UR5, c[0x0][0x3b8] ;  /* 0x00007700ff0577ac */ /* 0x000e220008000800 */
[----:B------:R-:W-:Y:S01]  /*26be0*/  LEA.HI.X.SX32 R9, R2, R28, 0x1, P6 ;  /* 0x0000001c02097211 */ /* 0x000fe200030f0eff */
[C---:B------:R-:W-:Y:S01]  /*26bf0*/  IMAD R2, R20.reuse, UR11, RZ ;  /* 0x0000000b14027c24 */ /* 0x040fe2000f8e02ff */
[----:B------:R-:W-:Y:S01]  /*26c00*/  ISETP.LT.AND P6, PT, R20, UR33, !P0 ;  /* 0x0000002114007c0c */ /* 0x000fe2000c7c1270 */
[----:B------:R-:W3:Y:S01]  /*26c10*/  LDL.LU R23, [R1+0x10c] ;  /* 0x00010c0001177983 */ /* 0x000ee20000300800 */
[----:B------:R-:W0:Y:S03]  /*26c20*/  LDCU UR7, c[0x0][0x3b8] ;  /* 0x00007700ff0777ac */ /* 0x000e260008000800 */
[----:B------:R-:W3:Y:S01]  /*26c30*/  LDL.LU R20, [R1+0xd0] ;  /* 0x0000d00001147983 */ /* 0x000ee20000300800 */
[----:B------:R-:W0:Y:S03]  /*26c40*/  LDCU UR11, c[0x0][0x3b8] ;  /* 0x00007700ff0b77ac */ /* 0x000e260008000800 */
[----:B------:R1:W-:Y:S04]  /*26c50*/  @P5 STG.E.U8 desc[UR8][R4.64], R6 ;  /* 0x0000000604005986 */ /* 0x0003e8000c101108 */
[----:B------:R-:W3:Y:S01]  /*26c60*/  LDL.LU R22, [R1+0xd4] ;  /* 0x0000d40001167983 */ /* 0x000ee20000300800 */
[----:B-1----:R-:W-:-:S02]  /*26c70*/  IADD3 R4, P5, PT, R7, R11, RZ ;  /* 0x0000000b07047210 */ /* 0x002fc40007fbe0ff */
[----:B------:R-:W-:Y:S02]  /*26c80*/  PRMT R6, R24, 0x7772, RZ ;  /* 0x0000777218067816 */ /* 0x000fe400000000ff */
[-C--:B------:R-:W-:Y:S02]  /*26c90*/  LEA.HI.X.SX32 R5, R7, R28.reuse, 0x1, P5 ;  /* 0x0000001c07057211 */ /* 0x080fe400028f0eff */
[----:B------:R-:W-:Y:S01]  /*26ca0*/  PRMT R7, R25, 0x7772, RZ ;  /* 0x0000777219077816 */ /* 0x000fe200000000ff */
[----:B------:R-:W-:Y:S04]  /*26cb0*/  @P4 STG.E.U8 desc[UR8][R8.64], R6 ;  /* 0x0000000608004986 */ /* 0x000fe8000c101108 */
[----:B------:R1:W-:Y:S01]  /*26cc0*/  @P3 STG.E.U8 desc[UR8][R4.64], R7 ;  /* 0x0000000704003986 */ /* 0x0003e2000c101108 */
[C---:B----4-:R-:W-:Y:S01]  /*26cd0*/  ISETP.LT.AND P4, PT, R18.reuse, UR34, !P0 ;  /* 0x0000002212007c0c */ /* 0x050fe2000c781270 */
[----:B-1----:R-:W-:Y:S01]  /*26ce0*/  IMAD R7, R18, UR12, RZ ;  /* 0x0000000c12077c24 */ /* 0x002fe2000f8e02ff */
[-C--:B------:R-:W-:Y:S01]  /*26cf0*/  IADD3 R4, P3, PT, R2, R11.reuse, RZ ;  /* 0x0000000b02047210 */ /* 0x080fe20007f7e0ff */
[----:B------:R-:W4:Y:S01]  /*26d00*/  LDL.LU R18, [R1+0x110] ;  /* 0x0001100001127983 */ /* 0x000f220000300800 */
[----:B------:R-:W-:Y:S01]  /*26d10*/  PRMT R8, R26, 0x7772, RZ ;  /* 0x000077721a087816 */ /* 0x000fe200000000ff */
[----:B------:R-:W1:Y:S01]  /*26d20*/  LDCU UR12, c[0x0][0x3b8] ;  /* 0x00007700ff0c77ac */ /* 0x000e620008000800 */
[----:B------:R-:W-:Y:S01]  /*26d30*/  LEA.HI.X.SX32 R5, R2, R28, 0x1, P3 ;  /* 0x0000001c02057211 */ /* 0x000fe200018f0eff */
[C---:B------:R-:W-:Y:S01]  /*26d40*/  IMAD R2, R21.reuse, UR13, RZ ;  /* 0x0000000d15027c24 */ /* 0x040fe2000f8e02ff */
[----:B------:R-:W4:Y:S01]  /*26d50*/  LDL.LU R29, [R1+0xd8] ;  /* 0x0000d800011d7983 */ /* 0x000f220000300800 */
[----:B------:R-:W-:Y:S01]  /*26d60*/  ISETP.LT.AND P3, PT, R21, UR24, !P0 ;  /* 0x0000001815007c0c */ /* 0x000fe2000c761270 */
[----:B------:R-:W0:Y:S02]  /*26d70*/  LDCU UR13, c[0x0][0x39c] ;  /* 0x00007380ff0d77ac */ /* 0x000e240008000800 */
[----:B------:R-:W4:Y:S01]  /*26d80*/  LDL.LU R17, [R1+0x118] ;  /* 0x0001180001117983 */ /* 0x000f220000300800 */
[----:B------:R-:W-:-:S03]  /*26d90*/  IADD3 R6, P5, PT, R7, R11, RZ ;  /* 0x0000000b07067210 */ /* 0x000fc60007fbe0ff */
[----:B------:R0:W-:Y:S04]  /*26da0*/  @P6 STG.E.U8 desc[UR8][R4.64], R8 ;  /* 0x0000000804006986 */ /* 0x0001e8000c101108 */
[----:B------:R-:W4:Y:S01]  /*26db0*/  LDL.LU R21, [R1+0x114] ;  /* 0x0001140001157983 */ /* 0x000f220000300800 */
[----:B------:R-:W-:Y:S02]  /*26dc0*/  LEA.HI.X.SX32 R7, R7, R28, 0x1, P5 ;  /* 0x0000001c07077211 */ /* 0x000fe400028f0eff */
[----:B0-----:R-:W-:-:S04]  /*26dd0*/  IADD3 R4, P6, PT, R2, R11, RZ ;  /* 0x0000000b02047210 */ /* 0x001fc80007fde0ff */
[----:B------:R-:W-:Y:S02]  /*26de0*/  LEA.HI.X.SX32 R5, R2, R28, 0x1, P6 ;  /* 0x0000001c02057211 */ /* 0x000fe400030f0eff */
[----:B------:R-:W-:-:S05]  /*26df0*/  PRMT R8, R27, 0x7772, RZ ;  /* 0x000077721b087816 */ /* 0x000fca00000000ff */
[----:B------:R0:W-:Y:S01]  /*26e00*/  @P4 STG.E.U8 desc[UR8][R6.64], R8 ;  /* 0x0000000806004986 */ /* 0x0001e2000c101108 */
[C---:B--2---:R-:W-:Y:S01]  /*26e10*/  ISETP.LT.AND P5, PT, R19.reuse, UR25, !P0 ;  /* 0x0000001913007c0c */ /* 0x044fe2000c7a1270 */
[----:B------:R-:W-:Y:S01]  /*26e20*/  IMAD R2, R19, UR14, RZ ;  /* 0x0000000e13027c24 */ /* 0x000fe2000f8e02ff */
[----:B------:R-:W2:Y:S01]  /*26e30*/  LDCU UR14, c[0x0][0x39c] ;  /* 0x00007380ff0e77ac */ /* 0x000ea20008000800 */
[----:B------:R-:W2:Y:S04]  /*26e40*/  LDL.LU R19, [R1+0xdc] ;  /* 0x0000dc0001137983 */ /* 0x000ea80000300800 */
[----:B------:R-:W2:Y:S01]  /*26e50*/  LDL.LU R15, [R1+0xe0] ;  /* 0x0000e000010f7983 */ /* 0x000ea20000300800 */
[C---:B---3--:R-:W-:Y:S01]  /*26e60*/  ISETP.LT.AND P4, PT, R20.reuse, UR17, !P0 ;  /* 0x0000001114007c0c */ /* 0x048fe2000c781270 */
[----:B0-----:R-:W-:-:S02]  /*26e70*/  IMAD R7, R20, UR16, RZ ;  /* 0x0000001014077c24 */ /* 0x001fc4000f8e02ff */
[----:B------:R0:W-:Y:S01]  /*26e80*/  @P3 STG.E.U8 desc[UR8][R4.64], R23 ;  /* 0x0000001704003986 */ /* 0x0001e2000c101108 */
[----:B------:R-:W3:Y:S03]  /*26e90*/  LDCU UR16, c[0x0][0x39c] ;  /* 0x00007380ff1077ac */ /* 0x000ee60008000800 */
[----:B------:R-:W3:Y:S01]  /*26ea0*/  LDL.LU R20, [R1+0x18] ;  /* 0x0000180001147983 */ /* 0x000ee20000300800 */
[----:B------:R-:W1:Y:S03]  /*26eb0*/  LDCU UR17, c[0x0][0x39c] ;  /* 0x00007380ff1177ac */ /* 0x000e660008000800 */
[----:B------:R-:W3:Y:S04]  /*26ec0*/  LDL.LU R16, [R1+0xe4] ;  /* 0x0000e40001107983 */ /* 0x000ee80000300800 */
[----:B0-----:R-:W3:Y:S01]  /*26ed0*/  LDL.LU R23, [R1+0x10] ;  /* 0x0000100001177983 */ /* 0x001ee20000300800 */
[----:B------:R-:W-:-:S04]  /*26ee0*/  IADD3 R4, P3, PT, R2, R11, RZ ;  /* 0x0000000b02047210 */ /* 0x000fc80007f7e0ff */
[----:B------:R-:W-:Y:S01]  /*26ef0*/  LEA.HI.X.SX32 R5, R2, R28, 0x1, P3 ;  /* 0x0000001c02057211 */ /* 0x000fe200018f0eff */
[C---:B------:R-:W-:Y:S01]  /*26f00*/  IMAD R2, R22.reuse, UR15, RZ ;  /* 0x0000000f16027c24 */ /* 0x040fe2000f8e02ff */
[----:B------:R-:W-:Y:S01]  /*26f10*/  ISETP.LT.AND P3, PT, R22, UR18, !P0 ;  /* 0x0000001216007c0c */ /* 0x000fe2000c761270 */
[----:B------:R-:W0:Y:S01]  /*26f20*/  LDCU UR15, c[0x0][0x39c] ;  /* 0x00007380ff0f77ac */ /* 0x000e220008000800 */
[----:B------:R-:W3:Y:S01]  /*26f30*/  LDL.LU R22, [R1+0xc] ;  /* 0x00000c0001167983 */ /* 0x000ee20000300800 */
[----:B------:R-:W-:-:S03]  /*26f40*/  IADD3 R6, P6, PT, R7, R11, RZ ;  /* 0x0000000b07067210 */ /* 0x000fc60007fde0ff */
[----:B----4-:R4:W-:Y:S04]  /*26f50*/  @P5 STG.E.U8 desc[UR8][R4.64], R18 ;  /* 0x0000001204005986 */ /* 0x0109e8000c101108 */
[----:B----4-:R-:W4:Y:S01]  /*26f60*/  LDL.LU R18, [R1+0xe8] ;  /* 0x0000e80001127983 */ /* 0x010f220000300800 */
[C---:B------:R-:W-:Y:S02]  /*26f70*/  IADD3 R4, P5, PT, R2.reuse, R11, RZ ;  /* 0x0000000b02047210 */ /* 0x040fe40007fbe0ff */
[-C--:B------:R-:W-:Y:S02]  /*26f80*/  LEA.HI.X.SX32 R7, R7, R28.reuse, 0x1, P6 ;  /* 0x0000001c07077211 */ /* 0x080fe400030f0eff */
[----:B------:R-:W-:-:S03]  /*26f90*/  LEA.HI.X.SX32 R5, R2, R28, 0x1, P5 ;  /* 0x0000001c02057211 */ /* 0x000fc600028f0eff */
[----:B------:R0:W-:Y:S04]  /*26fa0*/  @P4 STG.E.U8 desc[UR8][R6.64], R17 ;  /* 0x0000001106004986 */ /* 0x0001e8000c101108 */
[----:B------:R1:W-:Y:S04]  /*26fb0*/  @P3 STG.E.U8 desc[UR8][R4.64], R21 ;  /* 0x0000001504003986 */ /* 0x0003e8000c101108 */
[----:B0-----:R-:W4:Y:S04]  /*26fc0*/  LDL.LU R17, [R1+0xec] ;  /* 0x0000ec0001117983 */ /* 0x001f280000300800 */
[----:B-1----:R-:W4:Y:S01]  /*26fd0*/  LDL.LU R21, [R1+0x8] ;  /* 0x0000080001157983 */ /* 0x002f220000300800 */
[C---:B------:R-:W-:Y:S01]  /*26fe0*/  IMAD R2, R29.reuse, UR6, RZ ;  /* 0x000000061d027c24 */ /* 0x040fe2000f8e02ff */
[----:B------:R-:W-:Y:S01]  /*26ff0*/  ISETP.LT.AND P6, PT, R29, UR19, !P0 ;  /* 0x000000131d007c0c */ /* 0x000fe2000c7c1270 */
[----:B------:R-:W0:Y:S03]  /*27000*/  LDCU UR6, c[0x0][0x3b8] ;  /* 0x00007700ff0677ac */ /* 0x000e260008000800 */
[----:B------:R-:W-:-:S04]  /*27010*/  IADD3 R4, P3, PT, R2, R11, RZ ;  /* 0x0000000b02047210 */ /* 0x000fc80007f7e0ff */
[----:B------:R-:W-:Y:S02]  /*27020*/  LEA.HI.X.SX32 R5, R2, R28, 0x1, P3 ;  /* 0x0000001c02057211 */ /* 0x000fe400018f0eff */
[C---:B--2---:R-:W-:Y:S01]  /*27030*/  ISETP.LT.AND P4, PT, R19.reuse, UR20, !P0 ;  /* 0x0000001413007c0c */ /* 0x044fe2000c781270 */
[----:B------:R-:W-:Y:S01]  /*27040*/  IMAD R7, R19, UR4, RZ ;  /* 0x0000000413077c24 */ /* 0x000fe2000f8e02ff */
[----:B------:R-:W1:Y:S01]  /*27050*/  LDCU UR4, c[0x0][0x3b8] ;  /* 0x00007700ff0477ac */ /* 0x000e620008000800 */
[----:B------:R-:W2:Y:S03]  /*27060*/  LDL.LU R19, [R1+0xf0] ;  /* 0x0000f00001137983 */ /* 0x000ea60000300800 */
[----:B------:R-:W-:-:S04]  /*27070*/  IADD3 R6, P5, PT, R7, R11, RZ ;  /* 0x0000000b07067210 */ /* 0x000fc80007fbe0ff */
[----:B------:R-:W-:Y:S01]  /*27080*/  LEA.HI.X.SX32 R7, R7, R28, 0x1, P5 ;  /* 0x0000001c07077211 */ /* 0x000fe200028f0eff */
[----:B---3--:R3:W-:Y:S04]  /*27090*/  @P6 STG.E.U8 desc[UR8][R4.64], R20 ;  /* 0x0000001404006986 */ /* 0x0087e8000c101108 */
[----:B------:R0:W-:Y:S04]  /*270a0*/  @P4 STG.E.U8 desc[UR8][R6.64], R23 ;  /* 0x0000001706004986 */ /* 0x0001e8000c101108 */
[----:B---3--:R-:W3:Y:S04]  /*270b0*/  LDL.LU R20, [R1+0xf4] ;  /* 0x0000f40001147983 */ /* 0x008ee80000300800 */
[----:B0-----:R-:W3:Y:S01]  /*270c0*/  LDL.LU R23, [R1+0xf8] ;  /* 0x0000f80001177983 */ /* 0x001ee20000300800 */
[C---:B------:R-:W-:Y:S01]  /*270d0*/  IMAD R2, R15.reuse, UR5, RZ ;  /* 0x000000050f027c24 */ /* 0x040fe2000f8e02ff */
[----:B------:R-:W-:Y:S01]  /*270e0*/  ISETP.LT.AND P3, PT, R15, UR21, !P0 ;  /* 0x000000150f007c0c */ /* 0x000fe2000c761270 */
[----:B------:R-:W0:Y:S03]  /*270f0*/  LDCU UR5, c[0x0][0x3b8] ;  /* 0x00007700ff0577ac */ /* 0x000e260008000800 */
[----:B------:R-:W-:-:S02]  /*27100*/  IADD3 R4, P6, PT, R2, R11, RZ ;  /* 0x0000000b02047210 */ /* 0x000fc40007fde0ff */
[----:B------:R-:W-:Y:S02]  /*27110*/  ISETP.LT.AND P5, PT, R16, UR22, !P0 ;  /* 0x0000001610007c0c */ /* 0x000fe4000c7a1270 */
[----:B------:R-:W-:Y:S01]  /*27120*/  LEA.HI.X.SX32 R5, R2, R28, 0x1, P6 ;  /* 0x0000001c02057211 */ /* 0x000fe200030f0eff */
[----:B------:R-:W-:Y:S01]  /*27130*/  IMAD R2, R16, UR7, RZ ;  /* 0x0000000710027c24 */ /* 0x000fe2000f8e02ff */
[----:B------:R-:W0:Y:S01]  /*27140*/  LDCU UR7, c[0x0][0x3b8] ;  /* 0x00007700ff0777ac */ /* 0x000e220008000800 */
[----:B------:R-:W-:Y:S01]  /*27150*/  PRMT R24, R24, 0x7773, RZ ;  /* 0x0000777318187816 */ /* 0x000fe200000000ff */
[----:B------:R-:W0:Y:S01]  /*27160*/  LDC R16, c[0x0][0x3b8] ;  /* 0x0000ee00ff107b82 */ /* 0x000e220000000800 */
[C---:B----4-:R-:W-:Y:S01]  /*27170*/  ISETP.LT.AND P4, PT, R18.reuse, UR13, !P0 ;  /* 0x0000000d12007c0c */ /* 0x050fe2000c781270 */
[----:B------:R-:W-:Y:S01]  /*27180*/  IMAD R7, R18, UR10, RZ ;  /* 0x0000000a12077c24 */ /* 0x000fe2000f8e02ff */
[----:B------:R4:W-:Y:S01]  /*27190*/  @P3 STG.E.U8 desc[UR8][R4.64], R22 ;  /* 0x0000001604003986 */ /* 0x0009e2000c101108 */
[----:B------:R-:W0:Y:S03]  /*271a0*/  LDCU UR10, c[0x0][0x3b8] ;  /* 0x00007700ff0a77ac */ /* 0x000e260008000800 */
[----:B------:R-:W3:Y:S01]  /*271b0*/  LDL.LU R18, [R1+0xfc] ;  /* 0x0000fc0001127983 */ /* 0x000ee20000300800 */
[----:B------:R-:W0:Y:S01]  /*271c0*/  LDCU UR13, c[0x0][0x39c] ;  /* 0x00007380ff0d77ac */ /* 0x000e220008000800 */
[----:B----4-:R-:W-:-:S02]  /*271d0*/  IADD3 R4, P3, PT, R2, R11, RZ ;  /* 0x0000000b02047210 */ /* 0x010fc40007f7e0ff */
[----:B------:R-:W4:Y:S02]  /*271e0*/  LDL.LU R22, [R1+0x1a4] ;  /* 0x0001a40001167983 */ /* 0x000f240000300800 */
[-C--:B------:R-:W-:Y:S01]  /*271f0*/  LEA.HI.X.SX32 R5, R2, R28.reuse, 0x1, P3 ;  /* 0x0000001c02057211 */ /* 0x080fe200018f0eff */
[----:B------:R-:W-:Y:S01]  /*27200*/  IMAD R2, R17, UR11, RZ ;  /* 0x0000000b11027c24 */ /* 0x000fe2000f8e02ff */
[-C--:B------:R-:W-:Y:S01]  /*27210*/  IADD3 R6, P6, PT, R7, R11.reuse, RZ ;  /* 0x0000000b07067210 */ /* 0x080fe20007fde0ff */
[----:B------:R-:W0:Y:S02]  /*27220*/  LDCU UR11, c[0x0][0x39c] ;  /* 0x00007380ff0b77ac */ /* 0x000e240008000800 */
[----:B------:R1:W-:Y:S01]  /*27230*/  @P5 STG.E.U8 desc[UR8][R4.64], R21 ;  /* 0x0000001504005986 */ /* 0x0003e2000c101108 */
[----:B------:R-:W-:Y:S02]  /*27240*/  ISETP.LT.AND P3, PT, R17, UR14, !P0 ;  /* 0x0000000e11007c0c */ /* 0x000fe4000c761270 */
[----:B------:R-:W-:Y:S01]  /*27250*/  LEA.HI.X.SX32 R7, R7, R28, 0x1, P6 ;  /* 0x0000001c07077211 */ /* 0x000fe200030f0eff */
[----:B------:R-:W0:Y:S01]  /*27260*/  LDC R17, c[0x0][0x3b8] ;  /* 0x0000ee00ff117b82 */ /* 0x000e220000000800 */
[----:B-1----:R-:W-:-:S04]  /*27270*/  IADD3 R4, P5, PT, R2, R11, RZ ;  /* 0x0000000b02047210 */ /* 0x002fc80007fbe0ff */
[----:B------:R-:W-:Y:S01]  /*27280*/  LEA.HI.X.SX32 R5, R2, R28, 0x1, P5 ;  /* 0x0000001c02057211 */ /* 0x000fe200028f0eff */
[----:B------:R-:W-:Y:S04]  /*27290*/  @P4 STG.E.U8 desc[UR8][R6.64], R13 ;  /* 0x0000000d06004986 */ /* 0x000fe8000c101108 */
[----:B------:R1:W-:Y:S01]  /*272a0*/  @P3 STG.E.U8 desc[UR8][R4.64], R10 ;  /* 0x0000000a04003986 */ /* 0x0003e2000c101108 */
[----:B------:R-:W-:Y:S02]  /*272b0*/  PRMT R25, R25, 0x7773, RZ ;  /* 0x0000777319197816 */ /* 0x000fe400000000ff */
[----:B------:R-:W-:Y:S02]  /*272c0*/  PRMT R26, R26, 0x7773, RZ ;  /* 0x000077731a1a7816 */ /* 0x000fe400000000ff */
[----:B------:R-:W-:Y:S01]  /*272d0*/  PRMT R27, R27, 0x7773, RZ ;  /* 0x000077731b1b7816 */ /* 0x000fe200000000ff */
[----:B-1----:R-:W1:Y:S01]  /*272e0*/  LDC R10, c[0x0][0x3b8] ;  /* 0x0000ee00ff0a7b82 */ /* 0x002e620000000800 */
[C---:B--2---:R-:W-:Y:S01]  /*272f0*/  ISETP.LT.AND P6, PT, R19.reuse, UR15, !P0 ;  /* 0x0000000f13007c0c */ /* 0x044fe2000c7c1270 */
[----:B------:R-:W-:Y:S01]  /*27300*/  IMAD R2, R19, UR12, RZ ;  /* 0x0000000c13027c24 */ /* 0x000fe2000f8e02ff */
[----:B------:R-:W2:Y:S01]  /*27310*/  LDCU UR12, c[0x0][0x39c] ;  /* 0x00007380ff0c77ac */ /* 0x000ea20008000800 */
[----:B------:R-:W2:Y:S03]  /*27320*/  LDL.LU R19, [R1+0x100] ;  /* 0x0001000001137983 */ /* 0x000ea60000300800 */
[----:B------:R-:W-:-:S04]  /*27330*/  IADD3 R4, P3, PT, R2, R11, RZ ;  /* 0x0000000b02047210 */ /* 0x000fc80007f7e0ff */
[-C--:B------:R-:W-:Y:S02]  /*27340*/  LEA.HI.X.SX32 R5, R2, R28.reuse, 0x1, P3 ;  /* 0x0000001c02057211 */ /* 0x080fe400018f0eff */
[C---:B---3--:R-:W-:Y:S01]  /*27350*/  ISETP.LT.AND P4, PT, R20.reuse, UR16, !P0 ;  /* 0x0000001014007c0c */ /* 0x048fe2000c781270 */
[----:B------:R-:W-:Y:S01]  /*27360*/  IMAD R6, R20, UR6, RZ ;  /* 0x0000000614067c24 */ /* 0x000fe2000f8e02ff */
[C---:B------:R-:W-:Y:S01]  /*27370*/  ISETP.LT.AND P3, PT, R23.reuse, UR17, !P0 ;  /* 0x0000001117007c0c */ /* 0x040fe2000c761270 */
[----:B------:R-:W3:Y:S01]  /*27380*/  LDL.LU R20, [R1+0x104] ;  /* 0x0001040001147983 */ /* 0x000ee20000300800 */
[----:B------:R-:W-:Y:S02]  /*27390*/  IMAD R2, R23, UR4, RZ ;  /* 0x0000000417027c24 */ /* 0x000fe4000f8e02ff */
[C---:B------:R-:W-:Y:S01]  /*273a0*/  IADD3 R8, P5, PT, R6.reuse, R11, RZ ;  /* 0x0000000b06087210 */ /* 0x040fe20007fbe0ff */
[----:B------:R-:W3:Y:S01]  /*273b0*/  LDCU UR6, c[0x0][0x39c] ;  /* 0x00007380ff0677ac */ /* 0x000ee20008000800 */
[----:B------:R-:W3:Y:S01]  /*273c0*/  LDL.LU R21, [R1+0x11c] ;  /* 0x00011c0001157983 */ /* 0x000ee20000300800 */
[----:B------:R-:W0:Y:S03]  /*273d0*/  LDCU UR4, c[0x0][0x3b8] ;  /* 0x00007700ff0477ac */ /* 0x000e260008000800 */
[----:B------:R-:W3:Y:S01]  /*273e0*/  LDL.LU R23, [R1+0x108] ;  /* 0x0001080001177983 */ /* 0x000ee20000300800 */
[----:B------:R-:W-:-:S03]  /*273f0*/  LEA.HI.X.SX32 R9, R6, R28, 0x1, P5 ;  /* 0x0000001c06097211 */ /* 0x000fc600028f0eff */
[----:B------:R0:W-:Y:S01]  /*27400*/  @P6 STG.E.U8 desc[UR8][R4.64], R0 ;  /* 0x0000000004006986 */ /* 0x0001e2000c101108 */
[-C--:B------:R-:W-:Y:S02]  /*27410*/  IADD3 R12, P6, PT, R2, R11.reuse, RZ ;  /* 0x0000000b020c7210 */ /* 0x080fe40007fde0ff */
[C---:B0-----:R-:W-:Y:S01]  /*27420*/  ISETP.LT.AND P5, PT, R18.reuse, UR11, !P0 ;  /* 0x0000000b12007c0c */ /* 0x041fe2000c7a1270 */
[----:B------:R-:W-:Y:S01]  /*27430*/  IMAD R0, R18, UR5, RZ ;  /* 0x0000000512007c24 */ /* 0x000fe2000f8e02ff */
[----:B------:R-:W-:Y:S01]  /*27440*/  LEA.HI.X.SX32 R13, R2, R28, 0x1, P6 ;  /* 0x0000001c020d7211 */ /* 0x000fe200030f0eff */
[----:B------:R-:W3:Y:S01]  /*27450*/  LDL.LU R18, [R1+0x120] ;  /* 0x0001200001127983 */ /* 0x000ee20000300800 */
[----:B------:R-:W0:Y:S03]  /*27460*/  LDCU UR5, c[0x0][0x39c] ;  /* 0x00007380ff0577ac */ /* 0x000e260008000800 */
[----:B------:R1:W-:Y:S01]  /*27470*/  @P4 STG.E.U8 desc[UR8][R8.64], R3 ;  /* 0x0000000308004986 */ /* 0x0003e2000c101108 */
[----:B------:R-:W-:-:S03]  /*27480*/  IADD3 R2, P4, PT, R0, R11, RZ ;  /* 0x0000000b00027210 */ /* 0x000fc60007f9e0ff */
[----:B------:R-:W-:Y:S04]  /*27490*/  @P3 STG.E.U8 desc[UR8][R12.64], R24 ;  /* 0x000000180c003986 */ /* 0x000fe8000c101108 */
[----:B----4-:R-:W4:Y:S01]  /*274a0*/  LDS.128 R4, [R22] ;  /* 0x0000000016047984 */ /* 0x010f220000000c00 */
[----:B-1----:R-:W-:-:S03]  /*274b0*/  LEA.HI.X.SX32 R3, R0, R28, 0x1, P4 ;  /* 0x0000001c00037211 */ /* 0x002fc600020f0eff */
[----:B------:R-:W1:Y:S04]  /*274c0*/  LDS.128 R12, [R22+0x2000] ;  /* 0x00200000160c7984 */ /* 0x000e680000000c00 */
[----:B------:R0:W-:Y:S01]  /*274d0*/  @P5 STG.E.U8 desc[UR8][R2.64], R25 ;  /* 0x0000001902005986 */ /* 0x0001e2000c101108 */
[C---:B--2---:R-:W-:Y:S01]  /*274e0*/  IMAD R0, R19.reuse, UR7, RZ ;  /* 0x0000000713007c24 */ /* 0x044fe2000f8e02ff */
[----:B------:R-:W-:Y:S01]  /*274f0*/  ISETP.LT.AND P3, PT, R19, UR12, !P0 ;  /* 0x0000000c13007c0c */ /* 0x000fe2000c761270 */
[----:B------:R-:W2:Y:S01]  /*27500*/  LDCU UR7, c[0x0][0x39c] ;  /* 0x00007380ff0777ac */ /* 0x000ea20008000800 */
[----:B------:R-:W1:Y:S02]  /*27510*/  LDC R19, c[0x0][0x3b8] ;  /* 0x0000ee00ff137b82 */ /* 0x000e640000000800 */
[----:B0-----:R-:W-:-:S04]  /*27520*/  IADD3 R2, P6, PT, R0, R11, RZ ;  /* 0x0000000b00027210 */ /* 0x001fc80007fde0ff */
[----:B------:R-:W-:-:S05]  /*27530*/  LEA.HI.X.SX32 R3, R0, R28, 0x1, P6 ;  /* 0x0000001c00037211 */ /* 0x000fca00030f0eff */
[----:B------:R0:W-:Y:S02]  /*27540*/  @P3 STG.E.U8 desc[UR8][R2.64], R26 ;  /* 0x0000001a02003986 */ /* 0x0001e4000c101108 */
[----:B0-----:R-:W0:Y:S01]  /*27550*/  LDC R26, c[0x0][0x3b8] ;  /* 0x0000ee00ff1a7b82 */ /* 0x001e220000000800 */
[C---:B---3--:R-:W-:Y:S01]  /*27560*/  ISETP.LT.AND P4, PT, R20.reuse, UR6, !P0 ;  /* 0x0000000614007c0c */ /* 0x048fe2000c781270 */
[----:B------:R-:W-:Y:S01]  /*27570*/  IMAD R9, R20, UR10, RZ ;  /* 0x0000000a14097c24 */ /* 0x000fe2000f8e02ff */
[----:B------:R-:W3:Y:S01]  /*27580*/  LDCU UR6, c[0x0][0x39c] ;  /* 0x00007380ff0677ac */ /* 0x000ee20008000800 */
[----:B------:R-:W3:Y:S01]  /*27590*/  LDL.LU R20, [R1+0x124] ;  /* 0x0001240001147983 */ /* 0x000ee20000300800 */
[----:B------:R-:W-:-:S03]  /*275a0*/  ISETP.LT.AND P5, PT, R21, UR13, !P0 ;  /* 0x0000000d15007c0c */ /* 0x000fc6000c7a1270 */
[----:B------:R-:W3:Y:S01]  /*275b0*/  LDL.LU R21, [R1+0x128] ;  /* 0x0001280001157983 */ /* 0x000ee20000300800 */
[C---:B------:R-:W-:Y:S01]  /*275c0*/  ISETP.LT.AND P3, PT, R23.reuse, UR5, !P0 ;  /* 0x0000000517007c0c */ /* 0x040fe2000c761270 */
[----:B------:R-:W-:Y:S01]  /*275d0*/  IMAD R0, R23, UR4, RZ ;  /* 0x0000000417007c24 */ /* 0x000fe2000f8e02ff */
[C---:B------:R-:W-:Y:S01]  /*275e0*/  IADD3 R8, P6, PT, R9.reuse, R11, RZ ;  /* 0x0000000b09087210 */ /* 0x040fe20007fde0ff */
[----:B------:R-:W3:Y:S01]  /*275f0*/  LDL.LU R23, [R1+0x12c] ;  /* 0x00012c0001177983 */ /* 0x000ee20000300800 */
[----:B------:R-:W0:Y:S02]  /*27600*/  LDCU UR4, c[0x0][0x39c] ;  /* 0x00007380ff0477ac */ /* 0x000e240008000800 */
[----:B------:R-:W-:Y:S01]  /*27610*/  LEA.HI.X.SX32 R9, R9, R28, 0x1, P6 ;  /* 0x0000001c09097211 */ /* 0x000fe200030f0eff */
[----:B------:R-:W0:Y:S04]  /*27620*/  LDCU UR5, c[0x0][0x39c] ;  /* 0x00007380ff0577ac */ /* 0x000e280008000800 */
[----:B------:R1:W-:Y:S01]  /*27630*/  @P4 STG.E.U8 desc[UR8][R8.64], R27 ;  /* 0x0000001b08004986 */ /* 0x0003e2000c101108 */
[----:B--2---:R-:W-:-:S02]  /*27640*/  ISETP.LT.AND P4, PT, R18, UR7, !P0 ;  /* 0x0000000712007c0c */ /* 0x004fc4000c781270 */
[CC--:B------:R-:W-:Y:S01]  /*27650*/  IADD3 R2, P6, PT, R0.reuse, R11.reuse, RZ ;  /* 0x0000000b00027210 */ /* 0x0c0fe20007fde0ff */
[----:B------:R-:W2:Y:S01]  /*27660*/  LDL.LU R18, [R1+0x130] ;  /* 0x0001300001127983 */ /* 0x000ea20000300800 */
[----:B-1----:R-:W-:Y:S01]  /*27670*/  IMAD R9, R19, 0x2, R0 ;  /* 0x0000000213097824 */ /* 0x002fe200078e0200 */
[----:B------:R-:W1:Y:S01]  /*27680*/  LDCU UR7, c[0x0][0x39c] ;  /* 0x00007380ff0777ac */ /* 0x000e620008000800 */
[-C--:B------:R-:W-:Y:S01]  /*27690*/  LEA.HI.X.SX32 R3, R0, R28.reuse, 0x1, P6 ;  /* 0x0000001c00037211 */ /* 0x080fe200030f0eff */
[----:B------:R-:W2:Y:S01]  /*276a0*/  LDL.LU R25, [R1+0x134] ;  /* 0x0001340001197983 */ /* 0x000ea20000300800 */
[----:B----4-:R-:W-:Y:S02]  /*276b0*/  PRMT R0, R4, 0x7770, RZ ;  /* 0x0000777004007816 */ /* 0x010fe400000000ff */
[----:B------:R-:W-:Y:S01]  /*276c0*/  IADD3 R8, P6, PT, R9, R11, RZ ;  /* 0x0000000b09087210 */ /* 0x000fe20007fde0ff */
[----:B------:R-:W4:Y:S04]  /*276d0*/  LDL.LU R24, [R1+0x138] ;  /* 0x0001380001187983 */ /* 0x000f280000300800 */
[----:B------:R0:W-:Y:S02]  /*276e0*/  @P3 STG.E.U8 desc[UR8][R2.64], R0 ;  /* 0x0000000002003986 */ /* 0x0001e4000c101108 */
[----:B0-----:R-:W-:Y:S01]  /*276f0*/  IMAD R0, R17, 0x2, R9 ;  /* 0x0000000211007824 */ /* 0x001fe200078e0209 */
[----:B------:R-:W-:-:S02]  /*27700*/  LEA.HI.X.SX32 R9, R9, R28, 0x1, P6 ;  /* 0x0000001c09097211 */ /* 0x000fc400030f0eff */
[----:B------:R-:W-:Y:S02]  /*27710*/  PRMT R3, R5, 0x7770, RZ ;  /* 0x0000777005037816 */ /* 0x000fe400000000ff */
[----:B------:R-:W-:Y:S01]  /*27720*/  IADD3 R2, P6, PT, R0, R11, RZ ;  /* 0x0000000b00027210 */ /* 0x000fe20007fde0ff */
[----:B------:R-:W-:Y:S02]  /*27730*/  IMAD R10, R10, 0x2, R0 ;  /* 0x000000020a0a7824 */ /* 0x000fe400078e0200 */
[----:B------:R0:W-:Y:S02]  /*27740*/  @P2 STG.E.U8 desc[UR8][R8.64], R3 ;  /* 0x0000000308002986 */ /* 0x0001e4000c101108 */
[----:B0-----:R-:W-:Y:S02]  /*27750*/  LEA.HI.X.SX32 R3, R0, R28, 0x1, P6 ;  /* 0x0000001c00037211 */ /* 0x001fe400030f0eff */
[----:B------:R-:W-:-:S05]  /*27760*/  PRMT R0, R6, 0x7770, RZ ;  /* 0x0000777006007816 */ /* 0x000fca00000000ff */
[----:B------:R0:W-:Y:S01]  /*27770*/  @P5 STG.E.U8 desc[UR8][R2.64], R0 ;  /* 0x0000000002005986 */ /* 0x0001e2000c101108 */
[----:B---3--:R-:W-:Y:S02]  /*27780*/  ISETP.LT.AND P5, PT, R23, UR6, !P0 ;  /* 0x0000000617007c0c */ /* 0x008fe4000c7a1270 */
[----:B------:R-:W-:Y:S01]  /*27790*/  ISETP.LT.AND P3, PT, R20, UR4, !P0 ;  /* 0x0000000414007c0c */ /* 0x000fe2000c761270 */
[----:B------:R-:W3:Y:S01]  /*277a0*/  LDL.LU R23, [R1+0x13c] ;  /* 0x00013c0001177983 */ /* 0x000ee20000300800 */
[----:B------:R-:W1:Y:S01]  /*277b0*/  LDC R20, c[0x0][0x3b8] ;  /* 0x0000ee00ff147b82 */ /* 0x000e620000000800 */
[----:B------:R-:W2:Y:S02]  /*277c0*/  LDCU UR4, c[0x0][0x39c] ;  /* 0x00007380ff0477ac */ /* 0x000ea40008000800 */
[----:B------:R-:W3:Y:S01]  /*277d0*/  LDL.LU R29, [R1+0x144] ;  /* 0x00014400011d7983 */ /* 0x000ee20000300800 */
[----:B------:R-:W-:Y:S02]  /*277e0*/  ISETP.LT.AND P2, PT, R21, UR5, !P0 ;  /* 0x0000000515007c0c */ /* 0x000fe4000c741270 */
[-C--:B------:R-:W-:Y:S01]  /*277f0*/  IADD3 R8, P6, PT, R10, R11.reuse, RZ ;  /* 0x0000000b0a087210 */ /* 0x080fe20007fde0ff */
[----:B0-----:R-:W-:Y:S01]  /*27800*/  IMAD R0, R16, 0x2, R10 ;  /* 0x0000000210007824 */ /* 0x001fe200078e020a */
[----:B------:R-:W0:Y:S01]  /*27810*/  LDC R21, c[0x0][0x3b8] ;  /* 0x0000ee00ff157b82 */ /* 0x000e220000000800 */
[----:B------:R-:W-:Y:S01]  /*27820*/  PRMT R2, R7, 0x7770, RZ ;  /* 0x0000777007027816 */ /* 0x000fe200000000ff */
[----:B------:R-:W0:Y:S01]  /*27830*/  LDCU UR5, c[0x0][0x39c] ;  /* 0x00007380ff0577ac */ /* 0x000e220008000800 */
[----:B------:R-:W-:Y:S01]  /*27840*/  LEA.HI.X.SX32 R9, R10, R28, 0x1, P6 ;  /* 0x0000001c0a097211 */ /* 0x000fe200030f0eff */
[----:B------:R-:W3:Y:S01]  /*27850*/  LDL.LU R27, [R1+0x150] ;  /* 0x00015000011b7983 */ /* 0x000ee20000300800 */
[----:B------:R-:W0:Y:S03]  /*27860*/  LDCU UR6, c[0x0][0x39c] ;  /* 0x00007380ff0677ac */ /* 0x000e260008000800 */
[----:B------:R-:W4:Y:S01]  /*27870*/  LDC R10, c[0x0][0x3b8] ;  /* 0x0000ee00ff0a7b82 */ /* 0x000f220000000800 */
[----:B------:R2:W-:Y:S02]  /*27880*/  @P4 STG.E.U8 desc[UR8][R8.64], R2 ;  /* 0x0000000208004986 */ /* 0x0005e4000c101108 */
[----:B--2---:R-:W-:Y:S01]  /*27890*/  ISETP.LT.AND P4, PT, R18, UR4, !P0 ;  /* 0x0000000412007c0c */ /* 0x004fe2000c781270 */
[----:B------:R-:W2:Y:S01]  /*278a0*/  LDCU UR4, c[0x0][0x39c] ;  /* 0x00007380ff0477ac */ /* 0x000ea20008000800 */
[----:B------:R-:W2:Y:S01]  /*278b0*/  LDS.128 R16, [R22+0x4000] ;  /* 0x0040000016107984 */ /* 0x000ea20000000c00 */
[----:B------:R-:W-:Y:S01]  /*278c0*/  IADD3 R2, P6, PT, R0, R11, RZ ;  /* 0x0000000b00027210 */ /* 0x000fe20007fde0ff */
[----:B-1----:R-:W-:-:S02]  /*278d0*/  IMAD R9, R20, 0x2, R0 ;  /* 0x0000000214097824 */ /* 0x002fc400078e0200 */
[----:B------:R-:W1:Y:S01]  /*278e0*/  LDC R20, c[0x0][0x3b8] ;  /* 0x0000ee00ff147b82 */ /* 0x000e620000000800 */
[----:B------:R-:W-:Y:S02]  /*278f0*/  LEA.HI.X.SX32 R3, R0, R28, 0x1, P6 ;  /* 0x0000001c00037211 */ /* 0x000fe400030f0eff */
[----:B------:R-:W-:Y:S02]  /*27900*/  PRMT R0, R12, 0x7770, RZ ;  /* 0x000077700c007816 */ /* 0x000fe400000000ff */
[----:B------:R-:W-:-:S03]  /*27910*/  IADD3 R8, P6, PT, R9, R11, RZ ;  /* 0x0000000b09087210 */ /* 0x000fc60007fde0ff */
[----:B------:R2:W-:Y:S01]  /*27920*/  @P3 STG.E.U8 desc[UR8][R2.64], R0 ;  /* 0x0000000002003986 */ /* 0x0005e2000c101108 */
[----:B0-----:R-:W-:Y:S01]  /*27930*/  ISETP.LT.AND P3, PT, R25, UR5, !P0 ;  /* 0x0000000519007c0c */ /* 0x001fe2000c761270 */
[----:B------:R-:W3:Y:S01]  /*27940*/  LDCU UR5, c[0x0][0x39c] ;  /* 0x00007380ff0577ac */ /* 0x000ee20008000800 */
[----:B------:R-:W0:Y:S01]  /*27950*/  LDC R25, c[0x0][0x3b8] ;  /* 0x0000ee00ff197b82 */ /* 0x000e220000000800 */
[----:B--2---:R-:W-:Y:S01]  /*27960*/  IMAD R0, R21, 0x2, R9 ;  /* 0x0000000215007824 */ /* 0x004fe200078e0209 */
[----:B------:R-:W-:Y:S02]  /*27970*/  LEA.HI.X.SX32 R9, R9, R28, 0x1, P6 ;  /* 0x0000001c09097211 */ /* 0x000fe400030f0eff */
[----:B------:R-:W-:Y:S02]  /*27980*/  PRMT R3, R13, 0x7770, RZ ;  /* 0x000077700d037816 */ /* 0x000fe400000000ff */
[----:B------:R-:W-:Y:S01]  /*27990*/  IADD3 R2, P6, PT, R0, R11, RZ ;  /* 0x0000000b00027210 */ /* 0x000fe20007fde0ff */
[----:B----4-:R-:W-:-:S02]  /*279a0*/  IMAD R10, R10, 0x2, R0 ;  /* 0x000000020a0a7824 */ /* 0x010fc400078e0200 */
[----:B------:R2:W-:Y:S02]  /*279b0*/  @P2 STG.E.U8 desc[UR8][R8.64], R3 ;  /* 0x0000000308002986 */ /* 0x0005e4000c101108 */
[----:B--2---:R-:W-:Y:S02]  /*279c0*/  LEA.HI.X.SX32 R3, R0, R28, 0x1, P6 ;  /* 0x0000001c00037211 */ /* 0x004fe400030f0eff */
[----:B------:R-:W-:Y:S02]  /*279d0*/  PRMT R0, R14, 0x7770, RZ ;  /* 0x000077700e007816 */ /* 0x000fe400000000ff */
[----:B------:R-:W-:-:S03]  /*279e0*/  IADD3 R8, P6, PT, R10, R11, RZ ;  /* 0x0000000b0a087210 */ /* 0x000fc60007fde0ff */
[----:B------:R2:W-:Y:S01]  /*279f0*/  @P5 STG.E.U8 desc[UR8][R2.64], R0 ;  /* 0x0000000002005986 */ /* 0x0005e2000c101108 */
[----:B------:R-:W-:Y:S02]  /*27a00*/  LEA.HI.X.SX32 R9, R10, R28, 0x1, P6 ;  /* 0x0000001c0a097211 */ /* 0x000fe400030f0eff */
[----:B--2---:R-:W-:Y:S01]  /*27a10*/  PRMT R2, R15, 0x7770, RZ ;  /* 0x000077700f027816 */ /* 0x004fe200000000ff */
[----:B-1----:R-:W-:Y:S01]  /*27a20*/  IMAD R0, R20, 0x2, R10 ;  /* 0x0000000214007824 */ /* 0x002fe200078e020a */
[----:B------:R-:W-:Y:S01]  /*27a30*/  ISETP.LT.AND P2, PT, R24, UR4, !P0 ;  /* 0x0000000418007c0c */ /* 0x000fe2000c741270 */
[----:B------:R-:W1:Y:S01]  /*27a40*/  LDCU UR4, c[0x0][0x39c] ;  /* 0x00007380ff0477ac */ /* 0x000e620008000800 */
[----:B------:R-:W2:Y:S01]  /*27a50*/  LDC R24, c[0x0][0x3b8] ;  /* 0x0000ee00ff187b82 */ /* 0x000ea20000000800 */
[----:B------:R4:W-:Y:S07]  /*27a60*/  @P4 STG.E.U8 desc[UR8][R8.64], R2 ;  /* 0x0000000208004986 */ /* 0x0009ee000c101108 */
[----:B------:R-:W1:Y:S01]  /*27a70*/  LDC R10, c[0x0][0x3b8] ;  /* 0x0000ee00ff0a7b82 */ /* 0x000e620000000800 */
[----:B----4-:R-:W-:Y:S01]  /*27a80*/  IADD3 R2, P6, PT, R0, R11, RZ ;  /* 0x0000000b00027210 */ /* 0x010fe20007fde0ff */
[----:B------:R-:W-:-:S06]  /*27a90*/  IMAD R9, R26, 0x2, R0 ;  /* 0x000000021a097824 */ /* 0x000fcc00078e0200 */
[----:B------:R-:W4:Y:S01]  /*27aa0*/  LDC R26, c[0x0][0x3b8] ;  /* 0x0000ee00ff1a7b82 */ /* 0x000f220000000800 */
[----:B------:R-:W-:Y:S02]  /*27ab0*/  LEA.HI.X.SX32 R3, R0, R28, 0x1, P6 ;  /* 0x0000001c00037211 */ /* 0x000fe400030f0eff */
[----:B------:R-:W-:Y:S02]  /*27ac0*/  PRMT R0, R16, 0x7770, RZ ;  /* 0x0000777010007816 */ /* 0x000fe400000000ff */
[----:B------:R-:W-:-:S03]  /*27ad0*/  IADD3 R8, P6, PT, R9, R11, RZ ;  /* 0x0000000b09087210 */ /* 0x000fc60007fde0ff */
[----:B------:R0:W-:Y:S02]  /*27ae0*/  @P3 STG.E.U8 desc[UR8][R2.64], R0 ;  /* 0x0000000002003986 */ /* 0x0001e4000c101108 */
[----:B0-----:R-:W-:Y:S01]  /*27af0*/  IMAD R0, R25, 0x2, R9 ;  /* 0x0000000219007824 */ /* 0x001fe200078e0209 */
[----:B------:R-:W-:Y:S01]  /*27b00*/  LEA.HI.X.SX32 R9, R9, R28, 0x1, P6 ;  /* 0x0000001c09097211 */ /* 0x000fe200030f0eff */
[----:B------:R-:W0:Y:S01]  /*27b10*/  LDC R25, c[0x0][0x3b8] ;  /* 0x0000ee00ff197b82 */ /* 0x000e220000000800 */
[----:B------:R-:W-:-:S05]  /*27b20*/  PRMT R3, R17, 0x7770, RZ ;  /* 0x0000777011037816 */ /* 0x000fca00000000ff */
[----:B------:R0:W-:Y:S01]  /*27b30*/  @P2 STG.E.U8 desc[UR8][R8.64], R3 ;  /* 0x0000000308002986 */ /* 0x0001e2000c101108 */
[----:B---3--:R-:W-:Y:S01]  /*27b40*/  ISETP.LT.AND P4, PT, R29, UR5, !P0 ;  /* 0x000000051d007c0c */ /* 0x008fe2000c781270 */
[----:B------:R-:W3:Y:S02]  /*27b50*/  LDCU UR5, c[0x0][0x39c] ;  /* 0x00007380ff0577ac */ /* 0x000ee40008000800 */
[----:B------:R-:W3:Y:S04]  /*27b60*/  LDL.LU R29, [R1+0x154] ;  /* 0x00015400011d7983 */ /* 0x000ee80000300800 */
[----:B------:R-:W1:Y:S04]  /*27b70*/  LDL.LU R2, [R1+0x148] ;  /* 0x0001480001027983 */ /* 0x000e680000300800 */
[----:B0-----:R-:W3:Y:S01]  /*27b80*/  LDL.LU R8, [R1+0x14c] ;  /* 0x00014c0001087983 */ /* 0x001ee20000300800 */
[----:B------:R-:W-:Y:S01]  /*27b90*/  ISETP.LT.AND P5, PT, R23, UR6, !P0 ;  /* 0x0000000617007c0c */ /* 0x000fe2000c7a1270 */
[----:B--2---:R-:W-:Y:S01]  /*27ba0*/  IMAD R9, R24, 0x2, R0 ;  /* 0x0000000218097824 */ /* 0x004fe200078e0200 */
[----:B------:R-:W0:Y:S01]  /*27bb0*/  LDCU UR6, c[0x0][0x39c] ;  /* 0x00007380ff0677ac */ /* 0x000e220008000800 */
[----:B------:R-:W2:Y:S01]  /*27bc0*/  LDS.128 R20, [R22+0x6000] ;  /* 0x0060000016147984 */ /* 0x000ea20000000c00 */
[----:B------:R-:W0:Y:S01]  /*27bd0*/  LDC R24, c[0x0][0x3b8] ;  /* 0x0000ee00ff187b82 */ /* 0x000e220000000800 */
[----:B-1----:R-:W-:Y:S01]  /*27be0*/  ISETP.LT.AND P3, PT, R2, UR4, !P0 ;  /* 0x0000000402007c0c */ /* 0x002fe2000c761270 */
[----:B------:R-:W1:Y:S01]  /*27bf0*/  LDCU UR4, c[0x0][0x39c] ;  /* 0x00007380ff0477ac */ /* 0x000e620008000800 */
[----:B------:R-:W-:-:S04]  /*27c00*/  IADD3 R2, P6, PT, R0, R11, RZ ;  /* 0x0000000b00027210 */ /* 0x000fc80007fde0ff */
[-C--:B------:R-:W-:Y:S02]  /*27c10*/  LEA.HI.X.SX32 R3, R0, R28.reuse, 0x1, P6 ;  /* 0x0000001c00037211 */ /* 0x080fe400030f0eff */
[----:B------:R-:W-:Y:S02]  /*27c20*/  PRMT R0, R18, 0x7770, RZ ;  /* 0x0000777012007816 */ /* 0x000fe400000000ff */
[----:B---3--:R-:W-:Y:S01]  /*27c30*/  ISETP.LT.AND P2, PT, R8, UR5, !P0 ;  /* 0x0000000508007c0c */ /* 0x008fe2000c741270 */
[----:B------:R-:W3:Y:S01]  /*27c40*/  LDCU UR5, c[0x0][0x39c] ;  /* 0x00007380ff0577ac */ /* 0x000ee20008000800 */
[C---:B------:R-:W-:Y:S01]  /*27c50*/  IADD3 R8, P6, PT, R9.reuse, R11, RZ ;  /* 0x0000000b09087210 */ /* 0x040fe20007fde0ff */
[----:B------:R0:W-:Y:S02]  /*27c60*/  @P5 STG.E.U8 desc[UR8][R2.64], R0 ;  /* 0x0000000002005986 */ /* 0x0001e4000c101108 */
[----:B0-----:R-:W-:Y:S01]  /*27c70*/  IMAD R0, R10, 0x2, R9 ;  /* 0x000000020a007824 */ /* 0x001fe200078e0209 */
[----:B------:R-:W-:Y:S01]  /*27c80*/  LEA.HI.X.SX32 R9, R9, R28, 0x1, P6 ;  /* 0x0000001c09097211 */ /* 0x000fe200030f0eff */
[----:B------:R-:W0:Y:S01]  /*27c90*/  LDC R10, c[0x0][0x3b8] ;  /* 0x0000ee00ff0a7b82 */ /* 0x000e220000000800 */
[----:B------:R-:W-:-:S02]  /*27ca0*/  PRMT R3, R19, 0x7770, RZ ;  /* 0x0000777013037816 */ /* 0x000fc400000000ff */
[----:B------:R-:W-:-:S03]  /*27cb0*/  IADD3 R2, P6, PT, R0, R11, RZ ;  /* 0x0000000b00027210 */ /* 0x000fc60007fde0ff */
[----:B------:R4:W-:Y:S01]  /*27cc0*/  @P4 STG.E.U8 desc[UR8][R8.64], R3 ;  /* 0x0000000308004986 */ /* 0x0009e2000c101108 */
[----:B------:R-:W-:Y:S01]  /*27cd0*/  ISETP.LT.AND P5, PT, R27, UR6, !P0 ;  /* 0x000000061b007c0c */ /* 0x000fe2000c7a1270 */
[----:B------:R-:W0:Y:S01]  /*27ce0*/  LDCU UR6, c[0x0][0x39c] ;  /* 0x00007380ff0677ac */ /* 0x000e220008000800 */
[----:B-1----:R-:W-:Y:S01]  /*27cf0*/  ISETP.LT.AND P4, PT, R29, UR4, !P0 ;  /* 0x000000041d007c0c */ /* 0x002fe2000c781270 */
[----:B------:R-:W3:Y:S01]  /*27d00*/  LDL.LU R27, [R1+0x170] ;  /* 0x00017000011b7983 */ /* 0x000ee20000300800 */
[----:B------:R-:W1:Y:S03]  /*27d10*/  LDCU UR4, c[0x0][0x39c] ;  /* 0x00007380ff0477ac */ /* 0x000e660008000800 */
[----:B------:R-:W3:Y:S01]  /*27d20*/  LDL.LU R29, [R1+0x174] ;  /* 0x00017400011d7983 */ /* 0x000ee20000300800 */
[----:B----4-:R-:W-:Y:S01]  /*27d30*/  IMAD R9, R26, 0x2, R0 ;  /* 0x000000021a097824 */ /* 0x010fe200078e0200 */
[----:B------:R-:W-:Y:S01]  /*27d40*/  LEA.HI.X.SX32 R3, R0, R28, 0x1, P6 ;  /* 0x0000001c00037211 */ /* 0x000fe200030f0eff */
[----:B------:R-:W4:Y:S01]  /*27d50*/  LDC R26, c[0x0][0x3b8] ;  /* 0x0000ee00ff1a7b82 */ /* 0x000f220000000800 */
[----:B--2---:R-:W-:-:S02]  /*27d60*/  PRMT R0, R20, 0x7770, RZ ;  /* 0x0000777014007816 */ /* 0x004fc400000000ff */
[----:B------:R-:W-:-:S03]  /*27d70*/  IADD3 R8, P6, PT, R9, R11, RZ ;  /* 0x0000000b09087210 */ /* 0x000fc60007fde0ff */
[----:B------:R2:W-:Y:S04]  /*27d80*/  @P3 STG.E.U8 desc[UR8][R2.64], R0 ;  /* 0x0000000002003986 */ /* 0x0005e8000c101108 */
[----:B--2---:R-:W3:Y:S01]  /*27d90*/  LDL.LU R2, [R1+0x15c] ;  /* 0x00015c0001027983 */ /* 0x004ee20000300800 */
[----:B------:R-:W-:Y:S01]  /*27da0*/  IMAD R0, R25, 0x2, R9 ;  /* 0x0000000219007824 */ /* 0x000fe200078e0209 */
[----:B------:R-:W-:Y:S01]  /*27db0*/  LEA.HI.X.SX32 R9, R9, R28, 0x1, P6 ;  /* 0x0000001c09097211 */ /* 0x000fe200030f0eff */
[----:B------:R-:W2:Y:S01]  /*27dc0*/  LDC R25, c[0x0][0x3b8] ;  /* 0x0000ee00ff197b82 */ /* 0x000ea20000000800 */
[----:B------:R-:W-:-:S05]  /*27dd0*/  PRMT R3, R21, 0x7770, RZ ;  /* 0x0000777015037816 */ /* 0x000fca00000000ff */
[----:B------:R0:W-:Y:S04]  /*27de0*/  @P2 STG.E.U8 desc[UR8][R8.64], R3 ;  /* 0x0000000308002986 */ /* 0x0001e8000c101108 */
[----:B0-----:R-:W1:Y:S01]  /*27df0*/  LDL.LU R8, [R1+0x16c] ;  /* 0x00016c0001087983 */ /* 0x001e620000300800 */
[----:B------:R-:W-:Y:S02]  /*27e00*/  IMAD R9, R24, 0x2, R0 ;  /* 0x0000000218097824 */ /* 0x000fe400078e0200 */
[----:B------:R-:W0:Y:S01]  /*27e10*/  LDC R24, c[0x0][0x3b8] ;  /* 0x0000ee00ff187b82 */ /* 0x000e220000000800 */
[----:B---3--:R-:W-:Y:S01]  /*27e20*/  ISETP.LT.AND P3, PT, R2, UR5, !P0 ;  /* 0x0000000502007c0c */ /* 0x008fe2000c761270 */
[----:B------:R-:W3:Y:S01]  /*27e30*/  LDCU UR5, c[0x0][0x39c] ;  /* 0x00007380ff0577ac */ /* 0x000ee20008000800 */
[----:B------:R-:W-:-:S04]  /*27e40*/  IADD3 R2, P6, PT, R0, R11, RZ ;  /* 0x0000000b00027210 */ /* 0x000fc80007fde0ff */
[----:B------:R-:W-:Y:S02]  /*27e50*/  LEA.HI.X.SX32 R3, R0, R28, 0x1, P6 ;  /* 0x0000001c00037211 */ /* 0x000fe400030f0eff */
[----:B------:R-:W-:-:S05]  /*27e60*/  PRMT R0, R22, 0x7770, RZ ;  /* 0x0000777016007816 */ /* 0x000fca00000000ff */
[----:B------:R0:W-:Y:S01]  /*27e70*/  @P5 STG.E.U8 desc[UR8][R2.64], R0 ;  /* 0x0000000002005986 */ /* 0x0001e2000c101108 */
[----:B-1----:R-:W-:Y:S01]  /*27e80*/  ISETP.LT.AND P2, PT, R8, UR4, !P0 ;  /* 0x0000000408007c0c */ /* 0x002fe2000c741270 */
[----:B------:R-:W1:Y:S01]  /*27e90*/  LDCU UR4, c[0x0][0x39c] ;  /* 0x00007380ff0477ac */ /* 0x000e620008000800 */
[-C--:B------:R-:W-:Y:S01]  /*27ea0*/  IADD3 R8, P6, PT, R9, R11.reuse, RZ ;  /* 0x0000000b09087210 */ /* 0x080fe20007fde0ff */
[----:B0-----:R-:W-:Y:S01]  /*27eb0*/  IMAD R0, R10, 0x2, R9 ;  /* 0x000000020a007824 */ /* 0x001fe200078e0209 */
[----:B------:R-:W-:Y:S01]  /*27ec0*/  PRMT R3, R23, 0x7770, RZ ;  /* 0x0000777017037816 */ /* 0x000fe200000000ff */
[----:B------:R-:W0:Y:S01]  /*27ed0*/  LDC R10, c[0x0][0x3b8] ;  /* 0x0000ee00ff0a7b82 */ /* 0x000e220000000800 */
[----:B------:R-:W-:Y:S02]  /*27ee0*/  LEA.HI.X.SX32 R9, R9, R28, 0x1, P6 ;  /* 0x0000001c09097211 */ /* 0x000fe400030f0eff */
[----:B------:R-:W-:-:S03]  /*27ef0*/  IADD3 R2, P6, PT, R0, R11, RZ ;  /* 0x0000000b00027210 */ /* 0x000fc60007fde0ff */
[----:B------:R4:W-:Y:S01]  /*27f00*/  @P4 STG.E.U8 desc[UR8][R8.64], R3 ;  /* 0x0000000308004986 */ /* 0x0009e2000c101108 */
[----:B------:R-:W-:Y:S01]  /*27f10*/  ISETP.LT.AND P5, PT, R27, UR6, !P0 ;  /* 0x000000061b007c0c */ /* 0x000fe2000c7a1270 */
[----:B------:R-:W0:Y:S01]  /*27f20*/  LDCU UR6, c[0x0][0x39c] ;  /* 0x00007380ff0677ac */ /* 0x000e220008000800 */
[----:B---3--:R-:W-:Y:S01]  /*27f30*/  ISETP.LT.AND P4, PT, R29, UR5, !P0 ;  /* 0x000000051d007c0c */ /* 0x008fe2000c781270 */
[----:B------:R-:W3:Y:S01]  /*27f40*/  LDL.LU R27, [R1+0x180] ;  /* 0x00018000011b7983 */ /* 0x000ee20000300800 */
[----:B------:R-:W0:Y:S03]  /*27f50*/  LDCU UR5, c[0x0][0x39c] ;  /* 0x00007380ff0577ac */ /* 0x000e260008000800 */
[----:B------:R-:W3:Y:S01]  /*27f60*/  LDL.LU R29, [R1+0x184] ;  /* 0x00018400011d7983 */ /* 0x000ee20000300800 */
[----:B----4-:R-:W-:Y:S01]  /*27f70*/  IMAD R9, R26, 0x2, R0 ;  /* 0x000000021a097824 */ /* 0x010fe200078e0200 */
[----:B------:R-:W-:Y:S01]  /*27f80*/  LEA.HI.X.SX32 R3, R0, R28, 0x1, P6 ;  /* 0x0000001c00037211 */ /* 0x000fe200030f0eff */
[----:B------:R-:W4:Y:S01]  /*27f90*/  LDC R26, c[0x0][0x3b8] ;  /* 0x0000ee00ff1a7b82 */ /* 0x000f220000000800 */
[----:B------:R-:W-:-:S02]  /*27fa0*/  PRMT R0, R4, 0x7771, RZ ;  /* 0x0000777104007816 */ /* 0x000fc400000000ff */
[----:B------:R-:W-:-:S03]  /*27fb0*/  IADD3 R8, P6, PT, R9, R11, RZ ;  /* 0x0000000b09087210 */ /* 0x000fc60007fde0ff */
[----:B------:R1:W-:Y:S04]  /*27fc0*/  @P3 STG.E.U8 desc[UR8][R2.64], R0 ;  /* 0x0000000002003986 */ /* 0x0003e8000c101108 */
[----:B-1----:R-:W3:Y:S01]  /*27fd0*/  LDL.LU R2, [R1+0x178] ;  /* 0x0001780001027983 */ /* 0x002ee20000300800 */
[----:B--2---:R-:W-:Y:S01]  /*27fe0*/  IMAD R0, R25, 0x2, R9 ;  /* 0x0000000219007824 */ /* 0x004fe200078e0209 */
[----:B------:R-:W-:Y:S01]  /*27ff0*/  LEA.HI.X.SX32 R9, R9, R28, 0x1, P6 ;  /* 0x0000001c09097211 */ /* 0x000fe200030f0eff */
[----:B------:R-:W1:Y:S01]  /*28000*/  LDC R25, c[0x0][0x3b8] ;  /* 0x0000ee00ff197b82 */ /* 0x000e620000000800 */
[----:B------:R-:W-:-:S05]  /*28010*/  PRMT R3, R5, 0x7771, RZ ;  /* 0x0000777105037816 */ /* 0x000fca00000000ff */
[----:B------:R2:W-:Y:S04]  /*28020*/  @P2 STG.E.U8 desc[UR8][R8.64], R3 ;  /* 0x0000000308002986 */ /* 0x0005e8000c101108 */
[----:B--2---:R-:W0:Y:S01]  /*28030*/  LDL.LU R8, [R1+0x17c] ;  /* 0x00017c0001087983 */ /* 0x004e220000300800 */
[----:B------:R-:W-:Y:S02]  /*28040*/  IMAD R9, R24, 0x2, R0 ;  /* 0x0000000218097824 */ /* 0x000fe400078e0200 */
[----:B------:R-:W2:Y:S01]  /*28050*/  LDC R24, c[0x0][0x3b8] ;  /* 0x0000ee00ff187b82 */ /* 0x000ea20000000800 */
[----:B---3--:R-:W-:Y:S01]  /*28060*/  ISETP.LT.AND P3, PT, R2, UR4, !P0 ;  /* 0x0000000402007c0c */ /* 0x008fe2000c761270 */
[----:B------:R-:W3:Y:S01]  /*28070*/  LDCU UR4, c[0x0][0x39c] ;  /* 0x00007380ff0477ac */ /* 0x000ee20008000800 */
[----:B------:R-:W-:-:S04]  /*28080*/  IADD3 R2, P6, PT, R0, R11, RZ ;  /* 0x0000000b00027210 */ /* 0x000fc80007fde0ff */
[----:B------:R-:W-:Y:S02]  /*28090*/  LEA.HI.X.SX32 R3, R0, R28, 0x1, P6 ;  /* 0x0000001c00037211 */ /* 0x000fe400030f0eff */
[----:B------:R-:W-:-:S05]  /*280a0*/  PRMT R0, R6, 0x7771, RZ ;  /* 0x0000777106007816 */ /* 0x000fca00000000ff */
[----:B------:R1:W-:Y:S01]  /*280b0*/  @P5 STG.E.U8 desc[UR8][R2.64], R0 ;  /* 0x0000000002005986 */ /* 0x0003e2000c101108 */
[----:B0-----:R-:W-:Y:S01]  /*280c0*/  ISETP.LT.AND P2, PT, R8, UR5, !P0 ;  /* 0x0000000508007c0c */ /* 0x001fe2000c741270 */
[----:B------:R-:W0:Y:S01]  /*280d0*/  LDCU UR5, c[0x0][0x39c] ;  /* 0x00007380ff0577ac */ /* 0x000e220008000800 */
[-C--:B------:R-:W-:Y:S01]  /*280e0*/  IADD3 R8, P6, PT, R9, R11.reuse, RZ ;  /* 0x0000000b09087210 */ /* 0x080fe20007fde0ff */
[----:B-1----:R-:W-:Y:S01]  /*280f0*/  IMAD R0, R10, 0x2, R9 ;  /* 0x000000020a007824 */ /* 0x002fe200078e0209 */
[----:B------:R-:W-:Y:S01]  /*28100*/  PRMT R3, R7, 0x7771, RZ ;  /* 0x0000777107037816 */ /* 0x000fe200000000ff */
[----:B------:R-:W1:Y:S01]  /*28110*/  LDC R10, c[0x0][0x3b8] ;  /* 0x0000ee00ff0a7b82 */ /* 0x000e620000000800 */
        /* <DEDUP_REMOVED lines=15> */
[----:B0-----:R-:W3:Y:S01]  /*28210*/  LDL.LU R2, [R1+0x188] ;  /* 0x0001880001027983 */ /* 0x001ee20000300800 */
[----:B------:R-:W-:Y:S01]  /*28220*/  IMAD R0, R25, 0x2, R9 ;  /* 0x0000000219007824 */ /* 0x000fe200078e0209 */
[----:B------:R-:W-:Y:S01]  /*28230*/  LEA.HI.X.SX32 R9, R9, R28, 0x1, P6 ;  /* 0x0000001c09097211 */ /* 0x000fe200030f0eff */
[----:B------:R-:W0:Y:S01]  /*28240*/  LDC R25, c[0x0][0x3b8] ;  /* 0x0000ee00ff197b82 */ /* 0x000e220000000800 */
[----:B------:R-:W-:-:S05]  /*28250*/  PRMT R3, R13, 0x7771, RZ ;  /* 0x000077710d037816 */ /* 0x000fca00000000ff */
[----:B------:R1:W-:Y:S04]  /*28260*/  @P2 STG.E.U8 desc[UR8][R8.64], R3 ;  /* 0x0000000308002986 */ /* 0x0003e8000c101108 */
[----:B-1----:R-:W4:Y:S01]  /*28270*/  LDL.LU R8, [R1+0x18c] ;  /* 0x00018c0001087983 */ /* 0x002f220000300800 */
[----:B--2---:R-:W-:Y:S02]  /*28280*/  IMAD R9, R24, 0x2, R0 ;  /* 0x0000000218097824 */ /* 0x004fe400078e0200 */
[----:B------:R-:W1:Y:S01]  /*28290*/  LDC R24, c[0x0][0x3b8] ;  /* 0x0000ee00ff187b82 */ /* 0x000e620000000800 */
[----:B---3--:R-:W-:Y:S01]  /*282a0*/  ISETP.LT.AND P3, PT, R2, UR5, !P0 ;  /* 0x0000000502007c0c */ /* 0x008fe2000c761270 */
[----:B------:R-:W2:Y:S01]  /*282b0*/  LDCU UR5, c[0x0][0x39c] ;  /* 0x00007380ff0577ac */ /* 0x000ea20008000800 */
[----:B------:R-:W-:-:S04]  /*282c0*/  IADD3 R2, P6, PT, R0, R11, RZ ;  /* 0x0000000b00027210 */ /* 0x000fc80007fde0ff */
[----:B------:R-:W-:Y:S02]  /*282d0*/  LEA.HI.X.SX32 R3, R0, R28, 0x1, P6 ;  /* 0x0000001c00037211 */ /* 0x000fe400030f0eff */
[----:B------:R-:W-:-:S05]  /*282e0*/  PRMT R0, R14, 0x7771, RZ ;  /* 0x000077710e007816 */ /* 0x000fca00000000ff */
[----:B------:R3:W-:Y:S01]  /*282f0*/  @P5 STG.E.U8 desc[UR8][R2.64], R0 ;  /* 0x0000000002005986 */ /* 0x0007e2000c101108 */
[----:B----4-:R-:W-:Y:S01]  /*28300*/  ISETP.LT.AND P2, PT, R8, UR4, !P0 ;  /* 0x0000000408007c0c */ /* 0x010fe2000c741270 */
[----:B------:R-:W4:Y:S01]  /*28310*/  LDCU UR4, c[0x0][0x39c] ;  /* 0x00007380ff0477ac */ /* 0x000f220008000800 */
[-C--:B------:R-:W-:Y:S01]  /*28320*/  IADD3 R8, P6, PT, R9, R11.reuse, RZ ;  /* 0x0000000b09087210 */ /* 0x080fe20007fde0ff */
[----:B---3--:R-:W-:Y:S01]  /*28330*/  IMAD R0, R10, 0x2, R9 ;  /* 0x000000020a007824 */ /* 0x008fe200078e0209 */
[----:B------:R-:W-:Y:S01]  /*28340*/  PRMT R3, R15, 0x7771, RZ ;  /* 0x000077710f037816 */ /* 0x000fe200000000ff */
[----:B------:R-:W3:Y:S01]  /*28350*/  LDC R10, c[0x0][0x3b8] ;  /* 0x0000ee00ff0a7b82 */ /* 0x000ee20000000800 */
[----:B------:R-:W-:Y:S02]  /*28360*/  LEA.HI.X.SX32 R9, R9, R28, 0x1, P6 ;  /* 0x0000001c09097211 */ /* 0x000fe400030f0eff */
[----:B------:R-:W-:-:S03]  /*28370*/  IADD3 R2, P6, PT, R0, R11, RZ ;  /* 0x0000000b00027210 */ /* 0x000fc60007fde0ff */
[----:B------:R0:W-:Y:S01]  /*28380*/  @P4 STG.E.U8 desc[UR8][R8.64], R3 ;  /* 0x0000000308004986 */ /* 0x0001e2000c101108 */
[----:B------:R-:W-:Y:S01]  /*28390*/  ISETP.LT.AND P5, PT, R27, UR6, !P0 ;  /* 0x000000061b007c0c */ /* 0x000fe2000c7a1270 */
[----:B------:R-:W1:Y:S01]  /*283a0*/  LDCU UR6, c[0x0][0x39c] ;  /* 0x00007380ff0677ac */ /* 0x000e620008000800 */
[----:B--2---:R-:W-:Y:S01]  /*283b0*/  ISETP.LT.AND P4, PT, R29, UR5, !P0 ;  /* 0x000000051d007c0c */ /* 0x004fe2000c781270 */
[----:B------:R-:W2:Y:S01]  /*283c0*/  LDL.LU R27, [R1+0x1a0] ;  /* 0x0001a000011b7983 */ /* 0x000ea20000300800 */
[----:B------:R-:W1:Y:S03]  /*283d0*/  LDCU UR5, c[0x0][0x39c] ;  /* 0x00007380ff0577ac */ /* 0x000e660008000800 */
[----:B------:R-:W2:Y:S01]  /*283e0*/  LDL.LU R29, [R1+0x1a8] ;  /* 0x0001a800011d7983 */ /* 0x000ea20000300800 */
[----:B0-----:R-:W-:Y:S01]  /*283f0*/  IMAD R9, R26, 0x2, R0 ;  /* 0x000000021a097824 */ /* 0x001fe200078e0200 */
[----:B------:R-:W-:Y:S01]  /*28400*/  LEA.HI.X.SX32 R3, R0, R28, 0x1, P6 ;  /* 0x0000001c00037211 */ /* 0x000fe200030f0eff */
[----:B------:R-:W0:Y:S01]  /*28410*/  LDC R26, c[0x0][0x3b8] ;  /* 0x0000ee00ff1a7b82 */ /* 0x000e220000000800 */
[----:B------:R-:W-:-:S02]  /*28420*/  PRMT R0, R16, 0x7771, RZ ;  /* 0x0000777110007816 */ /* 0x000fc400000000ff */
[----:B------:R-:W-:-:S03]  /*28430*/  IADD3 R8, P6, PT, R9, R11, RZ ;  /* 0x0000000b09087210 */ /* 0x000fc60007fde0ff */
[----:B------:R1:W-:Y:S04]  /*28440*/  @P3 STG.E.U8 desc[UR8][R2.64], R0 ;  /* 0x0000000002003986 */ /* 0x0003e8000c101108 */
[----:B-1----:R-:W4:Y:S01]  /*28450*/  LDL.LU R2, [R1+0x198] ;  /* 0x0001980001027983 */ /* 0x002f220000300800 */
[----:B------:R-:W-:Y:S01]  /*28460*/  IMAD R0, R25, 0x2, R9 ;  /* 0x0000000219007824 */ /* 0x000fe200078e0209 */
[----:B------:R-:W-:Y:S01]  /*28470*/  LEA.HI.X.SX32 R9, R9, R28, 0x1, P6 ;  /* 0x0000001c09097211 */ /* 0x000fe200030f0eff */
[----:B------:R-:W1:Y:S01]  /*28480*/  LDC R25, c[0x0][0x3b8] ;  /* 0x0000ee00ff197b82 */ /* 0x000e620000000800 */
[----:B------:R-:W-:-:S05]  /*28490*/  PRMT R3, R17, 0x7771, RZ ;  /* 0x0000777111037816 */ /* 0x000fca00000000ff */
[----:B------:R3:W-:Y:S04]  /*284a0*/  @P2 STG.E.U8 desc[UR8][R8.64], R3 ;  /* 0x0000000308002986 */ /* 0x0007e8000c101108 */
[----:B---3--:R-:W3:Y:S01]  /*284b0*/  LDL.LU R8, [R1+0x19c] ;  /* 0x00019c0001087983 */ /* 0x008ee20000300800 */
[----:B------:R-:W-:Y:S02]  /*284c0*/  IMAD R9, R24, 0x2, R0 ;  /* 0x0000000218097824 */ /* 0x000fe400078e0200 */
[----:B------:R-:W0:Y:S01]  /*284d0*/  LDC R24, c[0x0][0x3b8] ;  /* 0x0000ee00ff187b82 */ /* 0x000e220000000800 */
[----:B----4-:R-:W-:Y:S01]  /*284e0*/  ISETP.LT.AND P3, PT, R2, UR4, !P0 ;  /* 0x0000000402007c0c */ /* 0x010fe2000c761270 */
[----:B------:R-:W4:Y:S01]  /*284f0*/  LDCU UR4, c[0x0][0x39c] ;  /* 0x00007380ff0477ac */ /* 0x000f220008000800 */
[----:B------:R-:W-:-:S04]  /*28500*/  IADD3 R2, P6, PT, R0, R11, RZ ;  /* 0x0000000b00027210 */ /* 0x000fc80007fde0ff */
[----:B------:R-:W-:Y:S02]  /*28510*/  LEA.HI.X.SX32 R3, R0, R28, 0x1, P6 ;  /* 0x0000001c00037211 */ /* 0x000fe400030f0eff */
[----:B------:R-:W-:-:S05]  /*28520*/  PRMT R0, R18, 0x7771, RZ ;  /* 0x0000777112007816 */ /* 0x000fca00000000ff */
[----:B------:R0:W-:Y:S01]  /*28530*/  @P5 STG.E.U8 desc[UR8][R2.64], R0 ;  /* 0x0000000002005986 */ /* 0x0001e2000c101108 */
[----:B---3--:R-:W-:Y:S01]  /*28540*/  ISETP.LT.AND P2, PT, R8, UR5, !P0 ;  /* 0x0000000508007c0c */ /* 0x008fe2000c741270 */
[----:B------:R-:W3:Y:S01]  /*28550*/  LDCU UR5, c[0x0][0x39c] ;  /* 0x00007380ff0577ac */ /* 0x000ee20008000800 */
[-C--:B------:R-:W-:Y:S01]  /*28560*/  IADD3 R8, P6, PT, R9, R11.reuse, RZ ;  /* 0x0000000b09087210 */ /* 0x080fe20007fde0ff */
[----:B0-----:R-:W-:Y:S01]  /*28570*/  IMAD R0, R10, 0x2, R9 ;  /* 0x000000020a007824 */ /* 0x001fe200078e0209 */
[----:B------:R-:W-:Y:S01]  /*28580*/  PRMT R3, R19, 0x7771, RZ ;  /* 0x0000777113037816 */ /* 0x000fe200000000ff */
[----:B------:R-:W0:Y:S01]  /*28590*/  LDC R10, c[0x0][0x3b8] ;  /* 0x0000ee00ff0a7b82 */ /* 0x000e220000000800 */
[----:B------:R-:W-:Y:S02]  /*285a0*/  LEA.HI.X.SX32 R9, R9, R28, 0x1, P6 ;  /* 0x0000001c09097211 */ /* 0x000fe400030f0eff */
[----:B------:R-:W-:-:S03]  /*285b0*/  IADD3 R2, P6, PT, R0, R11, RZ ;  /* 0x0000000b00027210 */ /* 0x000fc60007fde0ff */
[----:B------:R1:W-:Y:S01]  /*285c0*/  @P4 STG.E.U8 desc[UR8][R8.64], R3 ;  /* 0x0000000308004986 */ /* 0x0003e2000c101108 */
[----:B--2---:R-:W-:Y:S01]  /*285d0*/  ISETP.LT.AND P5, PT, R27, UR6, !P0 ;  /* 0x000000061b007c0c */ /* 0x004fe2000c7a1270 */
[----:B------:R-:W2:Y:S01]  /*285e0*/  LDCU UR6, c[0x0][0x39c] ;  /* 0x00007380ff0677ac */ /* 0x000ea20008000800 */
[----:B----4-:R-:W-:Y:S01]  /*285f0*/  ISETP.LT.AND P4, PT, R29, UR4, !P0 ;  /* 0x000000041d007c0c */ /* 0x010fe2000c781270 */
[----:B------:R-:W2:Y:S01]  /*28600*/  LDL.LU R27, [R1+0x1b4] ;  /* 0x0001b400011b7983 */ /* 0x000ea20000300800 */
[----:B------:R-:W4:Y:S03]  /*28610*/  LDCU UR4, c[0x0][0x39c] ;  /* 0x00007380ff0477ac */ /* 0x000f260008000800 */
[----:B------:R-:W2:Y:S01]  /*28620*/  LDL.LU R29, [R1+0x1b8] ;  /* 0x0001b800011d7983 */ /* 0x000ea20000300800 */
[----:B-1----:R-:W-:Y:S01]  /*28630*/  IMAD R9, R26, 0x2, R0 ;  /* 0x000000021a097824 */ /* 0x002fe200078e0200 */
[----:B------:R-:W-:Y:S01]  /*28640*/  LEA.HI.X.SX32 R3, R0, R28, 0x1, P6 ;  /* 0x0000001c00037211 */ /* 0x000fe200030f0eff */
[----:B------:R-:W1:Y:S01]  /*28650*/  LDC R26, c[0x0][0x3b8] ;  /* 0x0000ee00ff1a7b82 */ /* 0x000e620000000800 */
[----:B------:R-:W-:-:S02]  /*28660*/  PRMT R0, R20, 0x7771, RZ ;  /* 0x0000777114007816 */ /* 0x000fc400000000ff */
[----:B------:R-:W-:-:S03]  /*28670*/  IADD3 R8, P6, PT, R9, R11, RZ ;  /* 0x0000000b09087210 */ /* 0x000fc60007fde0ff */
[----:B------:R3:W-:Y:S04]  /*28680*/  @P3 STG.E.U8 desc[UR8][R2.64], R0 ;  /* 0x0000000002003986 */ /* 0x0007e8000c101108 */
[----:B---3--:R-:W3:Y:S01]  /*28690*/  LDL.LU R2, [R1+0x1ac] ;  /* 0x0001ac0001027983 */ /* 0x008ee20000300800 */
[----:B------:R-:W-:Y:S01]  /*286a0*/  IMAD R0, R25, 0x2, R9 ;  /* 0x0000000219007824 */ /* 0x000fe200078e0209 */
[----:B------:R-:W-:Y:S01]  /*286b0*/  LEA.HI.X.SX32 R9, R9, R28, 0x1, P6 ;  /* 0x0000001c09097211 */ /* 0x000fe200030f0eff */
[----:B------:R-:W0:Y:S01]  /*286c0*/  LDC R25, c[0x0][0x3b8] ;  /* 0x0000ee00ff197b82 */ /* 0x000e220000000800 */
[----:B------:R-:W-:-:S05]  /*286d0*/  PRMT R3, R21, 0x7771, RZ ;  /* 0x0000777115037816 */ /* 0x000fca00000000ff */
[----:B------:R4:W-:Y:S04]  /*286e0*/  @P2 STG.E.U8 desc[UR8][R8.64], R3 ;  /* 0x0000000308002986 */ /* 0x0009e8000c101108 */
[----:B----4-:R-:W4:Y:S01]  /*286f0*/  LDL.LU R8, [R1+0x1b0] ;  /* 0x0001b00001087983 */ /* 0x010f220000300800 */
        /* <DEDUP_REMOVED lines=8> */
[----:B----4-:R-:W-:Y:S01]  /*28780*/  ISETP.LT.AND P2, PT, R8, UR4, !P0 ;  /* 0x0000000408007c0c */ /* 0x010fe2000c741270 */
[----:B------:R-:W4:Y:S01]  /*28790*/  LDCU UR4, c[0x0][0x39c] ;  /* 0x00007380ff0477ac */ /* 0x000f220008000800 */
        /* <DEDUP_REMOVED lines=9> */
[----:B---3--:R-:W-:Y:S01]  /*28830*/  ISETP.LT.AND P4, PT, R29, UR5, !P0 ;  /* 0x000000051d007c0c */ /* 0x008fe2000c781270 */
[----:B------:R-:W2:Y:S01]  /*28840*/  LDL.LU R27, [R1+0x1c4] ;  /* 0x0001c400011b7983 */ /* 0x000ea20000300800 */
[----:B------:R-:W3:Y:S03]  /*28850*/  LDCU UR5, c[0x0][0x39c] ;  /* 0x00007380ff0577ac */ /* 0x000ee60008000800 */
[----:B------:R-:W2:Y:S01]  /*28860*/  LDL.LU R29, [R1+0x1c8] ;  /* 0x0001c800011d7983 */ /* 0x000ea20000300800 */
[----:B-1----:R-:W-:Y:S01]  /*28870*/  IMAD R9, R26, 0x2, R0 ;  /* 0x000000021a097824 */ /* 0x002fe200078e0200 */
[----:B------:R-:W-:Y:S01]  /*28880*/  LEA.HI.X.SX32 R3, R0, R28, 0x1, P6 ;  /* 0x0000001c00037211 */ /* 0x000fe200030f0eff */
[----:B------:R-:W1:Y:S01]  /*28890*/  LDC R26, c[0x0][0x3b8] ;  /* 0x0000ee00ff1a7b82 */ /* 0x000e620000000800 */
[----:B------:R-:W-:-:S02]  /*288a0*/  PRMT R0, R4, 0x7772, RZ ;  /* 0x0000777204007816 */ /* 0x000fc400000000ff */
[----:B------:R-:W-:-:S03]  /*288b0*/  IADD3 R8, P6, PT, R9, R11, RZ ;  /* 0x0000000b09087210 */ /* 0x000fc60007fde0ff */
[----:B------:R3:W-:Y:S04]  /*288c0*/  @P3 STG.E.U8 desc[UR8][R2.64], R0 ;  /* 0x0000000002003986 */ /* 0x0007e8000c101108 */
[----:B---3--:R-:W4:Y:S01]  /*288d0*/  LDL.LU R2, [R1+0x1bc] ;  /* 0x0001bc0001027983 */ /* 0x008f220000300800 */
[----:B------:R-:W-:Y:S01]  /*288e0*/  IMAD R0, R25, 0x2, R9 ;  /* 0x0000000219007824 */ /* 0x000fe200078e0209 */
[----:B------:R-:W-:Y:S01]  /*288f0*/  LEA.HI.X.SX32 R9, R9, R28, 0x1, P6 ;  /* 0x0000001c09097211 */ /* 0x000fe200030f0eff */
[----:B------:R-:W3:Y:S01]  /*28900*/  LDC R25, c[0x0][0x3b8] ;  /* 0x0000ee00ff197b82 */ /* 0x000ee20000000800 */
[----:B------:R-:W-:-:S05]  /*28910*/  PRMT R3, R5, 0x7772, RZ ;  /* 0x0000777205037816 */ /* 0x000fca00000000ff */
[----:B------:R0:W-:Y:S04]  /*28920*/  @P2 STG.E.U8 desc[UR8][R8.64], R3 ;  /* 0x0000000308002986 */ /* 0x0001e8000c101108 */
[----:B0-----:R-:W2:Y:S01]  /*28930*/  LDL.LU R8, [R1+0x1c0] ;  /* 0x0001c00001087983 */ /* 0x001ea20000300800 */
        /* <DEDUP_REMOVED lines=8> */
[----:B--2---:R-:W-:Y:S01]  /*289c0*/  ISETP.LT.AND P2, PT, R8, UR5, !P0 ;  /* 0x0000000508007c0c */ /* 0x004fe2000c741270 */
[----:B------:R-:W2:Y:S01]  /*289d0*/  LDCU UR5, c[0x0][0x39c] ;  /* 0x00007380ff0577ac */ /* 0x000ea20008000800 */
        /* <DEDUP_REMOVED lines=9> */
[----:B----4-:R-:W-:Y:S01]  /*28a70*/  ISETP.LT.AND P4, PT, R29, UR4, !P0 ;  /* 0x000000041d007c0c */ /* 0x010fe2000c781270 */
[----:B------:R-:W4:Y:S01]  /*28a80*/  LDL.LU R27, [R1+0x1d4] ;  /* 0x0001d400011b7983 */ /* 0x000f220000300800 */
[----:B------:R-:W0:Y:S03]  /*28a90*/  LDCU UR4, c[0x0][0x39c] ;  /* 0x00007380ff0477ac */ /* 0x000e260008000800 */
[----:B------:R-:W2:Y:S01]  /*28aa0*/  LDL.LU R29, [R1+0x1d8] ;  /* 0x0001d800011d7983 */ /* 0x000ea20000300800 */
[----:B-1----:R-:W-:Y:S01]  /*28ab0*/  IMAD R9, R26, 0x2, R0 ;  /* 0x000000021a097824 */ /* 0x002fe200078e0200 */
[----:B------:R-:W-:-:S02]  /*28ac0*/  LEA.HI.X.SX32 R3, R0, R28, 0x1, P6 ;  /* 0x0000001c00037211 */ /* 0x000fc400030f0eff */
[----:B------:R-:W2:Y:S01]  /*28ad0*/  LDL.LU R26, [R1+0x1cc] ;  /* 0x0001cc00011a7983 */ /* 0x000ea20000300800 */
[----:B------:R-:W-:Y:S02]  /*28ae0*/  PRMT R0, R12, 0x7772, RZ ;  /* 0x000077720c007816 */ /* 0x000fe400000000ff */
[----:B------:R-:W-:-:S03]  /*28af0*/  IADD3 R8, P6, PT, R9, R11, RZ ;  /* 0x0000000b09087210 */ /* 0x000fc60007fde0ff */
[----:B------:R3:W-:Y:S02]  /*28b00*/  @P3 STG.E.U8 desc[UR8][R2.64], R0 ;  /* 0x0000000002003986 */ /* 0x0007e4000c101108 */
[----:B---3--:R-:W-:Y:S01]  /*28b10*/  IMAD R0, R25, 0x2, R9 ;  /* 0x0000000219007824 */ /* 0x008fe200078e0209 */
[----:B------:R-:W-:Y:S01]  /*28b20*/  LEA.HI.X.SX32 R9, R9, R28, 0x1, P6 ;  /* 0x0000001c09097211 */ /* 0x000fe200030f0eff */
[----:B------:R-:W1:Y:S01]  /*28b30*/  LDC R25, c[0x0][0x3b8] ;  /* 0x0000ee00ff197b82 */ /* 0x000e620000000800 */
[----:B------:R-:W-:-:S05]  /*28b40*/  PRMT R3, R13, 0x7772, RZ ;  /* 0x000077720d037816 */ /* 0x000fca00000000ff */
[----:B------:R3:W-:Y:S04]  /*28b50*/  @P2 STG.E.U8 desc[UR8][R8.64], R3 ;  /* 0x0000000308002986 */ /* 0x0007e8000c101108 */
[----:B---3--:R-:W3:Y:S01]  /*28b60*/  LDL.LU R8, [R1+0x1d0] ;  /* 0x0001d00001087983 */ /* 0x008ee20000300800 */
[----:B------:R-:W-:Y:S01]  /*28b70*/  IADD3 R2, P6, PT, R0, R11, RZ ;  /* 0x0000000b00027210 */ /* 0x000fe20007fde0ff */
[----:B------:R-:W-:Y:S02]  /*28b80*/  IMAD R9, R24, 0x2, R0 ;  /* 0x0000000218097824 */ /* 0x000fe400078e0200 */
[----:B------:R-:W1:Y:S01]  /*28b90*/  LDC R24, c[0x0][0x3b8] ;  /* 0x0000ee00ff187b82 */ /* 0x000e620000000800 */
[----:B------:R-:W-:Y:S02]  /*28ba0*/  LEA.HI.X.SX32 R3, R0, R28, 0x1, P6 ;  /* 0x0000001c00037211 */ /* 0x000fe400030f0eff */
[----:B------:R-:W-:-:S05]  /*28bb0*/  PRMT R0, R14, 0x7772, RZ ;  /* 0x000077720e007816 */ /* 0x000fca00000000ff */
[----:B------:R0:W-:Y:S02]  /*28bc0*/  @P5 STG.E.U8 desc[UR8][R2.64], R0 ;  /* 0x0000000002005986 */ /* 0x0001e4000c101108 */
[----:B0-----:R-:W-:Y:S01]  /*28bd0*/  IMAD R0, R10, 0x2, R9 ;  /* 0x000000020a007824 */ /* 0x001fe200078e0209 */
[----:B------:R-:W-:Y:S01]  /*28be0*/  PRMT R3, R15, 0x7772, RZ ;  /* 0x000077720f037816 */ /* 0x000fe200000000ff */
[----:B------:R-:W0:Y:S01]  /*28bf0*/  LDC R10, c[0x0][0x3b8] ;  /* 0x0000ee00ff0a7b82 */ /* 0x000e220000000800 */
[----:B--2---:R-:W-:Y:S01]  /*28c00*/  ISETP.LT.AND P3, PT, R26, UR5, !P0 ;  /* 0x000000051a007c0c */ /* 0x004fe2000c761270 */
[----:B------:R-:W2:Y:S06]  /*28c10*/  LDCU UR5, c[0x0][0x39c] ;  /* 0x00007380ff0577ac */ /* 0x000eac0008000800 */
[----:B------:R-:W0:Y:S01]  /*28c20*/  LDC R26, c[0x0][0x3b8] ;  /* 0x0000ee00ff1a7b82 */ /* 0x000e220000000800 */
[----:B----4-:R-:W-:-:S02]  /*28c30*/  ISETP.LT.AND P5, PT, R27, UR6, !P0 ;  /* 0x000000061b007c0c */ /* 0x010fc4000c7a1270 */
[----:B------:R-:W4:Y:S01]  /*28c40*/  LDL.LU R27, [R1+0x1e8] ;  /* 0x0001e800011b7983 */ /* 0x000f220000300800 */
[----:B------:R-:W0:Y:S01]  /*28c50*/  LDCU UR6, c[0x0][0x39c] ;  /* 0x00007380ff0677ac */ /* 0x000e220008000800 */
[----:B---3--:R-:W-:Y:S01]  /*28c60*/  ISETP.LT.AND P2, PT, R8, UR4, !P0 ;  /* 0x0000000408007c0c */ /* 0x008fe2000c741270 */
[----:B------:R-:W3:Y:S01]  /*28c70*/  LDCU UR4, c[0x0][0x39c] ;  /* 0x00007380ff0477ac */ /* 0x000ee20008000800 */
[----:B------:R-:W-:-:S04]  /*28c80*/  IADD3 R8, P6, PT, R9, R11, RZ ;  /* 0x0000000b09087210 */ /* 0x000fc80007fde0ff */
[----:B------:R-:W-:Y:S02]  /*28c90*/  LEA.HI.X.SX32 R9, R9, R28, 0x1, P6 ;  /* 0x0000001c09097211 */ /* 0x000fe400030f0eff */
[----:B------:R-:W-:-:S03]  /*28ca0*/  IADD3 R2, P6, PT, R0, R11, RZ ;  /* 0x0000000b00027210 */ /* 0x000fc60007fde0ff */
[----:B------:R1:W-:Y:S01]  /*28cb0*/  @P4 STG.E.U8 desc[UR8][R8.64], R3 ;  /* 0x0000000308004986 */ /* 0x0003e2000c101108 */
[----:B--2---:R-:W-:Y:S01]  /*28cc0*/  ISETP.LT.AND P4, PT, R29, UR5, !P0 ;  /* 0x000000051d007c0c */ /* 0x004fe2000c781270 */
[----:B------:R-:W2:Y:S02]  /*28cd0*/  LDCU UR5, c[0x0][0x39c] ;  /* 0x00007380ff0577ac */ /* 0x000ea40008000800 */
[----:B------:R-:W2:Y:S01]  /*28ce0*/  LDL.LU R29, [R1+0x1ec] ;  /* 0x0001ec00011d7983 */ /* 0x000ea20000300800 */
[----:B-1----:R-:W-:Y:S01]  /*28cf0*/  IMAD R9, R25, 0x2, R0 ;  /* 0x0000000219097824 */ /* 0x002fe200078e0200 */
[----:B------:R-:W-:Y:S01]  /*28d00*/  LEA.HI.X.SX32 R3, R0, R28, 0x1, P6 ;  /* 0x0000001c00037211 */ /* 0x000fe200030f0eff */
[----:B------:R-:W1:Y:S01]  /*28d10*/  LDC R25, c[0x0][0x3b8] ;  /* 0x0000ee00ff197b82 */ /* 0x000e620000000800 */
[----:B------:R-:W-:Y:S02]  /*28d20*/  PRMT R0, R16, 0x7772, RZ ;  /* 0x0000777210007816 */ /* 0x000fe400000000ff */
        /* <DEDUP_REMOVED lines=8> */
[----:B-1----:R-:W2:Y:S01]  /*28db0*/  LDL.LU R8, [R1+0x1e0] ;  /* 0x0001e00001087983 */ /* 0x002ea20000300800 */
[----:B------:R-:W-:-:S03]  /*28dc0*/  IMAD R9, R24, 0x2, R0 ;  /* 0x0000000218097824 */ /* 0x000fc600078e0200 */
[----:B------:R-:W4:Y:S01]  /*28dd0*/  LDL.LU R24, [R1+0x1e4] ;  /* 0x0001e40001187983 */ /* 0x000f220000300800 */
[----:B---3--:R-:W-:Y:S01]  /*28de0*/  ISETP.LT.AND P3, PT, R2, UR4, !P0 ;  /* 0x0000000402007c0c */ /* 0x008fe2000c761270 */
        /* <DEDUP_REMOVED lines=8> */
[----:B-1----:R-:W-:Y:S01]  /*28e70*/  IMAD R0, R10, 0x2, R9 ;  /* 0x000000020a007824 */ /* 0x002fe200078e0209 */
[----:B------:R-:W-:Y:S01]  /*28e80*/  PRMT R3, R19, 0x7772, RZ ;  /* 0x0000777213037816 */ /* 0x000fe200000000ff */
[----:B------:R-:W1:Y:S01]  /*28e90*/  LDC R10, c[0x0][0x3b8] ;  /* 0x0000ee00ff0a7b82 */ /* 0x000e620000000800 */
[----:B------:R-:W-:Y:S02]  /*28ea0*/  LEA.HI.X.SX32 R9, R9, R28, 0x1, P6 ;  /* 0x0000001c09097211 */ /* 0x000fe400030f0eff */
[----:B------:R-:W-:-:S03]  /*28eb0*/  IADD3 R2, P6, PT, R0, R11, RZ ;  /* 0x0000000b00027210 */ /* 0x000fc60007fde0ff */
[----:B------:R3:W-:Y:S01]  /*28ec0*/  @P4 STG.E.U8 desc[UR8][R8.64], R3 ;  /* 0x0000000308004986 */ /* 0x0007e2000c101108 */
[----:B----4-:R-:W-:Y:S01]  /*28ed0*/  ISETP.LT.AND P4, PT, R27, UR4, !P0 ;  /* 0x000000041b007c0c */ /* 0x010fe2000c781270 */
[----:B------:R-:W4:Y:S02]  /*28ee0*/  LDCU UR4, c[0x0][0x39c] ;  /* 0x00007380ff0477ac */ /* 0x000f240008000800 */
[----:B------:R-:W4:Y:S01]  /*28ef0*/  LDL.LU R27, [R1+0x1fc] ;  /* 0x0001fc00011b7983 */ /* 0x000f220000300800 */
[----:B---3--:R-:W-:Y:S01]  /*28f00*/  IMAD R9, R25, 0x2, R0 ;  /* 0x0000000219097824 */ /* 0x008fe200078e0200 */
[----:B------:R-:W-:Y:S01]  /*28f10*/  LEA.HI.X.SX32 R3, R0, R28, 0x1, P6 ;  /* 0x0000001c00037211 */ /* 0x000fe200030f0eff */
[----:B------:R-:W3:Y:S01]  /*28f20*/  LDC R25, c[0x0][0x3b8] ;  /* 0x0000ee00ff197b82 */ /* 0x000ee20000000800 */
[----:B------:R-:W-:Y:S02]  /*28f30*/  PRMT R0, R20, 0x7772, RZ ;  /* 0x0000777214007816 */ /* 0x000fe400000000ff */
[----:B------:R-:W-:-:S03]  /*28f40*/  IADD3 R8, P6, PT, R9, R11, RZ ;  /* 0x0000000b09087210 */ /* 0x000fc60007fde0ff */
[----:B------:R0:W-:Y:S01]  /*28f50*/  @P3 STG.E.U8 desc[UR8][R2.64], R0 ;  /* 0x0000000002003986 */ /* 0x0001e2000c101108 */
[----:B--2---:R-:W-:Y:S01]  /*28f60*/  ISETP.LT.AND P3, PT, R29, UR5, !P0 ;  /* 0x000000051d007c0c */ /* 0x004fe2000c761270 */
[----:B------:R-:W2:Y:S02]  /*28f70*/  LDCU UR5, c[0x0][0x39c] ;  /* 0x00007380ff0577ac */ /* 0x000ea40008000800 */
[----:B------:R-:W2:Y:S01]  /*28f80*/  LDL.LU R29, [R1+0x200] ;  /* 0x00020000011d7983 */ /* 0x000ea20000300800 */
[----:B0-----:R-:W-:Y:S01]  /*28f90*/  IMAD R0, R26, 0x2, R9 ;  /* 0x000000021a007824 */ /* 0x001fe200078e0209 */
[----:B------:R-:W-:Y:S02]  /*28fa0*/  LEA.HI.X.SX32 R9, R9, R28, 0x1, P6 ;  /* 0x0000001c09097211 */ /* 0x000fe400030f0eff */
[----:B------:R-:W4:Y:S01]  /*28fb0*/  LDL.LU R26, [R1+0x1f4] ;  /* 0x0001f400011a7983 */ /* 0x000f220000300800 */
[----:B------:R-:W-:-:S05]  /*28fc0*/  PRMT R3, R21, 0x7772, RZ ;  /* 0x0000777215037816 */ /* 0x000fca00000000ff */
[----:B------:R0:W-:Y:S04]  /*28fd0*/  @P2 STG.E.U8 desc[UR8][R8.64], R3 ;  /* 0x0000000308002986 */ /* 0x0001e8000c101108 */
[----:B0-----:R-:W2:Y:S01]  /*28fe0*/  LDL.LU R9, [R1+0x1f0] ;  /* 0x0001f00001097983 */ /* 0x001ea20000300800 */
[----:B------:R-:W-:Y:S01]  /*28ff0*/  ISETP.LT.AND P5, PT, R24, UR6, !P0 ;  /* 0x0000000618007c0c */ /* 0x000fe2000c7a1270 */
[----:B------:R-:W2:Y:S01]  /*29000*/  LDCU UR6, c[0x0][0x39c] ;  /* 0x00007380ff0677ac */ /* 0x000ea20008000800 */
[----:B------:R-:W0:Y:S01]  /*29010*/  LDC R24, c[0x0][0x3b8] ;  /* 0x0000ee00ff187b82 */ /* 0x000e220000000800 */
[----:B------:R-:W-:Y:S02]  /*29020*/  IADD3 R2, P6, PT, R0, R11, RZ ;  /* 0x0000000b00027210 */ /* 0x000fe40007fde0ff */
[----:B------:R-:W-:-:S02]  /*29030*/  PRMT R8, R22, 0x7772, RZ ;  /* 0x0000777216087816 */ /* 0x000fc400000000ff */
[----:B------:R-:W-:-:S06]  /*29040*/  LEA.HI.X.SX32 R3, R0, R28, 0x1, P6 ;  /* 0x0000001c00037211 */ /* 0x000fcc00030f0eff */
[----:B------:R0:W-:Y:S02]  /*29050*/  @P5 STG.E.U8 desc[UR8][R2.64], R8 ;  /* 0x0000000802005986 */ /* 0x0001e4000c101108 */
[----:B0-----:R-:W-:Y:S02]  /*29060*/  IMAD R0, R24, 0x2, R0 ;  /* 0x0000000218007824 */ /* 0x001fe400078e0200 */
[----:B------:R-:W0:Y:S03]  /*29070*/  LDC R24, c[0x0][0x3b8] ;  /* 0x0000ee00ff187b82 */ /* 0x000e260000000800 */
[----:B------:R-:W-:-:S04]  /*29080*/  IADD3 R2, P5, PT, R0, R11, RZ ;  /* 0x0000000b00027210 */ /* 0x000fc80007fbe0ff */
[-C--:B------:R-:W-:Y:S02]  /*29090*/  LEA.HI.X.SX32 R3, R0, R28.reuse, 0x1, P5 ;  /* 0x0000001c00037211 */ /* 0x080fe400028f0eff */
[----:B--2---:R-:W-:Y:S01]  /*290a0*/  ISETP.LT.AND P2, PT, R9, UR6, !P0 ;  /* 0x0000000609007c0c */ /* 0x004fe2000c741270 */
[----:B---3--:R-:W-:Y:S01]  /*290b0*/  IMAD R9, R25, 0x2, R0 ;  /* 0x0000000219097824 */ /* 0x008fe200078e0200 */
[----:B------:R-:W-:Y:S01]  /*290c0*/  PRMT R0, R23, 0x7772, RZ ;  /* 0x0000777217007816 */ /* 0x000fe200000000ff */
[----:B------:R-:W2:Y:S01]  /*290d0*/  LDCU UR6, c[0x0][0x39c] ;  /* 0x00007380ff0677ac */ /* 0x000ea20008000800 */
[----:B----4-:R-:W-:Y:S01]  /*290e0*/  ISETP.LT.AND P6, PT, R26, UR4, !P0 ;  /* 0x000000041a007c0c */ /* 0x010fe2000c7c1270 */
[----:B------:R-:W3:Y:S02]  /*290f0*/  LDC R25, c[0x0][0x3b8] ;  /* 0x0000ee00ff197b82 */ /* 0x000ee40000000800 */
[----:B------:R4:W-:Y:S01]  /*29100*/  @P4 STG.E.U8 desc[UR8][R2.64], R0 ;  /* 0x0000000002004986 */ /* 0x0009e2000c101108 */
[C---:B------:R-:W-:Y:S01]  /*29110*/  IADD3 R8, P5, PT, R9.reuse, R11, RZ ;  /* 0x0000000b09087210 */ /* 0x040fe20007fbe0ff */
[----:B------:R-:W0:Y:S04]  /*29120*/  LDCU UR4, c[0x0][0x39c] ;  /* 0x00007380ff0477ac */ /* 0x000e280008000800 */
[----:B------:R-:W0:Y:S01]  /*29130*/  LDC R26, c[0x0][0x3b8] ;  /* 0x0000ee00ff1a7b82 */ /* 0x000e220000000800 */
[----:B----4-:R-:W4:Y:S01]  /*29140*/  LDL.LU R3, [R1+0x1f8] ;  /* 0x0001f80001037983 */ /* 0x010f220000300800 */
[----:B-1----:R-:W-:Y:S01]  /*29150*/  IMAD R0, R10, 0x2, R9 ;  /* 0x000000020a007824 */ /* 0x002fe200078e0209 */
[----:B------:R-:W-:-:S05]  /*29160*/  LEA.HI.X.SX32 R9, R9, R28, 0x1, P5 ;  /* 0x0000001c09097211 */ /* 0x000fca00028f0eff */
[----:B------:R-:W1:Y:S01]  /*29170*/  LDC R10, c[0x0][0x3b8] ;  /* 0x0000ee00ff0a7b82 */ /* 0x000e620000000800 */
[----:B------:R-:W-:Y:S02]  /*29180*/  PRMT R4, R4, 0x7773, RZ ;  /* 0x0000777304047816 */ /* 0x000fe400000000ff */
[----:B------:R-:W-:Y:S02]  /*29190*/  IADD3 R2, P5, PT, R0, R11, RZ ;  /* 0x0000000b00027210 */ /* 0x000fe40007fbe0ff */
[----:B------:R-:W-:Y:S01]  /*291a0*/  PRMT R5, R5, 0x7773, RZ ;  /* 0x0000777305057816 */ /* 0x000fe200000000ff */
[----:B------:R3:W-:Y:S01]  /*291b0*/  @P3 STG.E.U8 desc[UR8][R8.64], R4 ;  /* 0x0000000408003986 */ /* 0x0007e2000c101108 */
[----:B--2---:R-:W-:Y:S01]  /*291c0*/  ISETP.LT.AND P3, PT, R27, UR6, !P0 ;  /* 0x000000061b007c0c */ /* 0x004fe2000c761270 */
[----:B------:R-:W2:Y:S02]  /*291d0*/  LDCU UR6, c[0x0][0x39c] ;  /* 0x00007380ff0677ac */ /* 0x000ea40008000800 */
[----:B------:R-:W2:Y:S01]  /*291e0*/  LDL.LU R27, [R1+0x20c] ;  /* 0x00020c00011b7983 */ /* 0x000ea20000300800 */
[----:B------:R-:W-:-:S02]  /*291f0*/  PRMT R6, R6, 0x7773, RZ ;  /* 0x0000777306067816 */ /* 0x000fc400000000ff */
[----:B------:R-:W-:Y:S02]  /*29200*/  PRMT R7, R7, 0x7773, RZ ;  /* 0x0000777307077816 */ /* 0x000fe400000000ff */
[----:B------:R-:W-:Y:S01]  /*29210*/  PRMT R12, R12, 0x7773, RZ ;  /* 0x000077730c0c7816 */ /* 0x000fe200000000ff */
[----:B---3--:R-:W3:Y:S08]  /*29220*/  LDC R8, c[0x0][0x3b8] ;  /* 0x0000ee00ff087b82 */ /* 0x008ef00000000800 */
[----:B------:R-:W0:Y:S01]  /*29230*/  LDC R9, c[0x0][0x3b8] ;  /* 0x0000ee00ff097b82 */ /* 0x000e220000000800 */
[----:B----4-:R-:W-:Y:S01]  /*29240*/  ISETP.LT.AND P4, PT, R3, UR5, !P0 ;  /* 0x0000000503007c0c */ /* 0x010fe2000c781270 */
[----:B------:R-:W4:Y:S01]  /*29250*/  LDCU UR5, c[0x0][0x39c] ;  /* 0x00007380ff0577ac */ /* 0x000f220008000800 */
[----:B------:R-:W-:Y:S01]  /*29260*/  LEA.HI.X.SX32 R3, R0, R28, 0x1, P5 ;  /* 0x0000001c00037211 */ /* 0x000fe200028f0eff */
[----:B0-----:R-:W-:Y:S01]  /*29270*/  IMAD R0, R24, 0x2, R0 ;  /* 0x0000000218007824 */ /* 0x001fe200078e0200 */
[----:B------:R-:W-:Y:S01]  /*29280*/  ISETP.LT.AND P5, PT, R29, UR7, !P0 ;  /* 0x000000071d007c0c */ /* 0x000fe2000c7a1270 */
[----:B------:R-:W0:Y:S01]  /*29290*/  LDCU UR7, c[0x0][0x39c] ;  /* 0x00007380ff0777ac */ /* 0x000e220008000800 */
[----:B------:R-:W4:Y:S04]  /*292a0*/  LDL.LU R29, [R1+0x210] ;  /* 0x00021000011d7983 */ /* 0x000f280000300800 */
[----:B------:R1:W-:Y:S04]  /*292b0*/  @P2 STG.E.U8 desc[UR8][R2.64], R5 ;  /* 0x0000000502002986 */ /* 0x0003e8000c101108 */
[----:B------:R-:W4:Y:S01]  /*292c0*/  LDL.LU R24, [R1+0x208] ;  /* 0x0002080001187983 */ /* 0x000f220000300800 */
[----:B-1----:R-:W-:-:S03]  /*292d0*/  IMAD R5, R26, 0x2, R0 ;  /* 0x000000021a057824 */ /* 0x002fc600078e0200 */
[----:B------:R-:W4:Y:S01]  /*292e0*/  LDL.LU R26, [R1+0x204] ;  /* 0x00020400011a7983 */ /* 0x000f220000300800 */
[----:B------:R-:W-:-:S04]  /*292f0*/  IADD3 R2, P2, PT, R0, R11, RZ ;  /* 0x0000000b00027210 */ /* 0x000fc80007f5e0ff */
[----:B------:R-:W-:Y:S01]  /*29300*/  LEA.HI.X.SX32 R3, R0, R28, 0x1, P2 ;  /* 0x0000001c00037211 */ /* 0x000fe200010f0eff */
[----:B------:R-:W-:-:S04]  /*29310*/  IMAD R0, R25, 0x2, R5 ;  /* 0x0000000219007824 */ /* 0x000fc800078e0205 */
[----:B------:R1:W-:Y:S02]  /*29320*/  @P6 STG.E.U8 desc[UR8][R2.64], R6 ;  /* 0x0000000602006986 */ /* 0x0003e4000c101108 */
[----:B-1----:R-:W-:Y:S02]  /*29330*/  IMAD R6, R10, 0x2, R0 ;  /* 0x000000020a067824 */ /* 0x002fe400078e0200 */
[----:B------:R-:W4:Y:S01]  /*29340*/  LDL.LU R10, [R1+0x214] ;  /* 0x00021400010a7983 */ /* 0x000f220000300800 */
[----:B------:R-:W-:-:S04]  /*29350*/  IADD3 R4, P2, PT, R5, R11, RZ ;  /* 0x0000000b05047210 */ /* 0x000fc80007f5e0ff */
[----:B------:R-:W-:Y:S02]  /*29360*/  LEA.HI.X.SX32 R5, R5, R28, 0x1, P2 ;  /* 0x0000001c05057211 */ /* 0x000fe400010f0eff */
[----:B------:R-:W-:-:S03]  /*29370*/  IADD3 R2, P6, PT, R0, R11, RZ ;  /* 0x0000000b00027210 */ /* 0x000fc60007fde0ff */
[----:B------:R1:W-:Y:S01]  /*29380*/  @P4 STG.E.U8 desc[UR8][R4.64], R7 ;  /* 0x0000000704004986 */ /* 0x0003e2000c101108 */
[----:B------:R-:W-:Y:S02]  /*29390*/  LEA.HI.X.SX32 R3, R0, R28, 0x1, P6 ;  /* 0x0000001c00037211 */ /* 0x000fe400030f0eff */
[----:B------:R-:W-:Y:S01]  /*293a0*/  PRMT R25, R13, 0x7773, RZ ;  /* 0x000077730d197816 */ /* 0x000fe200000000ff */
[----:B------:R-:W0:Y:S01]  /*293b0*/  LDC R0, c[0x0][0x3b8] ;  /* 0x0000ee00ff007b82 */ /* 0x000e220000000800 */
[----:B-1----:R-:W-:Y:S01]  /*293c0*/  IADD3 R4, P6, PT, R6, R11, RZ ;  /* 0x0000000b06047210 */ /* 0x002fe20007fde0ff */
[----:B---3--:R-:W-:-:S06]  /*293d0*/  IMAD R8, R8, 0x2, R6 ;  /* 0x0000000208087824 */ /* 0x008fcc00078e0206 */
[----:B------:R-:W1:Y:S01]  /*293e0*/  LDC R7, c[0x0][0x3b8] ;  /* 0x0000ee00ff077b82 */ /* 0x000e620000000800 */
[-C--:B------:R-:W-:Y:S01]  /*293f0*/  LEA.HI.X.SX32 R5, R6, R28.reuse, 0x1, P6 ;  /* 0x0000001c06057211 */ /* 0x080fe200030f0eff */
[----:B------:R3:W-:Y:S01]  /*29400*/  @P3 STG.E.U8 desc[UR8][R2.64], R12 ;  /* 0x0000000c02003986 */ /* 0x0007e2000c101108 */
[----:B--2---:R-:W-:Y:S02]  /*29410*/  ISETP.LT.AND P3, PT, R27, UR6, !P0 ;  /* 0x000000061b007c0c */ /* 0x004fe4000c761270 */
[----:B----4-:R-:W-:Y:S01]  /*29420*/  ISETP.LT.AND P2, PT, R26, UR4, !P0 ;  /* 0x000000041a007c0c */ /* 0x010fe2000c741270 */
[----:B------:R-:W2:Y:S01]  /*29430*/  LDCU UR4, c[0x0][0x39c] ;  /* 0x00007380ff0477ac */ /* 0x000ea20008000800 */
[----:B------:R-:W4:Y:S01]  /*29440*/  LDL.LU R26, [R1+0x218] ;  /* 0x00021800011a7983 */ /* 0x000f220000300800 */
[----:B------:R-:W-:Y:S01]  /*29450*/  ISETP.LT.AND P4, PT, R24, UR5, !P0 ;  /* 0x0000000518007c0c */ /* 0x000fe2000c781270 */
[----:B------:R-:W1:Y:S01]  /*29460*/  LDC R6, c[0x0][0x3b8] ;  /* 0x0000ee00ff067b82 */ /* 0x000e620000000800 */
[----:B------:R-:W0:Y:S01]  /*29470*/  LDCU UR5, c[0x0][0x39c] ;  /* 0x00007380ff0577ac */ /* 0x000e220008000800 */
[----:B------:R0:W-:Y:S01]  /*29480*/  @P5 STG.E.U8 desc[UR8][R4.64], R25 ;  /* 0x0000001904005986 */ /* 0x0001e2000c101108 */
[----:B---3--:R-:W-:Y:S01]  /*29490*/  IADD3 R2, P6, PT, R8, R11, RZ ;  /* 0x0000000b08027210 */ /* 0x008fe20007fde0ff */
[----:B------:R-:W-:Y:S01]  /*294a0*/  IMAD R9, R9, 0x2, R8 ;  /* 0x0000000209097824 */ /* 0x000fe200078e0208 */
[----:B------:R-:W-:Y:S01]  /*294b0*/  PRMT R13, R14, 0x7773, RZ ;  /* 0x000077730e0d7816 */ /* 0x000fe200000000ff */
[----:B------:R-:W3:Y:S01]  /*294c0*/  LDL.LU R24, [R1+0x21c] ;  /* 0x00021c0001187983 */ /* 0x000ee20000300800 */
[----:B------:R-:W-:Y:S01]  /*294d0*/  PRMT R15, R15, 0x7773, RZ ;  /* 0x000077730f0f7816 */ /* 0x000fe200000000ff */
[----:B------:R-:W1:Y:S02]  /*294e0*/  LDCU UR6, c[0x0][0x39c] ;  /* 0x00007380ff0677ac */ /* 0x000e640008000800 */
[----:B------:R-:W3:Y:S01]  /*294f0*/  LDL.LU R27, [R1+0x230] ;  /* 0x00023000011b7983 */ /* 0x000ee20000300800 */
[----:B--2---:R-:W-:Y:S01]  /*29500*/  ISETP.LT.AND P5, PT, R29, UR4, !P0 ;  /* 0x000000041d007c0c */ /* 0x004fe2000c7a1270 */
[----:B------:R-:W4:Y:S02]  /*29510*/  LDCU UR4, c[0x0][0x39c] ;  /* 0x00007380ff0477ac */ /* 0x000f240008000800 */
[----:B------:R-:W2:Y:S01]  /*29520*/  LDL.LU R29, [R1+0x140] ;  /* 0x00014000011d7983 */ /* 0x000ea20000300800 */
[----:B------:R-:W-:-:S02]  /*29530*/  LEA.HI.X.SX32 R3, R8, R28, 0x1, P6 ;  /* 0x0000001c08037211 */ /* 0x000fc400030f0eff */
[----:B0-----:R-:W-:-:S03]  /*29540*/  IADD3 R4, P6, PT, R9, R11, RZ ;  /* 0x0000000b09047210 */ /* 0x001fc60007fde0ff */
[----:B------:R0:W-:Y:S01]  /*29550*/  @P2 STG.E.U8 desc[UR8][R2.64], R13 ;  /* 0x0000000d02002986 */ /* 0x0001e2000c101108 */
[----:B------:R-:W-:Y:S01]  /*29560*/  LEA.HI.X.SX32 R5, R9, R28, 0x1, P6 ;  /* 0x0000001c09057211 */ /* 0x000fe200030f0eff */
[----:B------:R-:W-:Y:S01]  /*29570*/  IMAD R9, R0, 0x2, R9 ;  /* 0x0000000200097824 */ /* 0x000fe200078e0209 */
[----:B------:R-:W-:Y:S01]  /*29580*/  ISETP.LT.AND P2, PT, R10, UR5, !P0 ;  /* 0x000000050a007c0c */ /* 0x000fe2000c741270 */
[----:B------:R-:W0:Y:S01]  /*29590*/  LDC R0, c[0x0][0x3b8] ;  /* 0x0000ee00ff007b82 */ /* 0x000e220000000800 */
[----:B------:R-:W3:Y:S01]  /*295a0*/  LDCU UR5, c[0x0][0x39c] ;  /* 0x00007380ff0577ac */ /* 0x000ee20008000800 */
[----:B-1----:R-:W-:-:S06]  /*295b0*/  IMAD R12, R6, 0x2, R9 ;  /* 0x00000002060c7824 */ /* 0x002fcc00078e0209 */
[----:B------:R-:W1:Y:S01]  /*295c0*/  LDC R10, c[0x0][0x3b8] ;  /* 0x0000ee00ff0a7b82 */ /* 0x000e620000000800 */
[----:B0-----:R-:W-:Y:S01]  /*295d0*/  IADD3 R2, P6, PT, R12, R11, RZ ;  /* 0x0000000b0c027210 */ /* 0x001fe20007fde0ff */
[----:B------:R-:W-:-:S03]  /*295e0*/  IMAD R13, R7, 0x2, R12 ;  /* 0x00000002070d7824 */ /* 0x000fc600078e020c */
[----:B------:R-:W-:-:S03]  /*295f0*/  LEA.HI.X.SX32 R3, R12, R28, 0x1, P6 ;  /* 0x0000001c0c037211 */ /* 0x000fc600030f0eff */
[----:B------:R-:W0:Y:S01]  /*29600*/  LDC R6, c[0x0][0x3b8] ;  /* 0x0000ee00ff067b82 */ /* 0x000e220000000800 */
[----:B------:R1:W-:Y:S01]  /*29610*/  @P4 STG.E.U8 desc[UR8][R4.64], R15 ;  /* 0x0000000f04004986 */ /* 0x0003e2000c101108 */
[----:B------:R-:W-:-:S06]  /*29620*/  IADD3 R8, P4, PT, R9, R11, RZ ;  /* 0x0000000b09087210 */ /* 0x000fcc0007f9e0ff */
[----:B------:R-:W0:Y:S01]  /*29630*/  LDC R12, c[0x0][0x3b8] ;  /* 0x0000ee00ff0c7b82 */ /* 0x000e220000000800 */
[----:B------:R-:W-:Y:S02]  /*29640*/  LEA.HI.X.SX32 R9, R9, R28, 0x1, P4 ;  /* 0x0000001c09097211 */ /* 0x000fe400020f0eff */
[----:B------:R-:W-:Y:S02]  /*29650*/  PRMT R25, R16, 0x7773, RZ ;  /* 0x0000777310197816 */ /* 0x000fe400000000ff */
[----:B-1----:R-:W-:-:S03]  /*29660*/  IADD3 R4, P6, PT, R13, R11, RZ ;  /* 0x0000000b0d047210 */ /* 0x002fc60007fde0ff */
[----:B------:R-:W1:Y:S01]  /*29670*/  LDC R7, c[0x0][0x3b8] ;  /* 0x0000ee00ff077b82 */ /* 0x000e620000000800 */
[----:B------:R-:W-:Y:S01]  /*29680*/  LEA.HI.X.SX32 R5, R13, R28, 0x1, P6 ;  /* 0x0000001c0d057211 */ /* 0x000fe200030f0eff */
[----:B------:R0:W-:Y:S01]  /*29690*/  @P3 STG.E.U8 desc[UR8][R8.64], R25 ;  /* 0x0000001908003986 */ /* 0x0001e2000c101108 */
[----:B------:R-:W-:Y:S01]  /*296a0*/  PRMT R17, R17, 0x7773, RZ ;  /* 0x0000777311117816 */ /* 0x000fe200000000ff */
[----:B------:R-:W-:-:S04]  /*296b0*/  IMAD R13, R10, 0x2, R13 ;  /* 0x000000020a0d7824 */ /* 0x000fc800078e020d */
[----:B------:R-:W-:Y:S01]  /*296c0*/  IMAD R15, R0, 0x2, R13 ;  /* 0x00000002000f7824 */ /* 0x000fe200078e020d */
[----:B------:R0:W-:Y:S02]  /*296d0*/  @P5 STG.E.U8 desc[UR8][R2.64], R17 ;  /* 0x0000001102005986 */ /* 0x0001e4000c101108 */
[----:B0-----:R-:W-:-:S05]  /*296e0*/  PRMT R25, R18, 0x7773, RZ ;  /* 0x0000777312197816 */ /* 0x001fca00000000ff */
[----:B------:R0:W-:Y:S01]  /*296f0*/  @P2 STG.E.U8 desc[UR8][R4.64], R25 ;  /* 0x0000001904002986 */ /* 0x0001e2000c101108 */
[-C--:B------:R-:W-:Y:S01]  /*29700*/  IADD3 R8, P2, PT, R13, R11.reuse, RZ ;  /* 0x0000000b0d087210 */ /* 0x080fe20007f5e0ff */
[----:B------:R-:W-:Y:S01]  /*29710*/  IMAD R17, R6, 0x2, R15 ;  /* 0x0000000206117824 */ /* 0x000fe200078e020f */
[----:B------:R-:W-:Y:S02]  /*29720*/  PRMT R19, R19, 0x7773, RZ ;  /* 0x0000777313137816 */ /* 0x000fe400000000ff */
[-C--:B------:R-:W-:Y:S01]  /*29730*/  LEA.HI.X.SX32 R9, R13, R28.reuse, 0x1, P2 ;  /* 0x0000001c0d097211 */ /* 0x080fe200010f0eff */
[----:B------:R-:W-:Y:S01]  /*29740*/  IMAD R12, R12, 0x2, R17 ;  /* 0x000000020c0c7824 */ /* 0x000fe200078e0211 */
[-C--:B------:R-:W-:Y:S02]  /*29750*/  IADD3 R2, P6, PT, R15, R11.reuse, RZ ;  /* 0x0000000b0f027210 */ /* 0x080fe40007fde0ff */
[----:B0-----:R-:W-:Y:S01]  /*29760*/  IADD3 R4, P2, PT, R17, R11, RZ ;  /* 0x0000000b11047210 */ /* 0x001fe20007f5e0ff */
[----:B-1----:R-:W-:Y:S01]  /*29770*/  IMAD R0, R7, 0x2, R12 ;  /* 0x0000000207007824 */ /* 0x002fe200078e020c */
[----:B------:R-:W-:-:S02]  /*29780*/  LEA.HI.X.SX32 R3, R15, R28, 0x1, P6 ;  /* 0x0000001c0f037211 */ /* 0x000fc400030f0eff */
[----:B------:R-:W-:Y:S02]  /*29790*/  LEA.HI.X.SX32 R5, R17, R28, 0x1, P2 ;  /* 0x0000001c11057211 */ /* 0x000fe400010f0eff */
[----:B------:R-:W-:Y:S02]  /*297a0*/  IADD3 R10, P2, PT, R0, R11, RZ ;  /* 0x0000000b000a7210 */ /* 0x000fe40007f5e0ff */
[----:B------:R-:W-:Y:S02]  /*297b0*/  PRMT R23, R23, 0x7773, RZ ;  /* 0x0000777317177816 */ /* 0x000fe400000000ff */
[----:B----4-:R-:W-:Y:S02]  /*297c0*/  ISETP.LT.AND P4, PT, R26, UR4, !P0 ;  /* 0x000000041a007c0c */ /* 0x010fe4000c781270 */
[----:B---3--:R-:W-:Y:S02]  /*297d0*/  ISETP.LT.AND P3, PT, R24, UR5, !P0 ;  /* 0x0000000518007c0c */ /* 0x008fe4000c761270 */
[----:B------:R-:W-:-:S09]  /*297e0*/  ISETP.LT.AND P5, PT, R27, UR6, !P0 ;  /* 0x000000061b007c0c */ /* 0x000fd2000c7a1270 */
[----:B------:R0:W-:Y:S01]  /*297f0*/  @P4 STG.E.U8 desc[UR8][R8.64], R19 ;  /* 0x0000001308004986 */ /* 0x0001e2000c101108 */
[----:B------:R-:W-:Y:S02]  /*29800*/  IADD3 R6, P4, PT, R12, R11, RZ ;  /* 0x0000000b0c067210 */ /* 0x000fe40007f9e0ff */
[----:B--2---:R-:W-:Y:S02]  /*29810*/  ISETP.LT.AND P0, PT, R29, UR7, !P0 ;  /* 0x000000071d007c0c */ /* 0x004fe4000c701270 */
[----:B------:R-:W-:Y:S02]  /*29820*/  PRMT R29, R20, 0x7773, RZ ;  /* 0x00007773141d7816 */ /* 0x000fe400000000ff */
[----:B------:R-:W-:Y:S02]  /*29830*/  PRMT R27, R21, 0x7773, RZ ;  /* 0x00007773151b7816 */ /* 0x000fe400000000ff */
[----:B------:R-:W-:Y:S02]  /*29840*/  PRMT R21, R22, 0x7773, RZ ;  /* 0x0000777316157816 */ /* 0x000fe400000000ff */
[-C--:B------:R-:W-:Y:S01]  /*29850*/  LEA.HI.X.SX32 R7, R12, R28.reuse, 0x1, P4 ;  /* 0x0000001c0c077211 */ /* 0x080fe200020f0eff */
[----:B------:R0:W-:Y:S04]  /*29860*/  @P3 STG.E.U8 desc[UR8][R2.64], R29 ;  /* 0x0000001d02003986 */ /* 0x0001e8000c101108 */
[----:B------:R0:W-:Y:S01]  /*29870*/  @P5 STG.E.U8 desc[UR8][R4.64], R27 ;  /* 0x0000001b04005986 */ /* 0x0001e2000c101108 */
[----:B------:R-:W-:-:S03]  /*29880*/  LEA.HI.X.SX32 R11, R0, R28, 0x1, P2 ;  /* 0x0000001c000b7211 */ /* 0x000fc600010f0eff */
[----:B------:R0:W-:Y:S01]  /*29890*/  @P0 STG.E.U8 desc[UR8][R6.64], R21 ;  /* 0x0000001506000986 */ /* 0x0001e2000c101108 */
[----:B------:R-:W-:Y:S05]  /*298a0*/  @!P1 EXIT ;  /* 0x000000000000994d */ /* 0x000fea0003800000 */
[----:B------:R-:W-:Y:S01]  /*298b0*/  STG.E.U8 desc[UR8][R10.64], R23 ;  /* 0x000000170a007986 */ /* 0x000fe2000c101108 */
[----:B------:R-:W-:Y:S05]  /*298c0*/  EXIT ;  /* 0x000000000000794d */ /* 0x000fea0003800000 */
.L_x_2:
[----:B------:R-:W-:-:S00]  /*298d0*/  BRA `(.L_x_2) ;  /* 0xfffffffc00fc7947 */ /* 0x000fc0000383ffff */
[----:B------:R-:W-:-:S00]  /*298e0*/  NOP ;  /* 0x0000000000007918 */ /* 0x000fc00000000000 */
        /* <DEDUP_REMOVED lines=9> */
.L_x_3:


//--------------------- .nv.shared.matmul_kernel  --------------------------
	.section	.nv.shared.matmul_kernel,"aw",@nobits
	.sectionflags	@""
	.align	16
	.zero		1024


//--------------------- .nv.shared.reserved.0     --------------------------
	.section	.nv.shared.reserved.0,"aw",@nobits
	.weak		__nv_reservedSMEM_offset_0_alias
	.size		__nv_reservedSMEM_offset_0_alias, 0, 64
	.other		__nv_reservedSMEM_offset_0_alias,@"STO_CUDA_RESERVED_SHARED STV_DEFAULT"
__nv_reservedSMEM_offset_0_alias:
	.zero		0
	.zero		64


//--------------------- .nv.constant0.matmul_kernel --------------------------
	.section	.nv.constant0.matmul_kernel,"a",@progbits
	.sectionflags	@""
	.align	4
.nv.constant0.matmul_kernel:
	.zero		976


//--------------------- SYMBOLS --------------------------

	.type		.nv.reservedSmem.offset0,@object
	.size		.nv.reservedSmem.offset0,0x4
	.type		.nv.reservedSmem.cap,@object
	.size		.nv.reservedSmem.cap,0x4
